	.target	sm_90

	.elftype	@"ET_EXEC"


//--------------------- .note.nv.tkinfo           --------------------------
	.section	.note.nv.tkinfo,"",@"SHT_NOTE"
	.sectionflags	@"SHF_NOTE_NV_TKINFO"
	.tkinfo
        /*0018*/ 	.word	0x00000002
        /*0030*/ 	.string	""
        /*0030*/ 	.string	"ptxas"
        /*0030*/ 	.string	"Cuda compilation tools, release 13.0, V13.0.88"
        /*0030*/ 	.string	"Build cuda_13.0.r13.0/compiler.36424714_0"
        /*0030*/ 	.string	"-v  -O 3 -arch sm_90 -m 64 "



//--------------------- .note.nv.cuinfo           --------------------------
	.section	.note.nv.cuinfo,"",@"SHT_NOTE"
	.sectionflags	@"SHF_NOTE_NV_CUINFO"
        /*0018*/ 	.short	0x0002
        /*001a*/ 	.short	0x005a
        /*001c*/ 	.short	0x0082
	.zero		2


//--------------------- .nv.info                  --------------------------
	.section	.nv.info,"",@"SHT_CUDA_INFO"
	.align	4


	//----- nvinfo : EIATTR_REGCOUNT
	.align		4
        /*0000*/ 	.byte	0x04, 0x2f
        /*0002*/ 	.short	(.L_3 - .L_2)
	.align		4
.L_2:
        /*0004*/ 	.word	index@(ntt_xfield)
        /*0008*/ 	.word	0x00000028


	//----- nvinfo : EIATTR_FRAME_SIZE
	.align		4
.L_3:
        /*000c*/ 	.byte	0x04, 0x11
        /*000e*/ 	.short	(.L_5 - .L_4)
	.align		4
.L_4:
        /*0010*/ 	.word	index@(ntt_xfield)
        /*0014*/ 	.word	0x00000000


	//----- nvinfo : EIATTR_REGCOUNT
	.align		4
.L_5:
        /*0018*/ 	.byte	0x04, 0x2f
        /*001a*/ 	.short	(.L_7 - .L_6)
	.align		4
.L_6:
        /*001c*/ 	.word	index@(intt_xfield)
        /*0020*/ 	.word	0x00000028


	//----- nvinfo : EIATTR_FRAME_SIZE
	.align		4
.L_7:
        /*0024*/ 	.byte	0x04, 0x11
        /*0026*/ 	.short	(.L_9 - .L_8)
	.align		4
.L_8:
        /*0028*/ 	.word	index@(intt_xfield)
        /*002c*/ 	.word	0x00000000


	//----- nvinfo : EIATTR_REGCOUNT
	.align		4
.L_9:
        /*0030*/ 	.byte	0x04, 0x2f
        /*0032*/ 	.short	(.L_11 - .L_10)
	.align		4
.L_10:
        /*0034*/ 	.word	index@(ntt_xfield_fused_coset)
        /*0038*/ 	.word	0x00000028


	//----- nvinfo : EIATTR_FRAME_SIZE
	.align		4
.L_11:
        /*003c*/ 	.byte	0x04, 0x11
        /*003e*/ 	.short	(.L_13 - .L_12)
	.align		4
.L_12:
        /*0040*/ 	.word	index@(ntt_xfield_fused_coset)
        /*0044*/ 	.word	0x00000000


	//----- nvinfo : EIATTR_REGCOUNT
	.align		4
.L_13:
        /*0048*/ 	.byte	0x04, 0x2f
        /*004a*/ 	.short	(.L_15 - .L_14)
	.align		4
.L_14:
        /*004c*/ 	.word	index@(ntt_xfield_extract)
        /*0050*/ 	.word	0x00000016


	//----- nvinfo : EIATTR_FRAME_SIZE
	.align		4
.L_15:
        /*0054*/ 	.byte	0x04, 0x11
        /*0056*/ 	.short	(.L_17 - .L_16)
	.align		4
.L_16:
        /*0058*/ 	.word	index@(ntt_xfield_extract)
        /*005c*/ 	.word	0x00000000


	//----- nvinfo : EIATTR_REGCOUNT
	.align		4
.L_17:
        /*0060*/ 	.byte	0x04, 0x2f
        /*0062*/ 	.short	(.L_19 - .L_18)
	.align		4
.L_18:
        /*0064*/ 	.word	index@(ntt_xfield_restore)
        /*0068*/ 	.word	0x00000018


	//----- nvinfo : EIATTR_FRAME_SIZE
	.align		4
.L_19:
        /*006c*/ 	.byte	0x04, 0x11
        /*006e*/ 	.short	(.L_21 - .L_20)
	.align		4
.L_20:
        /*0070*/ 	.word	index@(ntt_xfield_restore)
        /*0074*/ 	.word	0x00000000


	//----- nvinfo : EIATTR_REGCOUNT
	.align		4
.L_21:
        /*0078*/ 	.byte	0x04, 0x2f
        /*007a*/ 	.short	(.L_23 - .L_22)
	.align		4
.L_22:
        /*007c*/ 	.word	index@(poly_fill_table_xfield)
        /*0080*/ 	.word	0x0000001c


	//----- nvinfo : EIATTR_FRAME_SIZE
	.align		4
.L_23:
        /*0084*/ 	.byte	0x04, 0x11
        /*0086*/ 	.short	(.L_25 - .L_24)
	.align		4
.L_24:
        /*0088*/ 	.word	index@(poly_fill_table_xfield)
        /*008c*/ 	.word	0x00000000


	//----- nvinfo : EIATTR_REGCOUNT
	.align		4
.L_25:
        /*0090*/ 	.byte	0x04, 0x2f
        /*0092*/ 	.short	(.L_27 - .L_26)
	.align		4
.L_26:
        /*0094*/ 	.word	index@(ntt_xfield_init_omegas)
        /*0098*/ 	.word	0x0000001c


	//----- nvinfo : EIATTR_FRAME_SIZE
	.align		4
.L_27:
        /*009c*/ 	.byte	0x04, 0x11
        /*009e*/ 	.short	(.L_29 - .L_28)
	.align		4
.L_28:
        /*00a0*/ 	.word	index@(ntt_xfield_init_omegas)
        /*00a4*/ 	.word	0x00000000


	//----- nvinfo : EIATTR_REGCOUNT
	.align		4
.L_29:
        /*00a8*/ 	.byte	0x04, 0x2f
        /*00aa*/ 	.short	(.L_31 - .L_30)
	.align		4
.L_30:
        /*00ac*/ 	.word	index@(ntt_xfield_fused_coset_single)
        /*00b0*/ 	.word	0x00000020


	//----- nvinfo : EIATTR_FRAME_SIZE
	.align		4
.L_31:
        /*00b4*/ 	.byte	0x04, 0x11
        /*00b6*/ 	.short	(.L_33 - .L_32)
	.align		4
.L_32:
        /*00b8*/ 	.word	index@(ntt_xfield_fused_coset_single)
        /*00bc*/ 	.word	0x00000000


	//----- nvinfo : EIATTR_REGCOUNT
	.align		4
.L_33:
        /*00c0*/ 	.byte	0x04, 0x2f
        /*00c2*/ 	.short	(.L_35 - .L_34)
	.align		4
.L_34:
        /*00c4*/ 	.word	index@(ntt_xfield_fused_coset_single_interpolate)
        /*00c8*/ 	.word	0x00000028


	//----- nvinfo : EIATTR_FRAME_SIZE
	.align		4
.L_35:
        /*00cc*/ 	.byte	0x04, 0x11
        /*00ce*/ 	.short	(.L_37 - .L_36)
	.align		4
.L_36:
        /*00d0*/ 	.word	index@(ntt_xfield_fused_coset_single_interpolate)
        /*00d4*/ 	.word	0x00000000


	//----- nvinfo : EIATTR_REGCOUNT
	.align		4
.L_37:
        /*00d8*/ 	.byte	0x04, 0x2f
        /*00da*/ 	.short	(.L_39 - .L_38)
	.align		4
.L_38:
        /*00dc*/ 	.word	index@(ntt_xfield_fused_coset_strided)
        /*00e0*/ 	.word	0x0000002c


	//----- nvinfo : EIATTR_FRAME_SIZE
	.align		4
.L_39:
        /*00e4*/ 	.byte	0x04, 0x11
        /*00e6*/ 	.short	(.L_41 - .L_40)
	.align		4
.L_40:
        /*00e8*/ 	.word	index@(ntt_xfield_fused_coset_strided)
        /*00ec*/ 	.word	0x00000008


	//----- nvinfo : EIATTR_REGCOUNT
	.align		4
.L_41:
        /*00f0*/ 	.byte	0x04, 0x2f
        /*00f2*/ 	.short	(.L_43 - .L_42)
	.align		4
.L_42:
        /*00f4*/ 	.word	index@(intt_xfield_strided)
        /*00f8*/ 	.word	0x00000028


	//----- nvinfo : EIATTR_FRAME_SIZE
	.align		4
.L_43:
        /*00fc*/ 	.byte	0x04, 0x11
        /*00fe*/ 	.short	(.L_45 - .L_44)
	.align		4
.L_44:
        /*0100*/ 	.word	index@(intt_xfield_strided)
        /*0104*/ 	.word	0x00000000


	//----- nvinfo : EIATTR_REGCOUNT
	.align		4
.L_45:
        /*0108*/ 	.byte	0x04, 0x2f
        /*010a*/ 	.short	(.L_47 - .L_46)
	.align		4
.L_46:
        /*010c*/ 	.word	index@(intt_xfield_fused_unscale)
        /*0110*/ 	.word	0x00000028


	//----- nvinfo : EIATTR_FRAME_SIZE
	.align		4
.L_47:
        /*0114*/ 	.byte	0x04, 0x11
        /*0116*/ 	.short	(.L_49 - .L_48)
	.align		4
.L_48:
        /*0118*/ 	.word	index@(intt_xfield_fused_unscale)
        /*011c*/ 	.word	0x00000000


	//----- nvinfo : EIATTR_REGCOUNT
	.align		4
.L_49:
        /*0120*/ 	.byte	0x04, 0x2f
        /*0122*/ 	.short	(.L_51 - .L_50)
	.align		4
.L_50:
        /*0124*/ 	.word	index@(intt_xfield_fused_unscale_randomize)
        /*0128*/ 	.word	0x00000028


	//----- nvinfo : EIATTR_FRAME_SIZE
	.align		4
.L_51:
        /*012c*/ 	.byte	0x04, 0x11
        /*012e*/ 	.short	(.L_53 - .L_52)
	.align		4
.L_52:
        /*0130*/ 	.word	index@(intt_xfield_fused_unscale_randomize)
        /*0134*/ 	.word	0x00000000


	//----- nvinfo : EIATTR_MIN_STACK_SIZE
	.align		4
.L_53:
        /*0138*/ 	.byte	0x04, 0x12
        /*013a*/ 	.short	(.L_55 - .L_54)
	.align		4
.L_54:
        /*013c*/ 	.word	index@(intt_xfield_fused_unscale_randomize)
        /*0140*/ 	.word	0x00000000


	//----- nvinfo : EIATTR_MIN_STACK_SIZE
	.align		4
.L_55:
        /*0144*/ 	.byte	0x04, 0x12
        /*0146*/ 	.short	(.L_57 - .L_56)
	.align		4
.L_56:
        /*0148*/ 	.word	index@(intt_xfield_fused_unscale)
        /*014c*/ 	.word	0x00000000


	//----- nvinfo : EIATTR_MIN_STACK_SIZE
	.align		4
.L_57:
        /*0150*/ 	.byte	0x04, 0x12
        /*0152*/ 	.short	(.L_59 - .L_58)
	.align		4
.L_58:
        /*0154*/ 	.word	index@(intt_xfield_strided)
        /*0158*/ 	.word	0x00000000


	//----- nvinfo : EIATTR_MIN_STACK_SIZE
	.align		4
.L_59:
        /*015c*/ 	.byte	0x04, 0x12
        /*015e*/ 	.short	(.L_61 - .L_60)
	.align		4
.L_60:
        /*0160*/ 	.word	index@(ntt_xfield_fused_coset_strided)
        /*0164*/ 	.word	0x00000008


	//----- nvinfo : EIATTR_MIN_STACK_SIZE
	.align		4
.L_61:
        /*0168*/ 	.byte	0x04, 0x12
        /*016a*/ 	.short	(.L_63 - .L_62)
	.align		4
.L_62:
        /*016c*/ 	.word	index@(ntt_xfield_fused_coset_single_interpolate)
        /*0170*/ 	.word	0x00000000


	//----- nvinfo : EIATTR_MIN_STACK_SIZE
	.align		4
.L_63:
        /*0174*/ 	.byte	0x04, 0x12
        /*0176*/ 	.short	(.L_65 - .L_64)
	.align		4
.L_64:
        /*0178*/ 	.word	index@(ntt_xfield_fused_coset_single)
        /*017c*/ 	.word	0x00000000


	//----- nvinfo : EIATTR_MIN_STACK_SIZE
	.align		4
.L_65:
        /*0180*/ 	.byte	0x04, 0x12
        /*0182*/ 	.short	(.L_67 - .L_66)
	.align		4
.L_66:
        /*0184*/ 	.word	index@(ntt_xfield_init_omegas)
        /*0188*/ 	.word	0x00000000


	//----- nvinfo : EIATTR_MIN_STACK_SIZE
	.align		4
.L_67:
        /*018c*/ 	.byte	0x04, 0x12
        /*018e*/ 	.short	(.L_69 - .L_68)
	.align		4
.L_68:
        /*0190*/ 	.word	index@(poly_fill_table_xfield)
        /*0194*/ 	.word	0x00000000


	//----- nvinfo : EIATTR_MIN_STACK_SIZE
	.align		4
.L_69:
        /*0198*/ 	.byte	0x04, 0x12
        /*019a*/ 	.short	(.L_71 - .L_70)
	.align		4
.L_70:
        /*019c*/ 	.word	index@(ntt_xfield_restore)
        /*01a0*/ 	.word	0x00000000


	//----- nvinfo : EIATTR_MIN_STACK_SIZE
	.align		4
.L_71:
        /*01a4*/ 	.byte	0x04, 0x12
        /*01a6*/ 	.short	(.L_73 - .L_72)
	.align		4
.L_72:
        /*01a8*/ 	.word	index@(ntt_xfield_extract)
        /*01ac*/ 	.word	0x00000000


	//----- nvinfo : EIATTR_MIN_STACK_SIZE
	.align		4
.L_73:
        /*01b0*/ 	.byte	0x04, 0x12
        /*01b2*/ 	.short	(.L_75 - .L_74)
	.align		4
.L_74:
        /*01b4*/ 	.word	index@(ntt_xfield_fused_coset)
        /*01b8*/ 	.word	0x00000000


	//----- nvinfo : EIATTR_MIN_STACK_SIZE
	.align		4
.L_75:
        /*01bc*/ 	.byte	0x04, 0x12
        /*01be*/ 	.short	(.L_77 - .L_76)
	.align		4
.L_76:
        /*01c0*/ 	.word	index@(intt_xfield)
        /*01c4*/ 	.word	0x00000000


	//----- nvinfo : EIATTR_MIN_STACK_SIZE
	.align		4
.L_77:
        /*01c8*/ 	.byte	0x04, 0x12
        /*01ca*/ 	.short	(.L_79 - .L_78)
	.align		4
.L_78:
        /*01cc*/ 	.word	index@(ntt_xfield)
        /*01d0*/ 	.word	0x00000000
.L_79:


//--------------------- .nv.compat                --------------------------
	.section	.nv.compat,"",@"SHT_CUDA_COMPAT_INFO"
	.align	4
        /*0000*/ 	.byte	0x02, 0x09, 0x00, 0x00, 0x02, 0x02, 0x01, 0x00, 0x02, 0x05, 0x05, 0x00, 0x03, 0x07, 0x01, 0x01
        /*0010*/ 	.byte	0x02, 0x03, 0x00, 0x00, 0x02, 0x06, 0x01, 0x00, 0x04, 0x0b, 0x08, 0x00, 0x00, 0x00, 0x00, 0x00
        /*0020*/ 	.byte	0x00, 0x00, 0x00, 0x00


//--------------------- .nv.info.intt_xfield_fused_unscale_randomize --------------------------
	.section	.nv.info.intt_xfield_fused_unscale_randomize,"",@"SHT_CUDA_INFO"
	.sectionflags	@""
	.align	4


	//----- nvinfo : EIATTR_CUDA_API_VERSION
	.align		4
        /*0000*/ 	.byte	0x04, 0x37
        /*0002*/ 	.short	(.L_81 - .L_80)
.L_80:
        /*0004*/ 	.word	0x00000082


	//----- nvinfo : EIATTR_KPARAM_INFO
	.align		4
.L_81:
        /*0008*/ 	.byte	0x04, 0x17
        /*000a*/ 	.short	(.L_83 - .L_82)
.L_82:
        /*000c*/ 	.word	0x00000000
        /*0010*/ 	.short	0x0007
        /*0012*/ 	.short	0x0038
        /*0014*/ 	.byte	0x00, 0xf0, 0x11, 0x00


	//----- nvinfo : EIATTR_KPARAM_INFO
	.align		4
.L_83:
        /*0018*/ 	.byte	0x04, 0x17
        /*001a*/ 	.short	(.L_85 - .L_84)
.L_84:
        /*001c*/ 	.word	0x00000000
        /*0020*/ 	.short	0x0006
        /*0022*/ 	.short	0x0030
        /*0024*/ 	.byte	0x00, 0xf0, 0x21, 0x00


	//----- nvinfo : EIATTR_KPARAM_INFO
	.align		4
.L_85:
        /*0028*/ 	.byte	0x04, 0x17
        /*002a*/ 	.short	(.L_87 - .L_86)
.L_86:
        /*002c*/ 	.word	0x00000000
        /*0030*/ 	.short	0x0005
        /*0032*/ 	.short	0x0028
        /*0034*/ 	.byte	0x00, 0xf0, 0x21, 0x00


	//----- nvinfo : EIATTR_KPARAM_INFO
	.align		4
.L_87:
        /*0038*/ 	.byte	0x04, 0x17
        /*003a*/ 	.short	(.L_89 - .L_88)
.L_88:
        /*003c*/ 	.word	0x00000000
        /*0040*/ 	.short	0x0004
        /*0042*/ 	.short	0x0020
        /*0044*/ 	.byte	0x00, 0xf0, 0x21, 0x00


	//----- nvinfo : EIATTR_KPARAM_INFO
	.align		4
.L_89:
        /*0048*/ 	.byte	0x04, 0x17
        /*004a*/ 	.short	(.L_91 - .L_90)
.L_90:
        /*004c*/ 	.word	0x00000000
        /*0050*/ 	.short	0x0003
        /*0052*/ 	.short	0x0018
        /*0054*/ 	.byte	0x00, 0xf0, 0x21, 0x00


	//----- nvinfo : EIATTR_KPARAM_INFO
	.align		4
.L_91:
        /*0058*/ 	.byte	0x04, 0x17
        /*005a*/ 	.short	(.L_93 - .L_92)
.L_92:
        /*005c*/ 	.word	0x00000000
        /*0060*/ 	.short	0x0002
        /*0062*/ 	.short	0x0010
        /*0064*/ 	.byte	0x00, 0xf0, 0x11, 0x00


	//----- nvinfo : EIATTR_KPARAM_INFO
	.align		4
.L_93:
        /*0068*/ 	.byte	0x04, 0x17
        /*006a*/ 	.short	(.L_95 - .L_94)
.L_94:
        /*006c*/ 	.word	0x00000000
        /*0070*/ 	.short	0x0001
        /*0072*/ 	.short	0x0008
        /*0074*/ 	.byte	0x00, 0xf0, 0x21, 0x00


	//----- nvinfo : EIATTR_KPARAM_INFO
	.align		4
.L_95:
        /*0078*/ 	.byte	0x04, 0x17
        /*007a*/ 	.short	(.L_97 - .L_96)
.L_96:
        /*007c*/ 	.word	0x00000000
        /*0080*/ 	.short	0x0000
        /*0082*/ 	.short	0x0000
        /*0084*/ 	.byte	0x00, 0xf0, 0x21, 0x00


	//----- nvinfo : EIATTR_SPARSE_MMA_MASK
	.align		4
.L_97:
        /*0088*/ 	.byte	0x03, 0x50
        /*008a*/ 	.short	0x0000


	//----- nvinfo : EIATTR_MAXREG_COUNT
	.align		4
        /*008c*/ 	.byte	0x03, 0x1b
        /*008e*/ 	.short	0x00ff


	//----- nvinfo : EIATTR_NUM_BARRIERS
	.align		4
        /*0090*/ 	.byte	0x02, 0x4c
        /*0092*/ 	.byte	0x01
	.zero		1


	//----- nvinfo : EIATTR_MERCURY_ISA_VERSION
	.align		4
        /*0094*/ 	.byte	0x03, 0x5f
        /*0096*/ 	.short	0x0101


	//----- nvinfo : EIATTR_EXIT_INSTR_OFFSETS
	.align		4
        /*0098*/ 	.byte	0x04, 0x1c
        /*009a*/ 	.short	(.L_99 - .L_98)


	//   ....[0]....
.L_98:
        /*009c*/ 	.word	0x000056b0


	//   ....[1]....
        /*00a0*/ 	.word	0x00005ec0


	//----- nvinfo : EIATTR_CRS_STACK_SIZE
	.align		4
.L_99:
        /*00a4*/ 	.byte	0x04, 0x1e
        /*00a6*/ 	.short	(.L_101 - .L_100)
.L_100:
        /*00a8*/ 	.word	0x00000000


	//----- nvinfo : EIATTR_CBANK_PARAM_SIZE
	.align		4
.L_101:
        /*00ac*/ 	.byte	0x03, 0x19
        /*00ae*/ 	.short	0x003c


	//----- nvinfo : EIATTR_PARAM_CBANK
	.align		4
        /*00b0*/ 	.byte	0x04, 0x0a
        /*00b2*/ 	.short	(.L_103 - .L_102)
	.align		4
.L_102:
        /*00b4*/ 	.word	index@(.nv.constant0.intt_xfield_fused_unscale_randomize)
        /*00b8*/ 	.short	0x0210
        /*00ba*/ 	.short	0x003c


	//----- nvinfo : EIATTR_SW_WAR
	.align		4
.L_103:
        /*00bc*/ 	.byte	0x04, 0x36
        /*00be*/ 	.short	(.L_105 - .L_104)
.L_104:
        /*00c0*/ 	.word	0x00000008
.L_105:


//--------------------- .nv.info.intt_xfield_fused_unscale --------------------------
	.section	.nv.info.intt_xfield_fused_unscale,"",@"SHT_CUDA_INFO"
	.sectionflags	@""
	.align	4


	//----- nvinfo : EIATTR_CUDA_API_VERSION
	.align		4
        /*0000*/ 	.byte	0x04, 0x37
        /*0002*/ 	.short	(.L_107 - .L_106)
.L_106:
        /*0004*/ 	.word	0x00000082


	//----- nvinfo : EIATTR_KPARAM_INFO
	.align		4
.L_107:
        /*0008*/ 	.byte	0x04, 0x17
        /*000a*/ 	.short	(.L_109 - .L_108)
.L_108:
        /*000c*/ 	.word	0x00000000
        /*0010*/ 	.short	0x0004
        /*0012*/ 	.short	0x0020
        /*0014*/ 	.byte	0x00, 0xf0, 0x11, 0x00


	//----- nvinfo : EIATTR_KPARAM_INFO
	.align		4
.L_109:
        /*0018*/ 	.byte	0x04, 0x17
        /*001a*/ 	.short	(.L_111 - .L_110)
.L_110:
        /*001c*/ 	.word	0x00000000
        /*0020*/ 	.short	0x0003
        /*0022*/ 	.short	0x0018
        /*0024*/ 	.byte	0x00, 0xf0, 0x21, 0x00


	//----- nvinfo : EIATTR_KPARAM_INFO
	.align		4
.L_111:
        /*0028*/ 	.byte	0x04, 0x17
        /*002a*/ 	.short	(.L_113 - .L_112)
.L_112:
        /*002c*/ 	.word	0x00000000
        /*0030*/ 	.short	0x0002
        /*0032*/ 	.short	0x0010
        /*0034*/ 	.byte	0x00, 0xf0, 0x21, 0x00


	//----- nvinfo : EIATTR_KPARAM_INFO
	.align		4
.L_113:
        /*0038*/ 	.byte	0x04, 0x17
        /*003a*/ 	.short	(.L_115 - .L_114)
.L_114:
        /*003c*/ 	.word	0x00000000
        /*0040*/ 	.short	0x0001
        /*0042*/ 	.short	0x0008
        /*0044*/ 	.byte	0x00, 0xf0, 0x21, 0x00


	//----- nvinfo : EIATTR_KPARAM_INFO
	.align		4
.L_115:
        /*0048*/ 	.byte	0x04, 0x17
        /*004a*/ 	.short	(.L_117 - .L_116)
.L_116:
        /*004c*/ 	.word	0x00000000
        /*0050*/ 	.short	0x0000
        /*0052*/ 	.short	0x0000
        /*0054*/ 	.byte	0x00, 0xf0, 0x21, 0x00


	//----- nvinfo : EIATTR_SPARSE_MMA_MASK
	.align		4
.L_117:
        /*0058*/ 	.byte	0x03, 0x50
        /*005a*/ 	.short	0x0000


	//----- nvinfo : EIATTR_MAXREG_COUNT
	.align		4
        /*005c*/ 	.byte	0x03, 0x1b
        /*005e*/ 	.short	0x00ff


	//----- nvinfo : EIATTR_NUM_BARRIERS
	.align		4
        /*0060*/ 	.byte	0x02, 0x4c
        /*0062*/ 	.byte	0x01
	.zero		1


	//----- nvinfo : EIATTR_MERCURY_ISA_VERSION
	.align		4
        /*0064*/ 	.byte	0x03, 0x5f
        /*0066*/ 	.short	0x0101


	//----- nvinfo : EIATTR_EXIT_INSTR_OFFSETS
	.align		4
        /*0068*/ 	.byte	0x04, 0x1c
        /*006a*/ 	.short	(.L_119 - .L_118)


	//   ....[0]....
.L_118:
        /*006c*/ 	.word	0x000051f0


	//   ....[1]....
        /*0070*/ 	.word	0x000056f0


	//----- nvinfo : EIATTR_CRS_STACK_SIZE
	.align		4
.L_119:
        /*0074*/ 	.byte	0x04, 0x1e
        /*0076*/ 	.short	(.L_121 - .L_120)
.L_120:
        /*0078*/ 	.word	0x00000000


	//----- nvinfo : EIATTR_CBANK_PARAM_SIZE
	.align		4
.L_121:
        /*007c*/ 	.byte	0x03, 0x19
        /*007e*/ 	.short	0x0024


	//----- nvinfo : EIATTR_PARAM_CBANK
	.align		4
        /*0080*/ 	.byte	0x04, 0x0a
        /*0082*/ 	.short	(.L_123 - .L_122)
	.align		4
.L_122:
        /*0084*/ 	.word	index@(.nv.constant0.intt_xfield_fused_unscale)
        /*0088*/ 	.short	0x0210
        /*008a*/ 	.short	0x0024


	//----- nvinfo : EIATTR_SW_WAR
	.align		4
.L_123:
        /*008c*/ 	.byte	0x04, 0x36
        /*008e*/ 	.short	(.L_125 - .L_124)
.L_124:
        /*0090*/ 	.word	0x00000008
.L_125:


//--------------------- .nv.info.intt_xfield_strided --------------------------
	.section	.nv.info.intt_xfield_strided,"",@"SHT_CUDA_INFO"
	.sectionflags	@""
	.align	4


	//----- nvinfo : EIATTR_CUDA_API_VERSION
	.align		4
        /*0000*/ 	.byte	0x04, 0x37
        /*0002*/ 	.short	(.L_127 - .L_126)
.L_126:
        /*0004*/ 	.word	0x00000082


	//----- nvinfo : EIATTR_KPARAM_INFO
	.align		4
.L_127:
        /*0008*/ 	.byte	0x04, 0x17
        /*000a*/ 	.short	(.L_129 - .L_128)
.L_128:
        /*000c*/ 	.word	0x00000000
        /*0010*/ 	.short	0x0004
        /*0012*/ 	.short	0x0020
        /*0014*/ 	.byte	0x00, 0xf0, 0x11, 0x00


	//----- nvinfo : EIATTR_KPARAM_INFO
	.align		4
.L_129:
        /*0018*/ 	.byte	0x04, 0x17
        /*001a*/ 	.short	(.L_131 - .L_130)
.L_130:
        /*001c*/ 	.word	0x00000000
        /*0020*/ 	.short	0x0003
        /*0022*/ 	.short	0x0018
        /*0024*/ 	.byte	0x00, 0xf0, 0x21, 0x00


	//----- nvinfo : EIATTR_KPARAM_INFO
	.align		4
.L_131:
        /*0028*/ 	.byte	0x04, 0x17
        /*002a*/ 	.short	(.L_133 - .L_132)
.L_132:
        /*002c*/ 	.word	0x00000000
        /*0030*/ 	.short	0x0002
        /*0032*/ 	.short	0x0010
        /*0034*/ 	.byte	0x00, 0xf0, 0x21, 0x00


	//----- nvinfo : EIATTR_KPARAM_INFO
	.align		4
.L_133:
        /*0038*/ 	.byte	0x04, 0x17
        /*003a*/ 	.short	(.L_135 - .L_134)
.L_134:
        /*003c*/ 	.word	0x00000000
        /*0040*/ 	.short	0x0001
        /*0042*/ 	.short	0x0008
        /*0044*/ 	.byte	0x00, 0xf0, 0x21, 0x00


	//----- nvinfo : EIATTR_KPARAM_INFO
	.align		4
.L_135:
        /*0048*/ 	.byte	0x04, 0x17
        /*004a*/ 	.short	(.L_137 - .L_136)
.L_136:
        /*004c*/ 	.word	0x00000000
        /*0050*/ 	.short	0x0000
        /*0052*/ 	.short	0x0000
        /*0054*/ 	.byte	0x00, 0xf0, 0x21, 0x00


	//----- nvinfo : EIATTR_SPARSE_MMA_MASK
	.align		4
.L_137:
        /*0058*/ 	.byte	0x03, 0x50
        /*005a*/ 	.short	0x0000


	//----- nvinfo : EIATTR_MAXREG_COUNT
	.align		4
        /*005c*/ 	.byte	0x03, 0x1b
        /*005e*/ 	.short	0x00ff


	//----- nvinfo : EIATTR_NUM_BARRIERS
	.align		4
        /*0060*/ 	.byte	0x02, 0x4c
        /*0062*/ 	.byte	0x01
	.zero		1


	//----- nvinfo : EIATTR_MERCURY_ISA_VERSION
	.align		4
        /*0064*/ 	.byte	0x03, 0x5f
        /*0066*/ 	.short	0x0101


	//----- nvinfo : EIATTR_EXIT_INSTR_OFFSETS
	.align		4
        /*0068*/ 	.byte	0x04, 0x1c
        /*006a*/ 	.short	(.L_139 - .L_138)


	//   ....[0]....
.L_138:
        /*006c*/ 	.word	0x00002ca0


	//   ....[1]....
        /*0070*/ 	.word	0x00004f90


	//----- nvinfo : EIATTR_CRS_STACK_SIZE
	.align		4
.L_139:
        /*0074*/ 	.byte	0x04, 0x1e
        /*0076*/ 	.short	(.L_141 - .L_140)
.L_140:
        /*0078*/ 	.word	0x00000000


	//----- nvinfo : EIATTR_CBANK_PARAM_SIZE
	.align		4
.L_141:
        /*007c*/ 	.byte	0x03, 0x19
        /*007e*/ 	.short	0x0024


	//----- nvinfo : EIATTR_PARAM_CBANK
	.align		4
        /*0080*/ 	.byte	0x04, 0x0a
        /*0082*/ 	.short	(.L_143 - .L_142)
	.align		4
.L_142:
        /*0084*/ 	.word	index@(.nv.constant0.intt_xfield_strided)
        /*0088*/ 	.short	0x0210
        /*008a*/ 	.short	0x0024


	//----- nvinfo : EIATTR_SW_WAR
	.align		4
.L_143:
        /*008c*/ 	.byte	0x04, 0x36
        /*008e*/ 	.short	(.L_145 - .L_144)
.L_144:
        /*0090*/ 	.word	0x00000008
.L_145:


//--------------------- .nv.info.ntt_xfield_fused_coset_strided --------------------------
	.section	.nv.info.ntt_xfield_fused_coset_strided,"",@"SHT_CUDA_INFO"
	.sectionflags	@""
	.align	4


	//----- nvinfo : EIATTR_CUDA_API_VERSION
	.align		4
        /*0000*/ 	.byte	0x04, 0x37
        /*0002*/ 	.short	(.L_147 - .L_146)
.L_146:
        /*0004*/ 	.word	0x00000082


	//----- nvinfo : EIATTR_KPARAM_INFO
	.align		4
.L_147:
        /*0008*/ 	.byte	0x04, 0x17
        /*000a*/ 	.short	(.L_149 - .L_148)
.L_148:
        /*000c*/ 	.word	0x00000000
        /*0010*/ 	.short	0x0005
        /*0012*/ 	.short	0x0028
        /*0014*/ 	.byte	0x00, 0xf0, 0x11, 0x00


	//----- nvinfo : EIATTR_KPARAM_INFO
	.align		4
.L_149:
        /*0018*/ 	.byte	0x04, 0x17
        /*001a*/ 	.short	(.L_151 - .L_150)
.L_150:
        /*001c*/ 	.word	0x00000000
        /*0020*/ 	.short	0x0004
        /*0022*/ 	.short	0x0020
        /*0024*/ 	.byte	0x00, 0xf0, 0x21, 0x00


	//----- nvinfo : EIATTR_KPARAM_INFO
	.align		4
.L_151:
        /*0028*/ 	.byte	0x04, 0x17
        /*002a*/ 	.short	(.L_153 - .L_152)
.L_152:
        /*002c*/ 	.word	0x00000000
        /*0030*/ 	.short	0x0003
        /*0032*/ 	.short	0x0018
        /*0034*/ 	.byte	0x00, 0xf0, 0x21, 0x00


	//----- nvinfo : EIATTR_KPARAM_INFO
	.align		4
.L_153:
        /*0038*/ 	.byte	0x04, 0x17
        /*003a*/ 	.short	(.L_155 - .L_154)
.L_154:
        /*003c*/ 	.word	0x00000000
        /*0040*/ 	.short	0x0002
        /*0042*/ 	.short	0x0010
        /*0044*/ 	.byte	0x00, 0xf0, 0x21, 0x00


	//----- nvinfo : EIATTR_KPARAM_INFO
	.align		4
.L_155:
        /*0048*/ 	.byte	0x04, 0x17
        /*004a*/ 	.short	(.L_157 - .L_156)
.L_156:
        /*004c*/ 	.word	0x00000000
        /*0050*/ 	.short	0x0001
        /*0052*/ 	.short	0x0008
        /*0054*/ 	.byte	0x00, 0xf0, 0x21, 0x00


	//----- nvinfo : EIATTR_KPARAM_INFO
	.align		4
.L_157:
        /*0058*/ 	.byte	0x04, 0x17
        /*005a*/ 	.short	(.L_159 - .L_158)
.L_158:
        /*005c*/ 	.word	0x00000000
        /*0060*/ 	.short	0x0000
        /*0062*/ 	.short	0x0000
        /*0064*/ 	.byte	0x00, 0xf0, 0x21, 0x00


	//----- nvinfo : EIATTR_SPARSE_MMA_MASK
	.align		4
.L_159:
        /*0068*/ 	.byte	0x03, 0x50
        /*006a*/ 	.short	0x0000


	//----- nvinfo : EIATTR_MAXREG_COUNT
	.align		4
        /*006c*/ 	.byte	0x03, 0x1b
        /*006e*/ 	.short	0x00ff


	//----- nvinfo : EIATTR_NUM_BARRIERS
	.align		4
        /*0070*/ 	.byte	0x02, 0x4c
        /*0072*/ 	.byte	0x01
	.zero		1


	//----- nvinfo : EIATTR_EXTERNS
	.align		4
        /*0074*/ 	.byte	0x04, 0x0f
        /*0076*/ 	.short	(.L_161 - .L_160)


	//   ....[0]....
	.align		4
.L_160:
        /*0078*/ 	.word	index@(vprintf)


	//----- nvinfo : EIATTR_MERCURY_ISA_VERSION
	.align		4
.L_161:
        /*007c*/ 	.byte	0x03, 0x5f
        /*007e*/ 	.short	0x0101


	//----- nvinfo : EIATTR_SYSCALL_OFFSETS
	.align		4
        /*0080*/ 	.byte	0x04, 0x46
        /*0082*/ 	.short	(.L_163 - .L_162)


	//   ....[0]....
.L_162:
        /*0084*/ 	.word	0x000001e0


	//   ....[1]....
        /*0088*/ 	.word	0x000064f0


	//----- nvinfo : EIATTR_EXIT_INSTR_OFFSETS
	.align		4
.L_163:
        /*008c*/ 	.byte	0x04, 0x1c
        /*008e*/ 	.short	(.L_165 - .L_164)


	//   ....[0]....
.L_164:
        /*0090*/ 	.word	0x00006440


	//   ....[1]....
        /*0094*/ 	.word	0x00006500


	//----- nvinfo : EIATTR_CRS_STACK_SIZE
	.align		4
.L_165:
        /*0098*/ 	.byte	0x04, 0x1e
        /*009a*/ 	.short	(.L_167 - .L_166)
.L_166:
        /*009c*/ 	.word	0x00000000


	//----- nvinfo : EIATTR_CBANK_PARAM_SIZE
	.align		4
.L_167:
        /*00a0*/ 	.byte	0x03, 0x19
        /*00a2*/ 	.short	0x002c


	//----- nvinfo : EIATTR_PARAM_CBANK
	.align		4
        /*00a4*/ 	.byte	0x04, 0x0a
        /*00a6*/ 	.short	(.L_169 - .L_168)
	.align		4
.L_168:
        /*00a8*/ 	.word	index@(.nv.constant0.ntt_xfield_fused_coset_strided)
        /*00ac*/ 	.short	0x0210
        /*00ae*/ 	.short	0x002c


	//----- nvinfo : EIATTR_SW_WAR
	.align		4
.L_169:
        /*00b0*/ 	.byte	0x04, 0x36
        /*00b2*/ 	.short	(.L_171 - .L_170)
.L_170:
        /*00b4*/ 	.word	0x00000008
.L_171:


//--------------------- .nv.info.ntt_xfield_fused_coset_single_interpolate --------------------------
	.section	.nv.info.ntt_xfield_fused_coset_single_interpolate,"",@"SHT_CUDA_INFO"
	.sectionflags	@""
	.align	4


	//----- nvinfo : EIATTR_CUDA_API_VERSION
	.align		4
        /*0000*/ 	.byte	0x04, 0x37
        /*0002*/ 	.short	(.L_173 - .L_172)
.L_172:
        /*0004*/ 	.word	0x00000082


	//----- nvinfo : EIATTR_KPARAM_INFO
	.align		4
.L_173:
        /*0008*/ 	.byte	0x04, 0x17
        /*000a*/ 	.short	(.L_175 - .L_174)
.L_174:
        /*000c*/ 	.word	0x00000000
        /*0010*/ 	.short	0x0007
        /*0012*/ 	.short	0x0038
        /*0014*/ 	.byte	0x00, 0xf0, 0x21, 0x00


	//----- nvinfo : EIATTR_KPARAM_INFO
	.align		4
.L_175:
        /*0018*/ 	.byte	0x04, 0x17
        /*001a*/ 	.short	(.L_177 - .L_176)
.L_176:
        /*001c*/ 	.word	0x00000000
        /*0020*/ 	.short	0x0006
        /*0022*/ 	.short	0x0030
        /*0024*/ 	.byte	0x00, 0xf0, 0x21, 0x00


	//----- nvinfo : EIATTR_KPARAM_INFO
	.align		4
.L_177:
        /*0028*/ 	.byte	0x04, 0x17
        /*002a*/ 	.short	(.L_179 - .L_178)
.L_178:
        /*002c*/ 	.word	0x00000000
        /*0030*/ 	.short	0x0005
        /*0032*/ 	.short	0x0028
        /*0034*/ 	.byte	0x00, 0xf0, 0x21, 0x00


	//----- nvinfo : EIATTR_KPARAM_INFO
	.align		4
.L_179:
        /*0038*/ 	.byte	0x04, 0x17
        /*003a*/ 	.short	(.L_181 - .L_180)
.L_180:
        /*003c*/ 	.word	0x00000000
        /*0040*/ 	.short	0x0004
        /*0042*/ 	.short	0x0020
        /*0044*/ 	.byte	0x00, 0xf0, 0x21, 0x00


	//----- nvinfo : EIATTR_KPARAM_INFO
	.align		4
.L_181:
        /*0048*/ 	.byte	0x04, 0x17
        /*004a*/ 	.short	(.L_183 - .L_182)
.L_182:
        /*004c*/ 	.word	0x00000000
        /*0050*/ 	.short	0x0003
        /*0052*/ 	.short	0x0018
        /*0054*/ 	.byte	0x00, 0xf0, 0x21, 0x00


	//----- nvinfo : EIATTR_KPARAM_INFO
	.align		4
.L_183:
        /*0058*/ 	.byte	0x04, 0x17
        /*005a*/ 	.short	(.L_185 - .L_184)
.L_184:
        /*005c*/ 	.word	0x00000000
        /*0060*/ 	.short	0x0002
        /*0062*/ 	.short	0x0010
        /*0064*/ 	.byte	0x00, 0xf0, 0x21, 0x00


	//----- nvinfo : EIATTR_KPARAM_INFO
	.align		4
.L_185:
        /*0068*/ 	.byte	0x04, 0x17
        /*006a*/ 	.short	(.L_187 - .L_186)
.L_186:
        /*006c*/ 	.word	0x00000000
        /*0070*/ 	.short	0x0001
        /*0072*/ 	.short	0x0008
        /*0074*/ 	.byte	0x00, 0xf0, 0x21, 0x00


	//----- nvinfo : EIATTR_KPARAM_INFO
	.align		4
.L_187:
        /*0078*/ 	.byte	0x04, 0x17
        /*007a*/ 	.short	(.L_189 - .L_188)
.L_188:
        /*007c*/ 	.word	0x00000000
        /*0080*/ 	.short	0x0000
        /*0082*/ 	.short	0x0000
        /*0084*/ 	.byte	0x00, 0xf0, 0x21, 0x00


	//----- nvinfo : EIATTR_SPARSE_MMA_MASK
	.align		4
.L_189:
        /*0088*/ 	.byte	0x03, 0x50
        /*008a*/ 	.short	0x0000


	//----- nvinfo : EIATTR_MAXREG_COUNT
	.align		4
        /*008c*/ 	.byte	0x03, 0x1b
        /*008e*/ 	.short	0x00ff


	//----- nvinfo : EIATTR_NUM_BARRIERS
	.align		4
        /*0090*/ 	.byte	0x02, 0x4c
        /*0092*/ 	.byte	0x01
	.zero		1


	//----- nvinfo : EIATTR_MERCURY_ISA_VERSION
	.align		4
        /*0094*/ 	.byte	0x03, 0x5f
        /*0096*/ 	.short	0x0101


	//----- nvinfo : EIATTR_INT_WARP_WIDE_INSTR_OFFSETS
	.align		4
        /*0098*/ 	.byte	0x04, 0x31
        /*009a*/ 	.short	(.L_191 - .L_190)


	//   ....[0]....
.L_190:
        /*009c*/ 	.word	0x000004b0


	//   ....[1]....
        /*00a0*/ 	.word	0x00000610


	//   ....[2]....
        /*00a4*/ 	.word	0x000011f0


	//   ....[3]....
        /*00a8*/ 	.word	0x000013b0


	//----- nvinfo : EIATTR_COOP_GROUP_MASK_REGIDS
	.align		4
.L_191:
        /*00ac*/ 	.byte	0x04, 0x29
        /*00ae*/ 	.short	(.L_193 - .L_192)


	//   ....[0]....
.L_192:
        /*00b0*/ 	.word	0xffffffff


	//   ....[1]....
        /*00b4*/ 	.word	0xffffffff


	//   ....[2]....
        /*00b8*/ 	.word	0xffffffff


	//   ....[3]....
        /*00bc*/ 	.word	0xffffffff


	//   ....[4]....
        /*00c0*/ 	.word	0x05000008


	//   ....[5]....
        /*00c4*/ 	.word	0x05000008


	//   ....[6]....
        /*00c8*/ 	.word	0x05000008


	//----- nvinfo : EIATTR_COOP_GROUP_INSTR_OFFSETS
	.align		4
.L_193:
        /*00cc*/ 	.byte	0x04, 0x28
        /*00ce*/ 	.short	(.L_195 - .L_194)


	//   ....[0]....
.L_194:
        /*00d0*/ 	.word	0x00000460


	//   ....[1]....
        /*00d4*/ 	.word	0x000006c0


	//   ....[2]....
        /*00d8*/ 	.word	0x00001190


	//   ....[3]....
        /*00dc*/ 	.word	0x00001460


	//   ....[4]....
        /*00e0*/ 	.word	0x00002970


	//   ....[5]....
        /*00e4*/ 	.word	0x00002a30


	//   ....[6]....
        /*00e8*/ 	.word	0x00002af0


	//----- nvinfo : EIATTR_EXIT_INSTR_OFFSETS
	.align		4
.L_195:
        /*00ec*/ 	.byte	0x04, 0x1c
        /*00ee*/ 	.short	(.L_197 - .L_196)


	//   ....[0]....
.L_196:
        /*00f0*/ 	.word	0x000014d0


	//   ....[1]....
        /*00f4*/ 	.word	0x00001ad0


	//   ....[2]....
        /*00f8*/ 	.word	0x000022e0


	//   ....[3]....
        /*00fc*/ 	.word	0x000028f0


	//----- nvinfo : EIATTR_CRS_STACK_SIZE
	.align		4
.L_197:
        /*0100*/ 	.byte	0x04, 0x1e
        /*0102*/ 	.short	(.L_199 - .L_198)
.L_198:
        /*0104*/ 	.word	0x00000000


	//----- nvinfo : EIATTR_CBANK_PARAM_SIZE
	.align		4
.L_199:
        /*0108*/ 	.byte	0x03, 0x19
        /*010a*/ 	.short	0x0040


	//----- nvinfo : EIATTR_PARAM_CBANK
	.align		4
        /*010c*/ 	.byte	0x04, 0x0a
        /*010e*/ 	.short	(.L_201 - .L_200)
	.align		4
.L_200:
        /*0110*/ 	.word	index@(.nv.constant0.ntt_xfield_fused_coset_single_interpolate)
        /*0114*/ 	.short	0x0210
        /*0116*/ 	.short	0x0040


	//----- nvinfo : EIATTR_SW_WAR
	.align		4
.L_201:
        /*0118*/ 	.byte	0x04, 0x36
        /*011a*/ 	.short	(.L_203 - .L_202)
.L_202:
        /*011c*/ 	.word	0x00000008
.L_203:


//--------------------- .nv.info.ntt_xfield_fused_coset_single --------------------------
	.section	.nv.info.ntt_xfield_fused_coset_single,"",@"SHT_CUDA_INFO"
	.sectionflags	@""
	.align	4


	//----- nvinfo : EIATTR_CUDA_API_VERSION
	.align		4
        /*0000*/ 	.byte	0x04, 0x37
        /*0002*/ 	.short	(.L_205 - .L_204)
.L_204:
        /*0004*/ 	.word	0x00000082


	//----- nvinfo : EIATTR_KPARAM_INFO
	.align		4
.L_205:
        /*0008*/ 	.byte	0x04, 0x17
        /*000a*/ 	.short	(.L_207 - .L_206)
.L_206:
        /*000c*/ 	.word	0x00000000
        /*0010*/ 	.short	0x0006
        /*0012*/ 	.short	0x0030
        /*0014*/ 	.byte	0x00, 0xf0, 0x21, 0x00


	//----- nvinfo : EIATTR_KPARAM_INFO
	.align		4
.L_207:
        /*0018*/ 	.byte	0x04, 0x17
        /*001a*/ 	.short	(.L_209 - .L_208)
.L_208:
        /*001c*/ 	.word	0x00000000
        /*0020*/ 	.short	0x0005
        /*0022*/ 	.short	0x0028
        /*0024*/ 	.byte	0x00, 0xf0, 0x21, 0x00


	//----- nvinfo : EIATTR_KPARAM_INFO
	.align		4
.L_209:
        /*0028*/ 	.byte	0x04, 0x17
        /*002a*/ 	.short	(.L_211 - .L_210)
.L_210:
        /*002c*/ 	.word	0x00000000
        /*0030*/ 	.short	0x0004
        /*0032*/ 	.short	0x0020
        /*0034*/ 	.byte	0x00, 0xf0, 0x21, 0x00


	//----- nvinfo : EIATTR_KPARAM_INFO
	.align		4
.L_211:
        /*0038*/ 	.byte	0x04, 0x17
        /*003a*/ 	.short	(.L_213 - .L_212)
.L_212:
        /*003c*/ 	.word	0x00000000
        /*0040*/ 	.short	0x0003
        /*0042*/ 	.short	0x0018
        /*0044*/ 	.byte	0x00, 0xf0, 0x21, 0x00


	//----- nvinfo : EIATTR_KPARAM_INFO
	.align		4
.L_213:
        /*0048*/ 	.byte	0x04, 0x17
        /*004a*/ 	.short	(.L_215 - .L_214)
.L_214:
        /*004c*/ 	.word	0x00000000
        /*0050*/ 	.short	0x0002
        /*0052*/ 	.short	0x0010
        /*0054*/ 	.byte	0x00, 0xf0, 0x21, 0x00


	//----- nvinfo : EIATTR_KPARAM_INFO
	.align		4
.L_215:
        /*0058*/ 	.byte	0x04, 0x17
        /*005a*/ 	.short	(.L_217 - .L_216)
.L_216:
        /*005c*/ 	.word	0x00000000
        /*0060*/ 	.short	0x0001
        /*0062*/ 	.short	0x0008
        /*0064*/ 	.byte	0x00, 0xf0, 0x21, 0x00


	//----- nvinfo : EIATTR_KPARAM_INFO
	.align		4
.L_217:
        /*0068*/ 	.byte	0x04, 0x17
        /*006a*/ 	.short	(.L_219 - .L_218)
.L_218:
        /*006c*/ 	.word	0x00000000
        /*0070*/ 	.short	0x0000
        /*0072*/ 	.short	0x0000
        /*0074*/ 	.byte	0x00, 0xf0, 0x21, 0x00


	//----- nvinfo : EIATTR_SPARSE_MMA_MASK
	.align		4
.L_219:
        /*0078*/ 	.byte	0x03, 0x50
        /*007a*/ 	.short	0x0000


	//----- nvinfo : EIATTR_MAXREG_COUNT
	.align		4
        /*007c*/ 	.byte	0x03, 0x1b
        /*007e*/ 	.short	0x00ff


	//----- nvinfo : EIATTR_NUM_BARRIERS
	.align		4
        /*0080*/ 	.byte	0x02, 0x4c
        /*0082*/ 	.byte	0x01
	.zero		1


	//----- nvinfo : EIATTR_MERCURY_ISA_VERSION
	.align		4
        /*0084*/ 	.byte	0x03, 0x5f
        /*0086*/ 	.short	0x0101


	//----- nvinfo : EIATTR_INT_WARP_WIDE_INSTR_OFFSETS
	.align		4
        /*0088*/ 	.byte	0x04, 0x31
        /*008a*/ 	.short	(.L_221 - .L_220)


	//   ....[0]....
.L_220:
        /*008c*/ 	.word	0x00001110


	//   ....[1]....
        /*0090*/ 	.word	0x00001270


	//   ....[2]....
        /*0094*/ 	.word	0x00001680


	//   ....[3]....
        /*0098*/ 	.word	0x000017f0


	//----- nvinfo : EIATTR_COOP_GROUP_MASK_REGIDS
	.align		4
.L_221:
        /*009c*/ 	.byte	0x04, 0x29
        /*009e*/ 	.short	(.L_223 - .L_222)


	//   ....[0]....
.L_222:
        /*00a0*/ 	.word	0xffffffff


	//   ....[1]....
        /*00a4*/ 	.word	0xffffffff


	//   ....[2]....
        /*00a8*/ 	.word	0xffffffff


	//   ....[3]....
        /*00ac*/ 	.word	0xffffffff


	//   ....[4]....
        /*00b0*/ 	.word	0x05000000


	//   ....[5]....
        /*00b4*/ 	.word	0x05000000


	//   ....[6]....
        /*00b8*/ 	.word	0x05000000


	//----- nvinfo : EIATTR_COOP_GROUP_INSTR_OFFSETS
	.align		4
.L_223:
        /*00bc*/ 	.byte	0x04, 0x28
        /*00be*/ 	.short	(.L_225 - .L_224)


	//   ....[0]....
.L_224:
        /*00c0*/ 	.word	0x000010a0


	//   ....[1]....
        /*00c4*/ 	.word	0x00001320


	//   ....[2]....
        /*00c8*/ 	.word	0x00001630


	//   ....[3]....
        /*00cc*/ 	.word	0x000018a0


	//   ....[4]....
        /*00d0*/ 	.word	0x000023a0


	//   ....[5]....
        /*00d4*/ 	.word	0x00002460


	//   ....[6]....
        /*00d8*/ 	.word	0x00002520


	//----- nvinfo : EIATTR_EXIT_INSTR_OFFSETS
	.align		4
.L_225:
        /*00dc*/ 	.byte	0x04, 0x1c
        /*00de*/ 	.short	(.L_227 - .L_226)


	//   ....[0]....
.L_226:
        /*00e0*/ 	.word	0x000018f0


	//   ....[1]....
        /*00e4*/ 	.word	0x00002320


	//----- nvinfo : EIATTR_CRS_STACK_SIZE
	.align		4
.L_227:
        /*00e8*/ 	.byte	0x04, 0x1e
        /*00ea*/ 	.short	(.L_229 - .L_228)
.L_228:
        /*00ec*/ 	.word	0x00000000


	//----- nvinfo : EIATTR_CBANK_PARAM_SIZE
	.align		4
.L_229:
        /*00f0*/ 	.byte	0x03, 0x19
        /*00f2*/ 	.short	0x0038


	//----- nvinfo : EIATTR_PARAM_CBANK
	.align		4
        /*00f4*/ 	.byte	0x04, 0x0a
        /*00f6*/ 	.short	(.L_231 - .L_230)
	.align		4
.L_230:
        /*00f8*/ 	.word	index@(.nv.constant0.ntt_xfield_fused_coset_single)
        /*00fc*/ 	.short	0x0210
        /*00fe*/ 	.short	0x0038


	//----- nvinfo : EIATTR_SW_WAR
	.align		4
.L_231:
        /*0100*/ 	.byte	0x04, 0x36
        /*0102*/ 	.short	(.L_233 - .L_232)
.L_232:
        /*0104*/ 	.word	0x00000008
.L_233:


//--------------------- .nv.info.ntt_xfield_init_omegas --------------------------
	.section	.nv.info.ntt_xfield_init_omegas,"",@"SHT_CUDA_INFO"
	.sectionflags	@""
	.align	4


	//----- nvinfo : EIATTR_CUDA_API_VERSION
	.align		4
        /*0000*/ 	.byte	0x04, 0x37
        /*0002*/ 	.short	(.L_235 - .L_234)
.L_234:
        /*0004*/ 	.word	0x00000082


	//----- nvinfo : EIATTR_KPARAM_INFO
	.align		4
.L_235:
        /*0008*/ 	.byte	0x04, 0x17
        /*000a*/ 	.short	(.L_237 - .L_236)
.L_236:
        /*000c*/ 	.word	0x00000000
        /*0010*/ 	.short	0x0002
        /*0012*/ 	.short	0x0010
        /*0014*/ 	.byte	0x00, 0xf0, 0x21, 0x00


	//----- nvinfo : EIATTR_KPARAM_INFO
	.align		4
.L_237:
        /*0018*/ 	.byte	0x04, 0x17
        /*001a*/ 	.short	(.L_239 - .L_238)
.L_238:
        /*001c*/ 	.word	0x00000000
        /*0020*/ 	.short	0x0001
        /*0022*/ 	.short	0x0008
        /*0024*/ 	.byte	0x00, 0xf0, 0x21, 0x00


	//----- nvinfo : EIATTR_KPARAM_INFO
	.align		4
.L_239:
        /*0028*/ 	.byte	0x04, 0x17
        /*002a*/ 	.short	(.L_241 - .L_240)
.L_240:
        /*002c*/ 	.word	0x00000000
        /*0030*/ 	.short	0x0000
        /*0032*/ 	.short	0x0000
        /*0034*/ 	.byte	0x00, 0xf0, 0x21, 0x00


	//----- nvinfo : EIATTR_SPARSE_MMA_MASK
	.align		4
.L_241:
        /*0038*/ 	.byte	0x03, 0x50
        /*003a*/ 	.short	0x0000


	//----- nvinfo : EIATTR_MAXREG_COUNT
	.align		4
        /*003c*/ 	.byte	0x03, 0x1b
        /*003e*/ 	.short	0x00ff


	//----- nvinfo : EIATTR_MERCURY_ISA_VERSION
	.align		4
        /*0040*/ 	.byte	0x03, 0x5f
        /*0042*/ 	.short	0x0101


	//----- nvinfo : EIATTR_EXIT_INSTR_OFFSETS
	.align		4
        /*0044*/ 	.byte	0x04, 0x1c
        /*0046*/ 	.short	(.L_243 - .L_242)


	//   ....[0]....
.L_242:
        /*0048*/ 	.word	0x000011a0


	//   ....[1]....
        /*004c*/ 	.word	0x000013d0


	//----- nvinfo : EIATTR_CRS_STACK_SIZE
	.align		4
.L_243:
        /*0050*/ 	.byte	0x04, 0x1e
        /*0052*/ 	.short	(.L_245 - .L_244)
.L_244:
        /*0054*/ 	.word	0x00000000


	//----- nvinfo : EIATTR_CBANK_PARAM_SIZE
	.align		4
.L_245:
        /*0058*/ 	.byte	0x03, 0x19
        /*005a*/ 	.short	0x0018


	//----- nvinfo : EIATTR_PARAM_CBANK
	.align		4
        /*005c*/ 	.byte	0x04, 0x0a
        /*005e*/ 	.short	(.L_247 - .L_246)
	.align		4
.L_246:
        /*0060*/ 	.word	index@(.nv.constant0.ntt_xfield_init_omegas)
        /*0064*/ 	.short	0x0210
        /*0066*/ 	.short	0x0018


	//----- nvinfo : EIATTR_SW_WAR
	.align		4
.L_247:
        /*0068*/ 	.byte	0x04, 0x36
        /*006a*/ 	.short	(.L_249 - .L_248)
.L_248:
        /*006c*/ 	.word	0x00000008
.L_249:


//--------------------- .nv.info.poly_fill_table_xfield --------------------------
	.section	.nv.info.poly_fill_table_xfield,"",@"SHT_CUDA_INFO"
	.sectionflags	@""
	.align	4


	//----- nvinfo : EIATTR_CUDA_API_VERSION
	.align		4
        /*0000*/ 	.byte	0x04, 0x37
        /*0002*/ 	.short	(.L_251 - .L_250)
.L_250:
        /*0004*/ 	.word	0x00000082


	//----- nvinfo : EIATTR_KPARAM_INFO
	.align		4
.L_251:
        /*0008*/ 	.byte	0x04, 0x17
        /*000a*/ 	.short	(.L_253 - .L_252)
.L_252:
        /*000c*/ 	.word	0x00000000
        /*0010*/ 	.short	0x0007
        /*0012*/ 	.short	0x0038
        /*0014*/ 	.byte	0x00, 0xf0, 0x21, 0x00


	//----- nvinfo : EIATTR_KPARAM_INFO
	.align		4
.L_253:
        /*0018*/ 	.byte	0x04, 0x17
        /*001a*/ 	.short	(.L_255 - .L_254)
.L_254:
        /*001c*/ 	.word	0x00000000
        /*0020*/ 	.short	0x0006
        /*0022*/ 	.short	0x0030
        /*0024*/ 	.byte	0x00, 0xf0, 0x21, 0x00


	//----- nvinfo : EIATTR_KPARAM_INFO
	.align		4
.L_255:
        /*0028*/ 	.byte	0x04, 0x17
        /*002a*/ 	.short	(.L_257 - .L_256)
.L_256:
        /*002c*/ 	.word	0x00000000
        /*0030*/ 	.short	0x0005
        /*0032*/ 	.short	0x0028
        /*0034*/ 	.byte	0x00, 0xf0, 0x21, 0x00


	//----- nvinfo : EIATTR_KPARAM_INFO
	.align		4
.L_257:
        /*0038*/ 	.byte	0x04, 0x17
        /*003a*/ 	.short	(.L_259 - .L_258)
.L_258:
        /*003c*/ 	.word	0x00000000
        /*0040*/ 	.short	0x0004
        /*0042*/ 	.short	0x0020
        /*0044*/ 	.byte	0x00, 0xf0, 0x21, 0x00


	//----- nvinfo : EIATTR_KPARAM_INFO
	.align		4
.L_259:
        /*0048*/ 	.byte	0x04, 0x17
        /*004a*/ 	.short	(.L_261 - .L_260)
.L_260:
        /*004c*/ 	.word	0x00000000
        /*0050*/ 	.short	0x0003
        /*0052*/ 	.short	0x0018
        /*0054*/ 	.byte	0x00, 0xf0, 0x21, 0x00


	//----- nvinfo : EIATTR_KPARAM_INFO
	.align		4
.L_261:
        /*0058*/ 	.byte	0x04, 0x17
        /*005a*/ 	.short	(.L_263 - .L_262)
.L_262:
        /*005c*/ 	.word	0x00000000
        /*0060*/ 	.short	0x0002
        /*0062*/ 	.short	0x0010
        /*0064*/ 	.byte	0x00, 0xf0, 0x21, 0x00


	//----- nvinfo : EIATTR_KPARAM_INFO
	.align		4
.L_263:
        /*0068*/ 	.byte	0x04, 0x17
        /*006a*/ 	.short	(.L_265 - .L_264)
.L_264:
        /*006c*/ 	.word	0x00000000
        /*0070*/ 	.short	0x0001
        /*0072*/ 	.short	0x0008
        /*0074*/ 	.byte	0x00, 0xf0, 0x21, 0x00


	//----- nvinfo : EIATTR_KPARAM_INFO
	.align		4
.L_265:
        /*0078*/ 	.byte	0x04, 0x17
        /*007a*/ 	.short	(.L_267 - .L_266)
.L_266:
        /*007c*/ 	.word	0x00000000
        /*0080*/ 	.short	0x0000
        /*0082*/ 	.short	0x0000
        /*0084*/ 	.byte	0x00, 0xf0, 0x21, 0x00


	//----- nvinfo : EIATTR_SPARSE_MMA_MASK
	.align		4
.L_267:
        /*0088*/ 	.byte	0x03, 0x50
        /*008a*/ 	.short	0x0000


	//----- nvinfo : EIATTR_MAXREG_COUNT
	.align		4
        /*008c*/ 	.byte	0x03, 0x1b
        /*008e*/ 	.short	0x00ff


	//----- nvinfo : EIATTR_NUM_BARRIERS
	.align		4
        /*0090*/ 	.byte	0x02, 0x4c
        /*0092*/ 	.byte	0x01
	.zero		1


	//----- nvinfo : EIATTR_MERCURY_ISA_VERSION
	.align		4
        /*0094*/ 	.byte	0x03, 0x5f
        /*0096*/ 	.short	0x0101


	//----- nvinfo : EIATTR_EXIT_INSTR_OFFSETS
	.align		4
        /*0098*/ 	.byte	0x04, 0x1c
        /*009a*/ 	.short	(.L_269 - .L_268)


	//   ....[0]....
.L_268:
        /*009c*/ 	.word	0x00000090


	//   ....[1]....
        /*00a0*/ 	.word	0x00000470


	//   ....[2]....
        /*00a4*/ 	.word	0x000005d0


	//----- nvinfo : EIATTR_CRS_STACK_SIZE
	.align		4
.L_269:
        /*00a8*/ 	.byte	0x04, 0x1e
        /*00aa*/ 	.short	(.L_271 - .L_270)
.L_270:
        /*00ac*/ 	.word	0x00000000


	//----- nvinfo : EIATTR_CBANK_PARAM_SIZE
	.align		4
.L_271:
        /*00b0*/ 	.byte	0x03, 0x19
        /*00b2*/ 	.short	0x0040


	//----- nvinfo : EIATTR_PARAM_CBANK
	.align		4
        /*00b4*/ 	.byte	0x04, 0x0a
        /*00b6*/ 	.short	(.L_273 - .L_272)
	.align		4
.L_272:
        /*00b8*/ 	.word	index@(.nv.constant0.poly_fill_table_xfield)
        /*00bc*/ 	.short	0x0210
        /*00be*/ 	.short	0x0040


	//----- nvinfo : EIATTR_SW_WAR
	.align		4
.L_273:
        /*00c0*/ 	.byte	0x04, 0x36
        /*00c2*/ 	.short	(.L_275 - .L_274)
.L_274:
        /*00c4*/ 	.word	0x00000008
.L_275:


//--------------------- .nv.info.ntt_xfield_restore --------------------------
	.section	.nv.info.ntt_xfield_restore,"",@"SHT_CUDA_INFO"
	.sectionflags	@""
	.align	4


	//----- nvinfo : EIATTR_CUDA_API_VERSION
	.align		4
        /*0000*/ 	.byte	0x04, 0x37
        /*0002*/ 	.short	(.L_277 - .L_276)
.L_276:
        /*0004*/ 	.word	0x00000082


	//----- nvinfo : EIATTR_KPARAM_INFO
	.align		4
.L_277:
        /*0008*/ 	.byte	0x04, 0x17
        /*000a*/ 	.short	(.L_279 - .L_278)
.L_278:
        /*000c*/ 	.word	0x00000000
        /*0010*/ 	.short	0x0004
        /*0012*/ 	.short	0x0020
        /*0014*/ 	.byte	0x00, 0xf0, 0x21, 0x00


	//----- nvinfo : EIATTR_KPARAM_INFO
	.align		4
.L_279:
        /*0018*/ 	.byte	0x04, 0x17
        /*001a*/ 	.short	(.L_281 - .L_280)
.L_280:
        /*001c*/ 	.word	0x00000000
        /*0020*/ 	.short	0x0003
        /*0022*/ 	.short	0x0018
        /*0024*/ 	.byte	0x00, 0xf0, 0x21, 0x00


	//----- nvinfo : EIATTR_KPARAM_INFO
	.align		4
.L_281:
        /*0028*/ 	.byte	0x04, 0x17
        /*002a*/ 	.short	(.L_283 - .L_282)
.L_282:
        /*002c*/ 	.word	0x00000000
        /*0030*/ 	.short	0x0002
        /*0032*/ 	.short	0x0010
        /*0034*/ 	.byte	0x00, 0xf0, 0x21, 0x00


	//----- nvinfo : EIATTR_KPARAM_INFO
	.align		4
.L_283:
        /*0038*/ 	.byte	0x04, 0x17
        /*003a*/ 	.short	(.L_285 - .L_284)
.L_284:
        /*003c*/ 	.word	0x00000000
        /*0040*/ 	.short	0x0001
        /*0042*/ 	.short	0x0008
        /*0044*/ 	.byte	0x00, 0xf0, 0x21, 0x00


	//----- nvinfo : EIATTR_KPARAM_INFO
	.align		4
.L_285:
        /*0048*/ 	.byte	0x04, 0x17
        /*004a*/ 	.short	(.L_287 - .L_286)
.L_286:
        /*004c*/ 	.word	0x00000000
        /*0050*/ 	.short	0x0000
        /*0052*/ 	.short	0x0000
        /*0054*/ 	.byte	0x00, 0xf0, 0x21, 0x00


	//----- nvinfo : EIATTR_SPARSE_MMA_MASK
	.align		4
.L_287:
        /*0058*/ 	.byte	0x03, 0x50
        /*005a*/ 	.short	0x0000


	//----- nvinfo : EIATTR_MAXREG_COUNT
	.align		4
        /*005c*/ 	.byte	0x03, 0x1b
        /*005e*/ 	.short	0x00ff


	//----- nvinfo : EIATTR_MERCURY_ISA_VERSION
	.align		4
        /*0060*/ 	.byte	0x03, 0x5f
        /*0062*/ 	.short	0x0101


	//----- nvinfo : EIATTR_EXIT_INSTR_OFFSETS
	.align		4
        /*0064*/ 	.byte	0x04, 0x1c
        /*0066*/ 	.short	(.L_289 - .L_288)


	//   ....[0]....
.L_288:
        /*0068*/ 	.word	0x00000080


	//   ....[1]....
        /*006c*/ 	.word	0x000002e0


	//----- nvinfo : EIATTR_CRS_STACK_SIZE
	.align		4
.L_289:
        /*0070*/ 	.byte	0x04, 0x1e
        /*0072*/ 	.short	(.L_291 - .L_290)
.L_290:
        /*0074*/ 	.word	0x00000000


	//----- nvinfo : EIATTR_CBANK_PARAM_SIZE
	.align		4
.L_291:
        /*0078*/ 	.byte	0x03, 0x19
        /*007a*/ 	.short	0x0028


	//----- nvinfo : EIATTR_PARAM_CBANK
	.align		4
        /*007c*/ 	.byte	0x04, 0x0a
        /*007e*/ 	.short	(.L_293 - .L_292)
	.align		4
.L_292:
        /*0080*/ 	.word	index@(.nv.constant0.ntt_xfield_restore)
        /*0084*/ 	.short	0x0210
        /*0086*/ 	.short	0x0028


	//----- nvinfo : EIATTR_SW_WAR
	.align		4
.L_293:
        /*0088*/ 	.byte	0x04, 0x36
        /*008a*/ 	.short	(.L_295 - .L_294)
.L_294:
        /*008c*/ 	.word	0x00000008
.L_295:


//--------------------- .nv.info.ntt_xfield_extract --------------------------
	.section	.nv.info.ntt_xfield_extract,"",@"SHT_CUDA_INFO"
	.sectionflags	@""
	.align	4


	//----- nvinfo : EIATTR_CUDA_API_VERSION
	.align		4
        /*0000*/ 	.byte	0x04, 0x37
        /*0002*/ 	.short	(.L_297 - .L_296)
.L_296:
        /*0004*/ 	.word	0x00000082


	//----- nvinfo : EIATTR_KPARAM_INFO
	.align		4
.L_297:
        /*0008*/ 	.byte	0x04, 0x17
        /*000a*/ 	.short	(.L_299 - .L_298)
.L_298:
        /*000c*/ 	.word	0x00000000
        /*0010*/ 	.short	0x0004
        /*0012*/ 	.short	0x0020
        /*0014*/ 	.byte	0x00, 0xf0, 0x21, 0x00


	//----- nvinfo : EIATTR_KPARAM_INFO
	.align		4
.L_299:
        /*0018*/ 	.byte	0x04, 0x17
        /*001a*/ 	.short	(.L_301 - .L_300)
.L_300:
        /*001c*/ 	.word	0x00000000
        /*0020*/ 	.short	0x0003
        /*0022*/ 	.short	0x0018
        /*0024*/ 	.byte	0x00, 0xf0, 0x21, 0x00


	//----- nvinfo : EIATTR_KPARAM_INFO
	.align		4
.L_301:
        /*0028*/ 	.byte	0x04, 0x17
        /*002a*/ 	.short	(.L_303 - .L_302)
.L_302:
        /*002c*/ 	.word	0x00000000
        /*0030*/ 	.short	0x0002
        /*0032*/ 	.short	0x0010
        /*0034*/ 	.byte	0x00, 0xf0, 0x21, 0x00


	//----- nvinfo : EIATTR_KPARAM_INFO
	.align		4
.L_303:
        /*0038*/ 	.byte	0x04, 0x17
        /*003a*/ 	.short	(.L_305 - .L_304)
.L_304:
        /*003c*/ 	.word	0x00000000
        /*0040*/ 	.short	0x0001
        /*0042*/ 	.short	0x0008
        /*0044*/ 	.byte	0x00, 0xf0, 0x21, 0x00


	//----- nvinfo : EIATTR_KPARAM_INFO
	.align		4
.L_305:
        /*0048*/ 	.byte	0x04, 0x17
        /*004a*/ 	.short	(.L_307 - .L_306)
.L_306:
        /*004c*/ 	.word	0x00000000
        /*0050*/ 	.short	0x0000
        /*0052*/ 	.short	0x0000
        /*0054*/ 	.byte	0x00, 0xf0, 0x21, 0x00


	//----- nvinfo : EIATTR_SPARSE_MMA_MASK
	.align		4
.L_307:
        /*0058*/ 	.byte	0x03, 0x50
        /*005a*/ 	.short	0x0000


	//----- nvinfo : EIATTR_MAXREG_COUNT
	.align		4
        /*005c*/ 	.byte	0x03, 0x1b
        /*005e*/ 	.short	0x00ff


	//----- nvinfo : EIATTR_MERCURY_ISA_VERSION
	.align		4
        /*0060*/ 	.byte	0x03, 0x5f
        /*0062*/ 	.short	0x0101


	//----- nvinfo : EIATTR_EXIT_INSTR_OFFSETS
	.align		4
        /*0064*/ 	.byte	0x04, 0x1c
        /*0066*/ 	.short	(.L_309 - .L_308)


	//   ....[0]....
.L_308:
        /*0068*/ 	.word	0x00000080


	//   ....[1]....
        /*006c*/ 	.word	0x000002e0


	//----- nvinfo : EIATTR_CRS_STACK_SIZE
	.align		4
.L_309:
        /*0070*/ 	.byte	0x04, 0x1e
        /*0072*/ 	.short	(.L_311 - .L_310)
.L_310:
        /*0074*/ 	.word	0x00000000


	//----- nvinfo : EIATTR_CBANK_PARAM_SIZE
	.align		4
.L_311:
        /*0078*/ 	.byte	0x03, 0x19
        /*007a*/ 	.short	0x0028


	//----- nvinfo : EIATTR_PARAM_CBANK
	.align		4
        /*007c*/ 	.byte	0x04, 0x0a
        /*007e*/ 	.short	(.L_313 - .L_312)
	.align		4
.L_312:
        /*0080*/ 	.word	index@(.nv.constant0.ntt_xfield_extract)
        /*0084*/ 	.short	0x0210
        /*0086*/ 	.short	0x0028


	//----- nvinfo : EIATTR_SW_WAR
	.align		4
.L_313:
        /*0088*/ 	.byte	0x04, 0x36
        /*008a*/ 	.short	(.L_315 - .L_314)
.L_314:
        /*008c*/ 	.word	0x00000008
.L_315:


//--------------------- .nv.info.ntt_xfield_fused_coset --------------------------
	.section	.nv.info.ntt_xfield_fused_coset,"",@"SHT_CUDA_INFO"
	.sectionflags	@""
	.align	4


	//----- nvinfo : EIATTR_CUDA_API_VERSION
	.align		4
        /*0000*/ 	.byte	0x04, 0x37
        /*0002*/ 	.short	(.L_317 - .L_316)
.L_316:
        /*0004*/ 	.word	0x00000082


	//----- nvinfo : EIATTR_KPARAM_INFO
	.align		4
.L_317:
        /*0008*/ 	.byte	0x04, 0x17
        /*000a*/ 	.short	(.L_319 - .L_318)
.L_318:
        /*000c*/ 	.word	0x00000000
        /*0010*/ 	.short	0x0004
        /*0012*/ 	.short	0x0020
        /*0014*/ 	.byte	0x00, 0xf0, 0x11, 0x00


	//----- nvinfo : EIATTR_KPARAM_INFO
	.align		4
.L_319:
        /*0018*/ 	.byte	0x04, 0x17
        /*001a*/ 	.short	(.L_321 - .L_320)
.L_320:
        /*001c*/ 	.word	0x00000000
        /*0020*/ 	.short	0x0003
        /*0022*/ 	.short	0x0018
        /*0024*/ 	.byte	0x00, 0xf0, 0x21, 0x00


	//----- nvinfo : EIATTR_KPARAM_INFO
	.align		4
.L_321:
        /*0028*/ 	.byte	0x04, 0x17
        /*002a*/ 	.short	(.L_323 - .L_322)
.L_322:
        /*002c*/ 	.word	0x00000000
        /*0030*/ 	.short	0x0002
        /*0032*/ 	.short	0x0010
        /*0034*/ 	.byte	0x00, 0xf0, 0x21, 0x00


	//----- nvinfo : EIATTR_KPARAM_INFO
	.align		4
.L_323:
        /*0038*/ 	.byte	0x04, 0x17
        /*003a*/ 	.short	(.L_325 - .L_324)
.L_324:
        /*003c*/ 	.word	0x00000000
        /*0040*/ 	.short	0x0001
        /*0042*/ 	.short	0x0008
        /*0044*/ 	.byte	0x00, 0xf0, 0x21, 0x00


	//----- nvinfo : EIATTR_KPARAM_INFO
	.align		4
.L_325:
        /*0048*/ 	.byte	0x04, 0x17
        /*004a*/ 	.short	(.L_327 - .L_326)
.L_326:
        /*004c*/ 	.word	0x00000000
        /*0050*/ 	.short	0x0000
        /*0052*/ 	.short	0x0000
        /*0054*/ 	.byte	0x00, 0xf0, 0x21, 0x00


	//----- nvinfo : EIATTR_SPARSE_MMA_MASK
	.align		4
.L_327:
        /*0058*/ 	.byte	0x03, 0x50
        /*005a*/ 	.short	0x0000


	//----- nvinfo : EIATTR_MAXREG_COUNT
	.align		4
        /*005c*/ 	.byte	0x03, 0x1b
        /*005e*/ 	.short	0x00ff


	//----- nvinfo : EIATTR_NUM_BARRIERS
	.align		4
        /*0060*/ 	.byte	0x02, 0x4c
        /*0062*/ 	.byte	0x01
	.zero		1


	//----- nvinfo : EIATTR_MERCURY_ISA_VERSION
	.align		4
        /*0064*/ 	.byte	0x03, 0x5f
        /*0066*/ 	.short	0x0101


	//----- nvinfo : EIATTR_EXIT_INSTR_OFFSETS
	.align		4
        /*0068*/ 	.byte	0x04, 0x1c
        /*006a*/ 	.short	(.L_329 - .L_328)


	//   ....[0]....
.L_328:
        /*006c*/ 	.word	0x00003e70


	//   ....[1]....
        /*0070*/ 	.word	0x000061c0


	//----- nvinfo : EIATTR_CRS_STACK_SIZE
	.align		4
.L_329:
        /*0074*/ 	.byte	0x04, 0x1e
        /*0076*/ 	.short	(.L_331 - .L_330)
.L_330:
        /*0078*/ 	.word	0x00000000


	//----- nvinfo : EIATTR_CBANK_PARAM_SIZE
	.align		4
.L_331:
        /*007c*/ 	.byte	0x03, 0x19
        /*007e*/ 	.short	0x0024


	//----- nvinfo : EIATTR_PARAM_CBANK
	.align		4
        /*0080*/ 	.byte	0x04, 0x0a
        /*0082*/ 	.short	(.L_333 - .L_332)
	.align		4
.L_332:
        /*0084*/ 	.word	index@(.nv.constant0.ntt_xfield_fused_coset)
        /*0088*/ 	.short	0x0210
        /*008a*/ 	.short	0x0024


	//----- nvinfo : EIATTR_SW_WAR
	.align		4
.L_333:
        /*008c*/ 	.byte	0x04, 0x36
        /*008e*/ 	.short	(.L_335 - .L_334)
.L_334:
        /*0090*/ 	.word	0x00000008
.L_335:


//--------------------- .nv.info.intt_xfield      --------------------------
	.section	.nv.info.intt_xfield,"",@"SHT_CUDA_INFO"
	.sectionflags	@""
	.align	4


	//----- nvinfo : EIATTR_CUDA_API_VERSION
	.align		4
        /*0000*/ 	.byte	0x04, 0x37
        /*0002*/ 	.short	(.L_337 - .L_336)
.L_336:
        /*0004*/ 	.word	0x00000082


	//----- nvinfo : EIATTR_KPARAM_INFO
	.align		4
.L_337:
        /*0008*/ 	.byte	0x04, 0x17
        /*000a*/ 	.short	(.L_339 - .L_338)
.L_338:
        /*000c*/ 	.word	0x00000000
        /*0010*/ 	.short	0x0003
        /*0012*/ 	.short	0x0018
        /*0014*/ 	.byte	0x00, 0xf0, 0x11, 0x00


	//----- nvinfo : EIATTR_KPARAM_INFO
	.align		4
.L_339:
        /*0018*/ 	.byte	0x04, 0x17
        /*001a*/ 	.short	(.L_341 - .L_340)
.L_340:
        /*001c*/ 	.word	0x00000000
        /*0020*/ 	.short	0x0002
        /*0022*/ 	.short	0x0010
        /*0024*/ 	.byte	0x00, 0xf0, 0x21, 0x00


	//----- nvinfo : EIATTR_KPARAM_INFO
	.align		4
.L_341:
        /*0028*/ 	.byte	0x04, 0x17
        /*002a*/ 	.short	(.L_343 - .L_342)
.L_342:
        /*002c*/ 	.word	0x00000000
        /*0030*/ 	.short	0x0001
        /*0032*/ 	.short	0x0008
        /*0034*/ 	.byte	0x00, 0xf0, 0x21, 0x00


	//----- nvinfo : EIATTR_KPARAM_INFO
	.align		4
.L_343:
        /*0038*/ 	.byte	0x04, 0x17
        /*003a*/ 	.short	(.L_345 - .L_344)
.L_344:
        /*003c*/ 	.word	0x00000000
        /*0040*/ 	.short	0x0000
        /*0042*/ 	.short	0x0000
        /*0044*/ 	.byte	0x00, 0xf0, 0x21, 0x00


	//----- nvinfo : EIATTR_SPARSE_MMA_MASK
	.align		4
.L_345:
        /*0048*/ 	.byte	0x03, 0x50
        /*004a*/ 	.short	0x0000


	//----- nvinfo : EIATTR_MAXREG_COUNT
	.align		4
        /*004c*/ 	.byte	0x03, 0x1b
        /*004e*/ 	.short	0x00ff


	//----- nvinfo : EIATTR_NUM_BARRIERS
	.align		4
        /*0050*/ 	.byte	0x02, 0x4c
        /*0052*/ 	.byte	0x01
	.zero		1


	//----- nvinfo : EIATTR_MERCURY_ISA_VERSION
	.align		4
        /*0054*/ 	.byte	0x03, 0x5f
        /*0056*/ 	.short	0x0101


	//----- nvinfo : EIATTR_EXIT_INSTR_OFFSETS
	.align		4
        /*0058*/ 	.byte	0x04, 0x1c
        /*005a*/ 	.short	(.L_347 - .L_346)


	//   ....[0]....
.L_346:
        /*005c*/ 	.word	0x00002d90


	//   ....[1]....
        /*0060*/ 	.word	0x000050d0


	//----- nvinfo : EIATTR_CRS_STACK_SIZE
	.align		4
.L_347:
        /*0064*/ 	.byte	0x04, 0x1e
        /*0066*/ 	.short	(.L_349 - .L_348)
.L_348:
        /*0068*/ 	.word	0x00000000


	//----- nvinfo : EIATTR_CBANK_PARAM_SIZE
	.align		4
.L_349:
        /*006c*/ 	.byte	0x03, 0x19
        /*006e*/ 	.short	0x001c


	//----- nvinfo : EIATTR_PARAM_CBANK
	.align		4
        /*0070*/ 	.byte	0x04, 0x0a
        /*0072*/ 	.short	(.L_351 - .L_350)
	.align		4
.L_350:
        /*0074*/ 	.word	index@(.nv.constant0.intt_xfield)
        /*0078*/ 	.short	0x0210
        /*007a*/ 	.short	0x001c


	//----- nvinfo : EIATTR_SW_WAR
	.align		4
.L_351:
        /*007c*/ 	.byte	0x04, 0x36
        /*007e*/ 	.short	(.L_353 - .L_352)
.L_352:
        /*0080*/ 	.word	0x00000008
.L_353:


//--------------------- .nv.info.ntt_xfield       --------------------------
	.section	.nv.info.ntt_xfield,"",@"SHT_CUDA_INFO"
	.sectionflags	@""
	.align	4


	//----- nvinfo : EIATTR_CUDA_API_VERSION
	.align		4
        /*0000*/ 	.byte	0x04, 0x37
        /*0002*/ 	.short	(.L_355 - .L_354)
.L_354:
        /*0004*/ 	.word	0x00000082


	//----- nvinfo : EIATTR_KPARAM_INFO
	.align		4
.L_355:
        /*0008*/ 	.byte	0x04, 0x17
        /*000a*/ 	.short	(.L_357 - .L_356)
.L_356:
        /*000c*/ 	.word	0x00000000
        /*0010*/ 	.short	0x0003
        /*0012*/ 	.short	0x0018
        /*0014*/ 	.byte	0x00, 0xf0, 0x11, 0x00


	//----- nvinfo : EIATTR_KPARAM_INFO
	.align		4
.L_357:
        /*0018*/ 	.byte	0x04, 0x17
        /*001a*/ 	.short	(.L_359 - .L_358)
.L_358:
        /*001c*/ 	.word	0x00000000
        /*0020*/ 	.short	0x0002
        /*0022*/ 	.short	0x0010
        /*0024*/ 	.byte	0x00, 0xf0, 0x21, 0x00


	//----- nvinfo : EIATTR_KPARAM_INFO
	.align		4
.L_359:
        /*0028*/ 	.byte	0x04, 0x17
        /*002a*/ 	.short	(.L_361 - .L_360)
.L_360:
        /*002c*/ 	.word	0x00000000
        /*0030*/ 	.short	0x0001
        /*0032*/ 	.short	0x0008
        /*0034*/ 	.byte	0x00, 0xf0, 0x21, 0x00


	//----- nvinfo : EIATTR_KPARAM_INFO
	.align		4
.L_361:
        /*0038*/ 	.byte	0x04, 0x17
        /*003a*/ 	.short	(.L_363 - .L_362)
.L_362:
        /*003c*/ 	.word	0x00000000
        /*0040*/ 	.short	0x0000
        /*0042*/ 	.short	0x0000
        /*0044*/ 	.byte	0x00, 0xf0, 0x21, 0x00


	//----- nvinfo : EIATTR_SPARSE_MMA_MASK
	.align		4
.L_363:
        /*0048*/ 	.byte	0x03, 0x50
        /*004a*/ 	.short	0x0000


	//----- nvinfo : EIATTR_MAXREG_COUNT
	.align		4
        /*004c*/ 	.byte	0x03, 0x1b
        /*004e*/ 	.short	0x00ff


	//----- nvinfo : EIATTR_NUM_BARRIERS
	.align		4
        /*0050*/ 	.byte	0x02, 0x4c
        /*0052*/ 	.byte	0x01
	.zero		1


	//----- nvinfo : EIATTR_MERCURY_ISA_VERSION
	.align		4
        /*0054*/ 	.byte	0x03, 0x5f
        /*0056*/ 	.short	0x0101


	//----- nvinfo : EIATTR_EXIT_INSTR_OFFSETS
	.align		4
        /*0058*/ 	.byte	0x04, 0x1c
        /*005a*/ 	.short	(.L_365 - .L_364)


	//   ....[0]....
.L_364:
        /*005c*/ 	.word	0x00002d90


	//   ....[1]....
        /*0060*/ 	.word	0x000050d0


	//----- nvinfo : EIATTR_CRS_STACK_SIZE
	.align		4
.L_365:
        /*0064*/ 	.byte	0x04, 0x1e
        /*0066*/ 	.short	(.L_367 - .L_366)
.L_366:
        /*0068*/ 	.word	0x00000000


	//----- nvinfo : EIATTR_CBANK_PARAM_SIZE
	.align		4
.L_367:
        /*006c*/ 	.byte	0x03, 0x19
        /*006e*/ 	.short	0x001c


	//----- nvinfo : EIATTR_PARAM_CBANK
	.align		4
        /*0070*/ 	.byte	0x04, 0x0a
        /*0072*/ 	.short	(.L_369 - .L_368)
	.align		4
.L_368:
        /*0074*/ 	.word	index@(.nv.constant0.ntt_xfield)
        /*0078*/ 	.short	0x0210
        /*007a*/ 	.short	0x001c


	//----- nvinfo : EIATTR_SW_WAR
	.align		4
.L_369:
        /*007c*/ 	.byte	0x04, 0x36
        /*007e*/ 	.short	(.L_371 - .L_370)
.L_370:
        /*0080*/ 	.word	0x00000008
.L_371:


//--------------------- .nv.callgraph             --------------------------
	.section	.nv.callgraph,"",@"SHT_CUDA_CALLGRAPH"
	.align	4
	.sectionentsize	8
	.align		4
        /*0000*/ 	.word	0x00000000
	.align		4
        /*0004*/ 	.word	0xffffffff
	.align		4
        /*0008*/ 	.word	index@(ntt_xfield_fused_coset_strided)
	.align		4
        /*000c*/ 	.word	index@(vprintf)
	.align		4
        /*0010*/ 	.word	0x00000000
	.align		4
        /*0014*/ 	.word	0xfffffffe
	.align		4
        /*0018*/ 	.word	0x00000000
	.align		4
        /*001c*/ 	.word	0xfffffffd
	.align		4
        /*0020*/ 	.word	0x00000000
	.align		4
        /*0024*/ 	.word	0xfffffffc


//--------------------- .nv.constant4             --------------------------
	.section	.nv.constant4,"a",@progbits
	.align	8
	.align		8
.nv.constant4:
        /*0000*/ 	.dword	$str
	.align		8
        /*0008*/ 	.dword	$str$1
	.align		8
        /*0010*/ 	.dword	vprintf


//--------------------- .text.intt_xfield_fused_unscale_randomize --------------------------
	.section	.text.intt_xfield_fused_unscale_randomize,"ax",@progbits
	.align	128
        .global         intt_xfield_fused_unscale_randomize
        .type           intt_xfield_fused_unscale_randomize,@function
        .size           intt_xfield_fused_unscale_randomize,(.L_x_397 - intt_xfield_fused_unscale_randomize)
        .other          intt_xfield_fused_unscale_randomize,@"STO_CUDA_ENTRY STV_DEFAULT"
intt_xfield_fused_unscale_randomize:
.text.intt_xfield_fused_unscale_randomize:
[----:B------:R-:W-:Y:S01]  /*0000*/  LDC R1, c[0x0][0x28] ;  /* 0x00000a00ff017b82 */ /* 0x000fe20000000800 */
[----:B------:R-:W0:Y:S01]  /*0010*/  S2R R0, SR_TID.X ;  /* 0x0000000000007919 */ /* 0x000e220000002100 */
[----:B------:R-:W-:-:S06]  /*0020*/  ULDC.64 UR4, c[0x0][0x218] ;  /* 0x0000860000047ab9 */ /* 0x000fcc0000000a00 */
[----:B------:R-:W1:Y:S01]  /*0030*/  S2UR UR7, SR_CTAID.X ;  /* 0x00000000000779c3 */ /* 0x000e620000002500 */
[----:B------:R-:W-:Y:S01]  /*0040*/  IMAD.U32 R11, RZ, RZ, UR4 ;  /* 0x00000004ff0b7e24 */ /* 0x000fe2000f8e00ff */
[----:B------:R-:W-:Y:S01]  /*0050*/  ULDC.64 UR24, c[0x0][0x208] ;  /* 0x0000820000187ab9 */ /* 0x000fe20000000a00 */
[----:B------:R-:W-:Y:S01]  /*0060*/  IMAD.U32 R13, RZ, RZ, UR5 ;  /* 0x00000005ff0d7e24 */ /* 0x000fe2000f8e00ff */
[----:B------:R-:W-:Y:S01]  /*0070*/  ULDC UR5, c[0x0][0x220] ;  /* 0x0000880000057ab9 */ /* 0x000fe20000000800 */
[----:B------:R-:W-:Y:S01]  /*0080*/  BSSY B0, `(.L_x_0) ;  /* 0x0000039000007945 */ /* 0x000fe20003800000 */
[----:B------:R-:W-:Y:S01]  /*0090*/  R2UR UR8, R11 ;  /* 0x000000000b0872ca */ /* 0x000fe200000e0000 */
[----:B------:R-:W-:Y:S01]  /*00a0*/  IMAD.MOV.U32 R2, RZ, RZ, RZ ;  /* 0x000000ffff027224 */ /* 0x000fe200078e00ff */
[----:B------:R-:W-:-:S11]  /*00b0*/  R2UR UR4, R13 ;  /* 0x000000000d0472ca */ /* 0x000fd600000e0000 */
[----:B------:R-:W-:-:S04]  /*00c0*/  UIADD3 UR8, UP0, UR5, UR8, URZ ;  /* 0x0000000805087290 */ /* 0x000fc8000ff1e03f */
[----:B------:R-:W-:Y:S02]  /*00d0*/  UIADD3.X UR4, URZ, UR4, URZ, UP0, !UPT ;  /* 0x000000043f047290 */ /* 0x000fe400087fe43f */
[----:B-1----:R-:W-:Y:S02]  /*00e0*/  UIMAD.WIDE.U32 UR8, UR8, UR7, URZ ;  /* 0x00000007080872a5 */ /* 0x002fe4000f8e003f */
[----:B------:R-:W-:Y:S02]  /*00f0*/  UIMAD UR4, UR4, UR7, URZ ;  /* 0x00000007040472a4 */ /* 0x000fe4000f8e023f */
[----:B------:R-:W-:Y:S01]  /*0100*/  UIMAD UR7, UR7, UR5, URZ ;  /* 0x00000005070772a4 */ /* 0x000fe2000f8e023f */
[----:B0-----:R-:W-:Y:S01]  /*0110*/  ISETP.GE.U32.AND P0, PT, R0, R11, PT ;  /* 0x0000000b0000720c */ /* 0x001fe20003f06070 */
[----:B------:R-:W-:Y:S01]  /*0120*/  UIADD3 UR12, UR9, UR4, URZ ;  /* 0x00000004090c7290 */ /* 0x000fe2000fffe03f */
[----:B------:R-:W-:Y:S02]  /*0130*/  IMAD.MOV.U32 R3, RZ, RZ, R0 ;  /* 0x000000ffff037224 */ /* 0x000fe400078e0000 */
[----:B------:R-:W-:Y:S01]  /*0140*/  ISETP.GE.U32.AND.EX P0, PT, RZ, R13, PT, P0 ;  /* 0x0000000dff00720c */ /* 0x000fe20003f06100 */
[----:B------:R-:W-:-:S12]  /*0150*/  ULDC.64 UR4, c[0x0][0x218] ;  /* 0x0000860000047ab9 */ /* 0x000fd80000000a00 */
[----:B------:R-:W-:Y:S05]  /*0160*/  @P0 BRA `(.L_x_1) ;  /* 0x0000000000a80947 */ /* 0x000fea0003800000 */
[----:B------:R-:W0:Y:S01]  /*0170*/  LDC R7, c[0x0][0x248] ;  /* 0x00009200ff077b82 */ /* 0x000e220000000800 */
[----:B------:R-:W-:Y:S02]  /*0180*/  IMAD.MOV.U32 R5, RZ, RZ, R0 ;  /* 0x000000ffff057224 */ /* 0x000fe400078e0000 */
[----:B------:R-:W-:-:S05]  /*0190*/  IMAD.MOV.U32 R6, RZ, RZ, R2 ;  /* 0x000000ffff067224 */ /* 0x000fca00078e0002 */
[----:B------:R-:W1:Y:S01]  /*01a0*/  LDC R4, c[0x0][RZ] ;  /* 0x00000000ff047b82 */ /* 0x000e620000000800 */
[----:B0-----:R-:W-:-:S07]  /*01b0*/  IADD3 R7, -R7, 0x20, RZ ;  /* 0x0000002007077810 */ /* 0x001fce0007ffe1ff */
.L_x_4:
[----:B------:R-:W0:Y:S01]  /*01c0*/  BREV R8, R5 ;  /* 0x0000000500087301 */ /* 0x000e220000000000 */
[----:B------:R-:W-:Y:S01]  /*01d0*/  BSSY B1, `(.L_x_2) ;  /* 0x000001c000017945 */ /* 0x000fe20003800000 */
[----:B0-----:R-:W-:-:S04]  /*01e0*/  SHF.R.U32.HI R8, RZ, R7, R8 ;  /* 0x00000007ff087219 */ /* 0x001fc80000011608 */
[----:B------:R-:W-:-:S04]  /*01f0*/  ISETP.GE.U32.AND P0, PT, R5, R8, PT ;  /* 0x000000080500720c */ /* 0x000fc80003f06070 */
[----:B------:R-:W-:-:S13]  /*0200*/  ISETP.GE.U32.AND.EX P0, PT, R6, RZ, PT, P0 ;  /* 0x000000ff0600720c */ /* 0x000fda0003f06100 */
[----:B------:R-:W-:Y:S05]  /*0210*/  @P0 BRA `(.L_x_3) ;  /* 0x00000000005c0947 */ /* 0x000fea0003800000 */
[----:B------:R-:W0:Y:S01]  /*0220*/  LDC.64 R16, c[0x0][0x210] ;  /* 0x00008400ff107b82 */ /* 0x000e220000000a00 */
[----:B------:R-:W-:Y:S02]  /*0230*/  IADD3 R11, P1, R8, UR8, RZ ;  /* 0x00000008080b7c10 */ /* 0x000fe4000ff3e0ff */
[----:B------:R-:W-:-:S03]  /*0240*/  IADD3 R9, P0, R5, UR8, RZ ;  /* 0x0000000805097c10 */ /* 0x000fc6000ff1e0ff */
[----:B------:R-:W-:Y:S01]  /*0250*/  IMAD.X R10, RZ, RZ, UR12, P1 ;  /* 0x0000000cff0a7e24 */ /* 0x000fe200088e06ff */
[----:B------:R-:W-:-:S03]  /*0260*/  IADD3.X R12, R6, UR12, RZ, P0, !PT ;  /* 0x0000000c060c7c10 */ /* 0x000fc600087fe4ff */
[----:B------:R-:W-:Y:S02]  /*0270*/  IMAD R13, R10, 0x18, RZ ;  /* 0x000000180a0d7824 */ /* 0x000fe400078e02ff */
[----:B0-----:R-:W-:-:S04]  /*0280*/  IMAD.WIDE.U32 R8, R9, 0x18, R16 ;  /* 0x0000001809087825 */ /* 0x001fc800078e0010 */
[----:B------:R-:W-:-:S04]  /*0290*/  IMAD.WIDE.U32 R16, R11, 0x18, R16 ;  /* 0x000000180b107825 */ /* 0x000fc800078e0010 */
[----:B------:R-:W-:Y:S02]  /*02a0*/  IMAD R11, R12, 0x18, RZ ;  /* 0x000000180c0b7824 */ /* 0x000fe400078e02ff */
[----:B------:R-:W-:Y:S02]  /*02b0*/  IMAD.IADD R17, R17, 0x1, R13 ;  /* 0x0000000111117824 */ /* 0x000fe400078e020d */
[----:B------:R-:W-:-:S03]  /*02c0*/  IMAD.IADD R9, R9, 0x1, R11 ;  /* 0x0000000109097824 */ /* 0x000fc600078e020b */
[----:B------:R-:W2:Y:S04]  /*02d0*/  LDG.E.64 R18, desc[UR24][R16.64] ;  /* 0x0000001810127981 */ /* 0x000ea8000c1e1b00 */
[----:B------:R-:W3:Y:S04]  /*02e0*/  LDG.E.64 R20, desc[UR24][R16.64+0x8] ;  /* 0x0000081810147981 */ /* 0x000ee8000c1e1b00 */
[----:B------:R-:W4:Y:S04]  /*02f0*/  LDG.E.64 R22, desc[UR24][R16.64+0x10] ;  /* 0x0000101810167981 */ /* 0x000f28000c1e1b00 */
[----:B------:R-:W5:Y:S04]  /*0300*/  LDG.E.64 R10, desc[UR24][R8.64] ;  /* 0x00000018080a7981 */ /* 0x000f68000c1e1b00 */
[----:B------:R-:W5:Y:S04]  /*0310*/  LDG.E.64 R12, desc[UR24][R8.64+0x8] ;  /* 0x00000818080c7981 */ /* 0x000f68000c1e1b00 */
[----:B------:R-:W5:Y:S04]  /*0320*/  LDG.E.64 R14, desc[UR24][R8.64+0x10] ;  /* 0x00001018080e7981 */ /* 0x000f68000c1e1b00 */
[----:B--2---:R0:W-:Y:S04]  /*0330*/  STG.E.64 desc[UR24][R8.64], R18 ;  /* 0x0000001208007986 */ /* 0x0041e8000c101b18 */
[----:B---3--:R0:W-:Y:S04]  /*0340*/  STG.E.64 desc[UR24][R8.64+0x8], R20 ;  /* 0x0000081408007986 */ /* 0x0081e8000c101b18 */
[----:B----4-:R0:W-:Y:S04]  /*0350*/  STG.E.64 desc[UR24][R8.64+0x10], R22 ;  /* 0x0000101608007986 */ /* 0x0101e8000c101b18 */
[----:B-----5:R0:W-:Y:S04]  /*0360*/  STG.E.64 desc[UR24][R16.64], R10 ;  /* 0x0000000a10007986 */ /* 0x0201e8000c101b18 */
[----:B------:R0:W-:Y:S04]  /*0370*/  STG.E.64 desc[UR24][R16.64+0x8], R12 ;  /* 0x0000080c10007986 */ /* 0x0001e8000c101b18 */
[----:B------:R0:W-:Y:S02]  /*0380*/  STG.E.64 desc[UR24][R16.64+0x10], R14 ;  /* 0x0000100e10007986 */ /* 0x0001e4000c101b18 */
.L_x_3:
[----:B------:R-:W-:Y:S05]  /*0390*/  BSYNC B1 ;  /* 0x0000000000017941 */ /* 0x000fea0003800000 */
.L_x_2:
[----:B-1----:R-:W-:Y:S01]  /*03a0*/  IADD3 R5, P0, R4, R5, RZ ;  /* 0x0000000504057210 */ /* 0x002fe20007f1e0ff */
[----:B0-----:R-:W-:Y:S02]  /*03b0*/  IMAD.U32 R11, RZ, RZ, UR4 ;  /* 0x00000004ff0b7e24 */ /* 0x001fe4000f8e00ff */
[----:B------:R-:W-:Y:S02]  /*03c0*/  IMAD.U32 R13, RZ, RZ, UR5 ;  /* 0x00000005ff0d7e24 */ /* 0x000fe4000f8e00ff */
[----:B------:R-:W-:Y:S01]  /*03d0*/  IMAD.X R6, RZ, RZ, R6, P0 ;  /* 0x000000ffff067224 */ /* 0x000fe200000e0606 */
[----:B------:R-:W-:-:S04]  /*03e0*/  ISETP.GE.U32.AND P0, PT, R5, R11, PT ;  /* 0x0000000b0500720c */ /* 0x000fc80003f06070 */
[----:B------:R-:W-:-:S13]  /*03f0*/  ISETP.GE.U32.AND.EX P0, PT, R6, R13, PT, P0 ;  /* 0x0000000d0600720c */ /* 0x000fda0003f06100 */
[----:B------:R-:W-:Y:S05]  /*0400*/  @!P0 BRA `(.L_x_4) ;  /* 0xfffffffc006c8947 */ /* 0x000fea000383ffff */
.L_x_1:
[----:B------:R-:W-:Y:S05]  /*0410*/  BSYNC B0 ;  /* 0x0000000000007941 */ /* 0x000fea0003800000 */
.L_x_0:
[----:B------:R-:W-:Y:S01]  /*0420*/  ULDC UR28, c[0x0][0x0] ;  /* 0x00000000001c7ab9 */ /* 0x000fe20000000800 */
[----:B------:R-:W-:Y:S01]  /*0430*/  BAR.SYNC.DEFER_BLOCKING 0x0 ;  /* 0x0000000000007b1d */ /* 0x000fe20000010000 */
[----:B------:R-:W-:-:S05]  /*0440*/  UISETP.GE.U32.AND UP0, UPT, UR28, 0x2, UPT ;  /* 0x000000021c00788c */ /* 0x000fca000bf06070 */
[----:B------:R-:W-:Y:S01]  /*0450*/  UMOV UR4, URZ ;  /* 0x0000003f00047c82 */ /* 0x000fe20008000000 */
[----:B------:R-:W-:-:S13]  /*0460*/  PLOP3.LUT P0, PT, PT, PT, UP0, 0x80, 0x0 ;  /* 0x000000000000781c */ /* 0x000fda0003f0f008 */
[----:B------:R-:W-:Y:S05]  /*0470*/  @!P0 BRA `(.L_x_5) ;  /* 0x0000000000188947 */ /* 0x000fea0003800000 */
[----:B------:R-:W-:Y:S01]  /*0480*/  IMAD.U32 R4, RZ, RZ, UR28 ;  /* 0x0000001cff047e24 */ /* 0x000fe2000f8e00ff */
[----:B------:R-:W-:-:S06]  /*0490*/  UMOV UR4, URZ ;  /* 0x0000003f00047c82 */ /* 0x000fcc0008000000 */
.L_x_6:
[----:B------:R-:W-:Y:S01]  /*04a0*/  SHF.R.U32.HI R4, RZ, 0x1, R4 ;  /* 0x00000001ff047819 */ /* 0x000fe20000011604 */
[----:B------:R-:W-:-:S03]  /*04b0*/  UIADD3 UR4, UR4, 0x1, URZ ;  /* 0x0000000104047890 */ /* 0x000fc6000fffe03f */
[----:B------:R-:W-:-:S13]  /*04c0*/  ISETP.NE.AND P0, PT, R4, RZ, PT ;  /* 0x000000ff0400720c */ /* 0x000fda0003f05270 */
[----:B------:R-:W-:Y:S05]  /*04d0*/  @P0 BRA `(.L_x_6) ;  /* 0xfffffffc00f00947 */ /* 0x000fea000383ffff */
.L_x_5:
[----:B------:R-:W-:Y:S01]  /*04e0*/  ISETP.NE.AND P0, PT, RZ, UR4, PT ;  /* 0x00000004ff007c0c */ /* 0x000fe2000bf05270 */
[----:B------:R-:W-:-:S12]  /*04f0*/  UMOV UR13, 0x1 ;  /* 0x00000001000d7882 */ /* 0x000fd80000000000 */
[----:B------:R-:W-:Y:S05]  /*0500*/  @!P0 BRA `(.L_x_7) ;  /* 0x0000002800348947 */ /* 0x000fea0003800000 */
[----:B------:R-:W-:Y:S01]  /*0510*/  UMOV UR5, URZ ;  /* 0x0000003f00057c82 */ /* 0x000fe20008000000 */
[----:B------:R-:W-:-:S05]  /*0520*/  UMOV UR13, 0x1 ;  /* 0x00000001000d7882 */ /* 0x000fca0000000000 */
.L_x_18:
[----:B------:R-:W-:Y:S01]  /*0530*/  ISETP.NE.AND P1, PT, RZ, UR13, PT ;  /* 0x0000000dff007c0c */ /* 0x000fe2000bf25270 */
[----:B------:R-:W-:Y:S01]  /*0540*/  UMOV UR14, UR13 ;  /* 0x0000000d000e7c82 */ /* 0x000fe20008000000 */
[----:B------:R-:W-:Y:S02]  /*0550*/  BSSY B0, `(.L_x_8) ;  /* 0x00000c3000007945 */ /* 0x000fe40003800000 */
[----:B------:R-:W-:-:S13]  /*0560*/  ISETP.NE.OR P0, PT, R3, RZ, !P1 ;  /* 0x000000ff0300720c */ /* 0x000fda0004f05670 */
[----:B------:R-:W-:Y:S05]  /*0570*/  @P0 BRA `(.L_x_9) ;  /* 0x0000000c00000947 */ /* 0x000fea0003800000 */
[----:B------:R-:W-:Y:S02]  /*0580*/  ULDC.64 UR10, c[0x0][0x228] ;  /* 0x00008a00000a7ab9 */ /* 0x000fe40000000a00 */
[----:B------:R-:W-:-:S06]  /*0590*/  UIMAD.WIDE.U32 UR10, UR5, 0x8, UR10 ;  /* 0x00000008050a78a5 */ /* 0x000fcc000f8e000a */
[----:B------:R-:W-:Y:S02]  /*05a0*/  IMAD.U32 R4, RZ, RZ, UR10 ;  /* 0x0000000aff047e24 */ /* 0x000fe4000f8e00ff */
[----:B------:R-:W-:-:S06]  /*05b0*/  IMAD.U32 R5, RZ, RZ, UR11 ;  /* 0x0000000bff057e24 */ /* 0x000fcc000f8e00ff */
[----:B------:R-:W2:Y:S01]  /*05c0*/  LDG.E.64 R4, desc[UR24][R4.64] ;  /* 0x0000001804047981 */ /* 0x000ea2000c1e1b00 */
[----:B------:R-:W-:Y:S01]  /*05d0*/  UMOV UR6, 0x1 ;  /* 0x0000000100067882 */ /* 0x000fe20000000000 */
[----:B------:R-:W-:Y:S01]  /*05e0*/  UMOV UR10, 0xffffffff ;  /* 0xffffffff000a7882 */ /* 0x000fe20000000000 */
[----:B------:R-:W-:Y:S02]  /*05f0*/  UIADD3 UR6, UP0, UR6, 0x1, URZ ;  /* 0x0000000106067890 */ /* 0x000fe4000ff1e03f */
[----:B------:R-:W-:Y:S02]  /*0600*/  UIADD3 UR15, UR13, -0x1, URZ ;  /* 0xffffffff0d0f7890 */ /* 0x000fe4000fffe03f */
[----:B------:R-:W-:Y:S02]  /*0610*/  UIADD3.X UR10, UR10, -0x1, URZ, UP0, !UPT ;  /* 0xffffffff0a0a7890 */ /* 0x000fe400087fe43f */
[----:B------:R-:W-:Y:S02]  /*0620*/  UISETP.GT.U32.AND UP0, UPT, UR6, URZ, UPT ;  /* 0x0000003f0600728c */ /* 0x000fe4000bf04070 */
[----:B------:R-:W-:-:S02]  /*0630*/  UISETP.GE.U32.AND UP1, UPT, UR15, 0x3, UPT ;  /* 0x000000030f00788c */ /* 0x000fc4000bf26070 */
[----:B------:R-:W-:Y:S02]  /*0640*/  UISETP.GT.U32.AND.EX UP0, UPT, UR10, URZ, UPT, UP0 ;  /* 0x0000003f0a00728c */ /* 0x000fe4000bf04100 */
[----:B------:R-:W-:Y:S02]  /*0650*/  ULOP3.LUT UR29, UR13, 0x3, URZ, 0xc0, !UPT ;  /* 0x000000030d1d7892 */ /* 0x000fe4000f8ec03f */
[----:B------:R-:W-:Y:S01]  /*0660*/  PLOP3.LUT P0, PT, PT, PT, UP1, 0x80, 0x0 ;  /* 0x000000000000781c */ /* 0x000fe20003f0f018 */
[----:B------:R-:W-:Y:S02]  /*0670*/  USEL UR11, URZ, 0x1, !UP0 ;  /* 0x000000013f0b7887 */ /* 0x000fe4000c000000 */
[----:B------:R-:W-:Y:S01]  /*0680*/  USEL UR15, URZ, 0xffffffff, !UP0 ;  /* 0xffffffff3f0f7887 */ /* 0x000fe2000c000000 */
[----:B------:R-:W-:Y:S01]  /*0690*/  ISETP.NE.AND P2, PT, RZ, UR29, PT ;  /* 0x0000001dff007c0c */ /* 0x000fe2000bf45270 */
[----:B------:R-:W-:-:S03]  /*06a0*/  UIADD3 UR18, UP0, UR11, -UR6, URZ ;  /* 0x800000060b127290 */ /* 0x000fc6000ff1e03f */
[----:B------:R-:W-:Y:S01]  /*06b0*/  UMOV UR6, URZ ;  /* 0x0000003f00067c82 */ /* 0x000fe20008000000 */
[----:B------:R-:W-:-:S03]  /*06c0*/  UIADD3.X UR17, UR15, ~UR10, URZ, UP0, !UPT ;  /* 0x8000000a0f117290 */ /* 0x000fc600087fe43f */
[----:B------:R-:W-:Y:S01]  /*06d0*/  UMOV UR15, UR18 ;  /* 0x00000012000f7c82 */ /* 0x000fe20008000000 */
[----:B--2---:R-:W-:Y:S02]  /*06e0*/  R2UR UR10, R4 ;  /* 0x00000000040a72ca */ /* 0x004fe400000e0000 */
[----:B------:R-:W-:Y:S01]  /*06f0*/  R2UR UR11, R5 ;  /* 0x00000000050b72ca */ /* 0x000fe200000e0000 */
[----:B------:R-:W-:-:S14]  /*0700*/  @!P0 BRA `(.L_x_10) ;  /* 0x0000000400ac8947 */ /* 0x000fdc0003800000 */
[----:B------:R-:W0:Y:S01]  /*0710*/  S2UR UR6, SR_CgaCtaId ;  /* 0x00000000000679c3 */ /* 0x000e220000008800 */
[----:B------:R-:W-:Y:S01]  /*0720*/  UIADD3 UR15, -UR29, UR13, URZ ;  /* 0x0000000d1d0f7290 */ /* 0x000fe2000fffe13f */
[----:B------:R-:W-:-:S05]  /*0730*/  UMOV UR16, 0x400 ;  /* 0x0000040000107882 */ /* 0x000fca0000000000 */
[----:B------:R-:W-:Y:S01]  /*0740*/  IMAD.U32 R8, RZ, RZ, UR15 ;  /* 0x0000000fff087e24 */ /* 0x000fe2000f8e00ff */
[----:B------:R-:W-:Y:S01]  /*0750*/  UMOV UR15, UR18 ;  /* 0x00000012000f7c82 */ /* 0x000fe20008000000 */
[----:B0-----:R-:W-:-:S03]  /*0760*/  ULEA UR16, UR6, UR16, 0x18 ;  /* 0x0000001006107291 */ /* 0x001fc6000f8ec03f */
[----:B------:R-:W-:-:S09]  /*0770*/  UMOV UR6, URZ ;  /* 0x0000003f00067c82 */ /* 0x000fd20008000000 */
.L_x_11:
[----:B------:R-:W-:Y:S01]  /*0780*/  UIMAD.WIDE.U32 UR20, UR17, UR10, URZ ;  /* 0x0000000a111472a5 */ /* 0x000fe2000f8e003f */
[----:B------:R-:W-:Y:S01]  /*0790*/  IMAD.U32 R4, RZ, RZ, UR15 ;  /* 0x0000000fff047e24 */ /* 0x000fe2000f8e00ff */
[----:B------:R-:W-:Y:S01]  /*07a0*/  UIMAD.WIDE.U32 UR18, UR15, UR10, URZ ;  /* 0x0000000a0f1272a5 */ /* 0x000fe2000f8e003f */
[----:B------:R-:W-:Y:S01]  /*07b0*/  VIADD R8, R8, 0xfffffffc ;  /* 0xfffffffc08087836 */ /* 0x000fe20000000000 */
[----:B------:R-:W-:Y:S01]  /*07c0*/  UIMAD.WIDE.U32 UR20, UP3, UR11, UR15, UR20 ;  /* 0x0000000f0b1472a5 */ /* 0x000fe2000f860014 */
[----:B------:R-:W-:Y:S01]  /*07d0*/  IMAD.U32 R5, RZ, RZ, UR17 ;  /* 0x00000011ff057e24 */ /* 0x000fe2000f8e00ff */
[----:B------:R-:W-:Y:S02]  /*07e0*/  UIADD3 UR22, UP2, URZ, UR18, URZ ;  /* 0x000000123f167290 */ /* 0x000fe4000ff5e03f */
[----:B------:R-:W-:Y:S01]  /*07f0*/  UIADD3 UR19, UP1, UR19, UR20, URZ ;  /* 0x0000001413137290 */ /* 0x000fe2000ff3e03f */
[----:B------:R-:W-:Y:S01]  /*0800*/  ISETP.NE.AND P0, PT, R8, RZ, PT ;  /* 0x000000ff0800720c */ /* 0x000fe20003f05270 */
[----:B------:R-:W-:-:S02]  /*0810*/  UISETP.LT.U32.AND UP0, UPT, UR22, UR18, UPT ;  /* 0x000000121600728c */ /* 0x000fc4000bf01070 */
[----:B------:R-:W-:Y:S02]  /*0820*/  UIADD3.X UR26, UR19, UR18, URZ, UP2, !UPT ;  /* 0x00000012131a7290 */ /* 0x000fe400097fe43f */
[----:B------:R-:W-:Y:S02]  /*0830*/  ULEA UR34, UR6, UR16, 0x3 ;  /* 0x0000001006227291 */ /* 0x000fe4000f8e183f */
[----:B------:R-:W-:Y:S02]  /*0840*/  UISETP.LT.U32.AND.EX UP0, UPT, UR26, UR19, UPT, UP0 ;  /* 0x000000131a00728c */ /* 0x000fe4000bf01100 */
[----:B------:R-:W-:Y:S02]  /*0850*/  UIADD3.X UR19, URZ, URZ, URZ, UP3, !UPT ;  /* 0x0000003f3f137290 */ /* 0x000fe40009ffe43f */
[----:B------:R-:W-:Y:S01]  /*0860*/  USEL UR23, URZ, 0x1, !UP0 ;  /* 0x000000013f177887 */ /* 0x000fe2000c000000 */
[----:B------:R-:W-:Y:S01]  /*0870*/  UMOV UR18, UR21 ;  /* 0x0000001500127c82 */ /* 0x000fe20008000000 */
[----:B------:R-:W-:-:S02]  /*0880*/  UIADD3 UR6, UR6, 0x4, URZ ;  /* 0x0000000406067890 */ /* 0x000fc4000fffe03f */
[----:B------:R-:W-:Y:S02]  /*0890*/  UIADD3 UR23, UP0, UP2, -UR23, UR22, -UR26 ;  /* 0x0000001617177290 */ /* 0x000fe4000fa1e91a */
[----:B------:R-:W-:-:S03]  /*08a0*/  UIMAD.WIDE.U32.X UR20, UR11, UR17, UR18, UP1 ;  /* 0x000000110b1472a5 */ /* 0x000fc600088e0412 */
[----:B------:R-:W-:Y:S02]  /*08b0*/  UMOV UR18, 0xffffffff ;  /* 0xffffffff00127882 */ /* 0x000fe40000000000 */
[----:B------:R-:W-:Y:S02]  /*08c0*/  UIADD3.X UR26, UR18, -0x1, UR26, UP0, UP2 ;  /* 0xffffffff121a7890 */ /* 0x000fe400087e441a */
[----:B------:R-:W-:-:S04]  /*08d0*/  UISETP.LT.U32.AND UP0, UPT, UR20, UR23, UPT ;  /* 0x000000171400728c */ /* 0x000fc8000bf01070 */
[----:B------:R-:W-:-:S04]  /*08e0*/  UISETP.LT.U32.AND.EX UP0, UPT, UR21, UR26, UPT, UP0 ;  /* 0x0000001a1500728c */ /* 0x000fc8000bf01100 */
[----:B------:R-:W-:Y:S02]  /*08f0*/  USEL UR19, URZ, 0x1, !UP0 ;  /* 0x000000013f137887 */ /* 0x000fe4000c000000 */
[----:B------:R-:W-:Y:S02]  /*0900*/  USEL UR22, URZ, 0xffffffff, !UP0 ;  /* 0xffffffff3f167887 */ /* 0x000fe4000c000000 */
[----:B------:R-:W-:-:S04]  /*0910*/  UIADD3 UR19, UP0, UP1, UR19, UR20, -UR23 ;  /* 0x0000001413137290 */ /* 0x000fc8000f91e817 */
[----:B------:R-:W-:Y:S02]  /*0920*/  UIADD3.X UR20, UR22, UR21, ~UR26, UP0, UP1 ;  /* 0x0000001516147290 */ /* 0x000fe400087e2c1a */
[----:B------:R-:W-:Y:S02]  /*0930*/  UIMAD.WIDE.U32 UR22, UR19, UR10, URZ ;  /* 0x0000000a131672a5 */ /* 0x000fe4000f8e003f */
[----:B------:R-:W-:Y:S01]  /*0940*/  IMAD.U32 R6, RZ, RZ, UR19 ;  /* 0x00000013ff067e24 */ /* 0x000fe2000f8e00ff */
[----:B------:R-:W-:Y:S02]  /*0950*/  UIMAD.WIDE.U32 UR26, UR20, UR10, URZ ;  /* 0x0000000a141a72a5 */ /* 0x000fe4000f8e003f */
[----:B------:R-:W-:Y:S01]  /*0960*/  UIADD3 UR21, UP2, URZ, UR22, URZ ;  /* 0x000000163f157290 */ /* 0x000fe2000ff5e03f */
[----:B------:R-:W-:Y:S01]  /*0970*/  IMAD.U32 R7, RZ, RZ, UR20 ;  /* 0x00000014ff077e24 */ /* 0x000fe2000f8e00ff */
[----:B------:R-:W-:Y:S02]  /*0980*/  UIMAD.WIDE.U32 UR26, UP3, UR11, UR19, UR26 ;  /* 0x000000130b1a72a5 */ /* 0x000fe4000f86001a */
[----:B------:R-:W-:-:S02]  /*0990*/  UISETP.LT.U32.AND UP0, UPT, UR21, UR22, UPT ;  /* 0x000000161500728c */ /* 0x000fc4000bf01070 */
[----:B------:R-:W-:Y:S01]  /*09a0*/  UIADD3 UR23, UP1, UR23, UR26, URZ ;  /* 0x0000001a17177290 */ /* 0x000fe2000ff3e03f */
[----:B------:R0:W-:Y:S03]  /*09b0*/  STS.128 [UR34], R4 ;  /* 0x00000004ff007988 */ /* 0x0001e60008000c22 */
[----:B------:R-:W-:-:S03]  /*09c0*/  UIADD3.X UR30, UR23, UR22, URZ, UP2, !UPT ;  /* 0x00000016171e7290 */ /* 0x000fc600097fe43f */
[----:B------:R-:W-:Y:S01]  /*09d0*/  UMOV UR22, UR27 ;  /* 0x0000001b00167c82 */ /* 0x000fe20008000000 */
[----:B------:R-:W-:Y:S02]  /*09e0*/  UISETP.LT.U32.AND.EX UP0, UPT, UR30, UR23, UPT, UP0 ;  /* 0x000000171e00728c */ /* 0x000fe4000bf01100 */
[----:B------:R-:W-:Y:S02]  /*09f0*/  UIADD3.X UR23, URZ, URZ, URZ, UP3, !UPT ;  /* 0x0000003f3f177290 */ /* 0x000fe40009ffe43f */
[----:B------:R-:W-:Y:S02]  /*0a00*/  USEL UR26, URZ, 0x1, !UP0 ;  /* 0x000000013f1a7887 */ /* 0x000fe4000c000000 */
[----:B------:R-:W-:Y:S02]  /*0a10*/  UIMAD.WIDE.U32.X UR22, UR11, UR20, UR22, UP1 ;  /* 0x000000140b1672a5 */ /* 0x000fe400088e0416 */
[----:B------:R-:W-:-:S04]  /*0a20*/  UIADD3 UR26, UP0, UP2, -UR26, UR21, -UR30 ;  /* 0x000000151a1a7290 */ /* 0x000fc8000fa1e91e */
        /* <DEDUP_REMOVED lines=12> */
[----:B------:R-:W-:Y:S01]  /*0af0*/  UIMAD.WIDE.U32 UR26, UP3, UR11, UR21, UR26 ;  /* 0x000000150b1a72a5 */ /* 0x000fe2000f86001a */
[----:B0-----:R-:W-:Y:S01]  /*0b00*/  IMAD.MOV.U32 R4, RZ, RZ, R9 ;  /* 0x000000ffff047224 */ /* 0x001fe200078e0009 */
[----:B------:R-:W-:Y:S01]  /*0b10*/  UISETP.LT.U32.AND UP0, UPT, UR30, UR22, UPT ;  /* 0x000000161e00728c */ /* 0x000fe2000bf01070 */
[----:B------:R-:W-:Y:S01]  /*0b20*/  IMAD.MOV.U32 R5, RZ, RZ, R10 ;  /* 0x000000ffff057224 */ /* 0x000fe200078e000a */
[----:B------:R-:W-:-:S04]  /*0b30*/  UIADD3 UR23, UP1, UR23, UR26, URZ ;  /* 0x0000001a17177290 */ /* 0x000fc8000ff3e03f */
        /* <DEDUP_REMOVED lines=20> */
[----:B------:R-:W-:Y:S01]  /*0c80*/  IMAD.MOV.U32 R6, RZ, RZ, R11 ;  /* 0x000000ffff067224 */ /* 0x000fe200078e000b */
[----:B------:R-:W-:Y:S01]  /*0c90*/  UISETP.LT.U32.AND UP0, UPT, UR30, UR26, UPT ;  /* 0x0000001a1e00728c */ /* 0x000fe2000bf01070 */
[----:B------:R-:W-:Y:S01]  /*0ca0*/  IMAD.MOV.U32 R7, RZ, RZ, R12 ;  /* 0x000000ffff077224 */ /* 0x000fe200078e000c */
[----:B------:R-:W-:-:S02]  /*0cb0*/  UIADD3 UR22, UP1, UR27, UR22, URZ ;  /* 0x000000161b167290 */ /* 0x000fc4000ff3e03f */
[----:B------:R-:W-:Y:S02]  /*0cc0*/  UIADD3.X UR27, URZ, URZ, URZ, UP3, !UPT ;  /* 0x0000003f3f1b7290 */ /* 0x000fe40009ffe43f */
[----:B------:R-:W-:Y:S01]  /*0cd0*/  UIADD3.X UR15, UR22, UR26, URZ, UP2, !UPT ;  /* 0x0000001a160f7290 */ /* 0x000fe200097fe43f */
[----:B------:R0:W-:Y:S02]  /*0ce0*/  STS.128 [UR34+0x10], R4 ;  /* 0x00001004ff007988 */ /* 0x0001e40008000c22 */
[----:B------:R-:W-:Y:S01]  /*0cf0*/  UMOV UR26, UR23 ;  /* 0x00000017001a7c82 */ /* 0x000fe20008000000 */
[----:B------:R-:W-:Y:S02]  /*0d00*/  UISETP.LT.U32.AND.EX UP0, UPT, UR15, UR22, UPT, UP0 ;  /* 0x000000160f00728c */ /* 0x000fe4000bf01100 */
[----:B------:R-:W-:Y:S02]  /*0d10*/  UIMAD.WIDE.U32.X UR20, UR11, UR32, UR26, UP1 ;  /* 0x000000200b1472a5 */ /* 0x000fe400088e041a */
[----:B------:R-:W-:-:S04]  /*0d20*/  USEL UR19, URZ, 0x1, !UP0 ;  /* 0x000000013f137887 */ /* 0x000fc8000c000000 */
[----:B------:R-:W-:-:S04]  /*0d30*/  UIADD3 UR19, UP0, UP2, -UR19, UR30, -UR15 ;  /* 0x0000001e13137290 */ /* 0x000fc8000fa1e90f */
[----:B------:R-:W-:Y:S02]  /*0d40*/  UIADD3.X UR18, UR18, -0x1, UR15, UP0, UP2 ;  /* 0xffffffff12127890 */ /* 0x000fe400087e440f */
[----:B------:R-:W-:-:S04]  /*0d50*/  UISETP.LT.U32.AND UP0, UPT, UR20, UR19, UPT ;  /* 0x000000131400728c */ /* 0x000fc8000bf01070 */
[----:B------:R-:W-:-:S04]  /*0d60*/  UISETP.LT.U32.AND.EX UP0, UPT, UR21, UR18, UPT, UP0 ;  /* 0x000000121500728c */ /* 0x000fc8000bf01100 */
[----:B------:R-:W-:Y:S02]  /*0d70*/  USEL UR15, URZ, 0x1, !UP0 ;  /* 0x000000013f0f7887 */ /* 0x000fe4000c000000 */
[----:B------:R-:W-:Y:S02]  /*0d80*/  USEL UR17, URZ, 0xffffffff, !UP0 ;  /* 0xffffffff3f117887 */ /* 0x000fe4000c000000 */
[----:B------:R-:W-:-:S04]  /*0d90*/  UIADD3 UR15, UP0, UP1, UR15, UR20, -UR19 ;  /* 0x000000140f0f7290 */ /* 0x000fc8000f91e813 */
[----:B------:R-:W-:Y:S01]  /*0da0*/  UIADD3.X UR17, UR17, UR21, ~UR18, UP0, UP1 ;  /* 0x0000001511117290 */ /* 0x000fe200087e2c12 */
[----:B0-----:R-:W-:Y:S11]  /*0db0*/  @P0 BRA `(.L_x_11) ;  /* 0xfffffff800700947 */ /* 0x001ff6000383ffff */
.L_x_10:
[----:B------:R-:W-:Y:S05]  /*0dc0*/  @!P2 BRA `(.L_x_9) ;  /* 0x0000000000eca947 */ /* 0x000fea0003800000 */
[----:B------:R-:W0:Y:S01]  /*0dd0*/  S2UR UR23, SR_CgaCtaId ;  /* 0x00000000001779c3 */ /* 0x000e220000008800 */
[----:B------:R-:W-:Y:S02]  /*0de0*/  UIMAD.WIDE.U32 UR20, UR17, UR10, URZ ;  /* 0x0000000a111472a5 */ /* 0x000fe4000f8e003f */
[----:B------:R-:W-:Y:S01]  /*0df0*/  IMAD.U32 R5, RZ, RZ, UR17 ;  /* 0x00000011ff057e24 */ /* 0x000fe2000f8e00ff */
[----:B------:R-:W-:Y:S02]  /*0e00*/  UIMAD.WIDE.U32 UR18, UR15, UR10, URZ ;  /* 0x0000000a0f1272a5 */ /* 0x000fe4000f8e003f */
[----:B------:R-:W-:Y:S01]  /*0e10*/  IMAD.U32 R4, RZ, RZ, UR15 ;  /* 0x0000000fff047e24 */ /* 0x000fe2000f8e00ff */
[----:B------:R-:W-:Y:S02]  /*0e20*/  UIMAD.WIDE.U32 UR20, UP3, UR11, UR15, UR20 ;  /* 0x0000000f0b1472a5 */ /* 0x000fe4000f860014 */
[----:B------:R-:W-:Y:S02]  /*0e30*/  UIADD3 UR22, UP2, URZ, UR18, URZ ;  /* 0x000000123f167290 */ /* 0x000fe4000ff5e03f */
[----:B------:R-:W-:-:S02]  /*0e40*/  UIADD3 UR19, UP1, UR19, UR20, URZ ;  /* 0x0000001413137290 */ /* 0x000fc4000ff3e03f */
[----:B------:R-:W-:Y:S02]  /*0e50*/  UISETP.LT.U32.AND UP0, UPT, UR22, UR18, UPT ;  /* 0x000000121600728c */ /* 0x000fe4000bf01070 */
[----:B------:R-:W-:Y:S01]  /*0e60*/  UIADD3.X UR20, UR19, UR18, URZ, UP2, !UPT ;  /* 0x0000001213147290 */ /* 0x000fe200097fe43f */
[----:B------:R-:W-:Y:S02]  /*0e70*/  UMOV UR16, 0x400 ;  /* 0x0000040000107882 */ /* 0x000fe40000000000 */
[----:B------:R-:W-:Y:S01]  /*0e80*/  UMOV UR18, UR21 ;  /* 0x0000001500127c82 */ /* 0x000fe20008000000 */
[----:B------:R-:W-:Y:S02]  /*0e90*/  UISETP.LT.U32.AND.EX UP0, UPT, UR20, UR19, UPT, UP0 ;  /* 0x000000131400728c */ /* 0x000fe4000bf01100 */
[----:B------:R-:W-:Y:S01]  /*0ea0*/  UIADD3.X UR19, URZ, URZ, URZ, UP3, !UPT ;  /* 0x0000003f3f137290 */ /* 0x000fe20009ffe43f */
[----:B------:R-:W-:-:S03]  /*0eb0*/  UMOV UR26, 0xffffffff ;  /* 0xffffffff001a7882 */ /* 0x000fc60000000000 */
[----:B------:R-:W-:Y:S02]  /*0ec0*/  UIMAD.WIDE.U32.X UR18, UR11, UR17, UR18, UP1 ;  /* 0x000000110b1272a5 */ /* 0x000fe400088e0412 */
[----:B0-----:R-:W-:Y:S02]  /*0ed0*/  ULEA UR23, UR23, UR16, 0x18 ;  /* 0x0000001017177291 */ /* 0x001fe4000f8ec03f */
[----:B------:R-:W-:Y:S02]  /*0ee0*/  USEL UR16, URZ, 0x1, !UP0 ;  /* 0x000000013f107887 */ /* 0x000fe4000c000000 */
[----:B------:R-:W-:Y:S02]  /*0ef0*/  UISETP.NE.AND UP1, UPT, UR29, 0x1, UPT ;  /* 0x000000011d00788c */ /* 0x000fe4000bf25270 */
[----:B------:R-:W-:Y:S02]  /*0f00*/  UIADD3 UR16, UP0, UP2, -UR16, UR22, -UR20 ;  /* 0x0000001610107290 */ /* 0x000fe4000fa1e914 */
[----:B------:R-:W-:-:S02]  /*0f10*/  ULEA UR23, UR6, UR23, 0x3 ;  /* 0x0000001706177291 */ /* 0x000fc4000f8e183f */
[----:B------:R-:W-:Y:S01]  /*0f20*/  UIADD3.X UR17, UR26, -0x1, UR20, UP0, UP2 ;  /* 0xffffffff1a117890 */ /* 0x000fe200087e4414 */
[----:B------:R-:W-:Y:S01]  /*0f30*/  PLOP3.LUT P0, PT, PT, PT, UP1, 0x80, 0x0 ;  /* 0x000000000000781c */ /* 0x000fe20003f0f018 */
[----:B------:R-:W-:-:S04]  /*0f40*/  UISETP.LT.U32.AND UP0, UPT, UR18, UR16, UPT ;  /* 0x000000101200728c */ /* 0x000fc8000bf01070 */
[----:B------:R-:W-:Y:S01]  /*0f50*/  UISETP.LT.U32.AND.EX UP0, UPT, UR19, UR17, UPT, UP0 ;  /* 0x000000111300728c */ /* 0x000fe2000bf01100 */
[----:B------:R0:W-:Y:S03]  /*0f60*/  STS.64 [UR23], R4 ;  /* 0x00000004ff007988 */ /* 0x0001e60008000a17 */
[----:B------:R-:W-:Y:S02]  /*0f70*/  USEL UR6, URZ, 0x1, !UP0 ;  /* 0x000000013f067887 */ /* 0x000fe4000c000000 */
[----:B------:R-:W-:Y:S02]  /*0f80*/  USEL UR15, URZ, 0xffffffff, !UP0 ;  /* 0xffffffff3f0f7887 */ /* 0x000fe4000c000000 */
[----:B------:R-:W-:-:S04]  /*0f90*/  UIADD3 UR20, UP0, UP2, UR6, UR18, -UR16 ;  /* 0x0000001206147290 */ /* 0x000fc8000fa1e810 */
[----:B------:R-:W-:Y:S01]  /*0fa0*/  UIADD3.X UR21, UR15, UR19, ~UR17, UP0, UP2 ;  /* 0x000000130f157290 */ /* 0x000fe200087e4c11 */
[----:B0-----:R-:W-:Y:S11]  /*0fb0*/  @!P0 BRA `(.L_x_9) ;  /* 0x0000000000708947 */ /* 0x001ff60003800000 */
[----:B------:R-:W-:Y:S01]  /*0fc0*/  UIMAD.WIDE.U32 UR18, UR21, UR10, URZ ;  /* 0x0000000a151272a5 */ /* 0x000fe2000f8e003f */
[----:B------:R-:W-:Y:S01]  /*0fd0*/  IMAD.U32 R4, RZ, RZ, UR20 ;  /* 0x00000014ff047e24 */ /* 0x000fe2000f8e00ff */
[----:B------:R-:W-:Y:S01]  /*0fe0*/  UIMAD.WIDE.U32 UR16, UR20, UR10, URZ ;  /* 0x0000000a141072a5 */ /* 0x000fe2000f8e003f */
[----:B------:R-:W-:Y:S01]  /*0ff0*/  IMAD.U32 R5, RZ, RZ, UR21 ;  /* 0x00000015ff057e24 */ /* 0x000fe2000f8e00ff */
[----:B------:R-:W-:Y:S02]  /*1000*/  UIMAD.WIDE.U32 UR18, UP3, UR11, UR20, UR18 ;  /* 0x000000140b1272a5 */ /* 0x000fe4000f860012 */
[----:B------:R-:W-:Y:S02]  /*1010*/  UIADD3 UR6, UP2, URZ, UR16, URZ ;  /* 0x000000103f067290 */ /* 0x000fe4000ff5e03f */
[----:B------:R-:W-:Y:S01]  /*1020*/  UIADD3 UR10, UP1, UR17, UR18, URZ ;  /* 0x00000012110a7290 */ /* 0x000fe2000ff3e03f */
[----:B------:R0:W-:Y:S01]  /*1030*/  STS.64 [UR23+0x8], R4 ;  /* 0x00000804ff007988 */ /* 0x0001e20008000a17 */
[----:B------:R-:W-:-:S02]  /*1040*/  UISETP.LT.U32.AND UP0, UPT, UR6, UR16, UPT ;  /* 0x000000100600728c */ /* 0x000fc4000bf01070 */
[----:B------:R-:W-:Y:S02]  /*1050*/  UIADD3.X UR18, UR10, UR16, URZ, UP2, !UPT ;  /* 0x000000100a127290 */ /* 0x000fe400097fe43f */
[----:B------:R-:W-:Y:S02]  /*1060*/  UIADD3.X UR17, URZ, URZ, URZ, UP3, !UPT ;  /* 0x0000003f3f117290 */ /* 0x000fe40009ffe43f */
[----:B------:R-:W-:Y:S01]  /*1070*/  UISETP.LT.U32.AND.EX UP0, UPT, UR18, UR10, UPT, UP0 ;  /* 0x0000000a1200728c */ /* 0x000fe2000bf01100 */
[----:B------:R-:W-:-:S03]  /*1080*/  UMOV UR16, UR19 ;  /* 0x0000001300107c82 */ /* 0x000fc60008000000 */
[----:B------:R-:W-:Y:S02]  /*1090*/  USEL UR15, URZ, 0x1, !UP0 ;  /* 0x000000013f0f7887 */ /* 0x000fe4000c000000 */
[----:B------:R-:W-:Y:S02]  /*10a0*/  UIMAD.WIDE.U32.X UR10, UR11, UR21, UR16, UP1 ;  /* 0x000000150b0a72a5 */ /* 0x000fe400088e0410 */
[----:B------:R-:W-:Y:S02]  /*10b0*/  UIADD3 UR15, UP0, UP2, -UR15, UR6, -UR18 ;  /* 0x000000060f0f7290 */ /* 0x000fe4000fa1e912 */
[----:B------:R-:W-:Y:S02]  /*10c0*/  UISETP.NE.AND UP1, UPT, UR29, 0x2, UPT ;  /* 0x000000021d00788c */ /* 0x000fe4000bf25270 */
[----:B------:R-:W-:Y:S02]  /*10d0*/  UIADD3.X UR16, UR26, -0x1, UR18, UP0, UP2 ;  /* 0xffffffff1a107890 */ /* 0x000fe400087e4412 */
[----:B------:R-:W-:-:S02]  /*10e0*/  UISETP.LT.U32.AND UP0, UPT, UR10, UR15, UPT ;  /* 0x0000000f0a00728c */ /* 0x000fc4000bf01070 */
[----:B------:R-:W-:Y:S02]  /*10f0*/  PLOP3.LUT P0, PT, PT, PT, UP1, 0x80, 0x0 ;  /* 0x000000000000781c */ /* 0x000fe40003f0f018 */
[----:B------:R-:W-:-:S04]  /*1100*/  UISETP.LT.U32.AND.EX UP0, UPT, UR11, UR16, UPT, UP0 ;  /* 0x000000100b00728c */ /* 0x000fc8000bf01100 */
[----:B------:R-:W-:Y:S02]  /*1110*/  USEL UR6, URZ, 0x1, !UP0 ;  /* 0x000000013f067887 */ /* 0x000fe4000c000000 */
[----:B------:R-:W-:Y:S02]  /*1120*/  USEL UR17, URZ, 0xffffffff, !UP0 ;  /* 0xffffffff3f117887 */ /* 0x000fe4000c000000 */
[----:B------:R-:W-:-:S04]  /*1130*/  UIADD3 UR10, UP0, UP2, UR6, UR10, -UR15 ;  /* 0x0000000a060a7290 */ /* 0x000fc8000fa1e80f */
[----:B------:R-:W-:Y:S02]  /*1140*/  UIADD3.X UR11, UR17, UR11, ~UR16, UP0, UP2 ;  /* 0x0000000b110b7290 */ /* 0x000fe400087e4c10 */
[----:B------:R-:W-:-:S04]  /*1150*/  IMAD.U32 R6, RZ, RZ, UR10 ;  /* 0x0000000aff067e24 */ /* 0x000fc8000f8e00ff */
[----:B------:R-:W-:-:S05]  /*1160*/  IMAD.U32 R7, RZ, RZ, UR11 ;  /* 0x0000000bff077e24 */ /* 0x000fca000f8e00ff */
[----:B------:R0:W-:Y:S02]  /*1170*/  @P0 STS.64 [UR23+0x10], R6 ;  /* 0x00001006ff000988 */ /* 0x0001e40008000a17 */
.L_x_9:
[----:B------:R-:W-:Y:S05]  /*1180*/  BSYNC B0 ;  /* 0x0000000000007941 */ /* 0x000fea0003800000 */
.L_x_8:
[----:B------:R-:W-:Y:S01]  /*1190*/  USHF.L.U32 UR13, UR13, 0x1, URZ ;  /* 0x000000010d0d7899 */ /* 0x000fe2000800063f */
[----:B------:R-:W-:Y:S05]  /*11a0*/  BAR.SYNC.DEFER_BLOCKING 0x0 ;  /* 0x0000000000007b1d */ /* 0x000fea0000010000 */
[----:B0-----:R-:W-:Y:S01]  /*11b0*/  IMAD R4, R3, UR13, RZ ;  /* 0x0000000d03047c24 */ /* 0x001fe2000f8e02ff */
[----:B------:R-:W-:Y:S01]  /*11c0*/  ULDC.64 UR10, c[0x0][0x218] ;  /* 0x00008600000a7ab9 */ /* 0x000fe20000000a00 */
[----:B------:R-:W-:Y:S01]  /*11d0*/  BSSY B0, `(.L_x_12) ;  /* 0x00001bb000007945 */ /* 0x000fe20003800000 */
[----:B------:R-:W-:Y:S02]  /*11e0*/  IMAD.U32 R11, RZ, RZ, UR10 ;  /* 0x0000000aff0b7e24 */ /* 0x000fe4000f8e00ff */
[----:B------:R-:W-:-:S03]  /*11f0*/  IMAD.U32 R13, RZ, RZ, UR11 ;  /* 0x0000000bff0d7e24 */ /* 0x000fc6000f8e00ff */
[----:B------:R-:W-:-:S04]  /*1200*/  ISETP.GE.U32.AND P0, PT, R4, R11, PT ;  /* 0x0000000b0400720c */ /* 0x000fc80003f06070 */
[----:B------:R-:W-:-:S13]  /*1210*/  ISETP.GE.U32.AND.EX P0, PT, RZ, R13, PT, P0 ;  /* 0x0000000dff00720c */ /* 0x000fda0003f06100 */
[----:B------:R-:W-:Y:S05]  /*1220*/  @P0 BRA `(.L_x_13) ;  /* 0x0000001800d40947 */ /* 0x000fea0003800000 */
[----:B------:R-:W-:Y:S05]  /*1230*/  @!P1 BRA `(.L_x_13) ;  /* 0x0000001800d09947 */ /* 0x000fea0003800000 */
[----:B------:R-:W-:-:S04]  /*1240*/  IMAD.U32 R5, RZ, RZ, UR13 ;  /* 0x0000000dff057e24 */ /* 0x000fc8000f8e00ff */
[----:B------:R-:W-:-:S07]  /*1250*/  IMAD R5, R5, UR28, RZ ;  /* 0x0000001c05057c24 */ /* 0x000fce000f8e02ff */
.L_x_17:
[----:B------:R-:W-:Y:S01]  /*1260*/  UISETP.NE.AND UP0, UPT, UR14, 0x1, UPT ;  /* 0x000000010e00788c */ /* 0x000fe2000bf05270 */
[----:B------:R-:W-:-:S05]  /*1270*/  IMAD.MOV.U32 R6, RZ, RZ, RZ ;  /* 0x000000ffff067224 */ /* 0x000fca00078e00ff */
[----:B------:R-:W-:-:S13]  /*1280*/  PLOP3.LUT P0, PT, PT, PT, UP0, 0x80, 0x0 ;  /* 0x000000000000781c */ /* 0x000fda0003f0f008 */
[----:B------:R-:W-:Y:S05]  /*1290*/  @!P0 BRA `(.L_x_14) ;  /* 0x0000001000648947 */ /* 0x000fea0003800000 */
[----:B------:R-:W0:Y:S01]  /*12a0*/  S2R R8, SR_CgaCtaId ;  /* 0x0000000000087919 */ /* 0x000e220000008800 */
[----:B------:R-:W-:Y:S01]  /*12b0*/  ULOP3.LUT UR6, UR14, 0x1, URZ, 0xc0, !UPT ;  /* 0x000000010e067892 */ /* 0x000fe2000f8ec03f */
[----:B------:R-:W-:Y:S01]  /*12c0*/  MOV R7, 0x400 ;  /* 0x0000040000077802 */ /* 0x000fe20000000f00 */
[----:B------:R-:W-:Y:S02]  /*12d0*/  IMAD.MOV.U32 R6, RZ, RZ, RZ ;  /* 0x000000ffff067224 */ /* 0x000fe400078e00ff */
[----:B------:R-:W-:-:S06]  /*12e0*/  UIADD3 UR6, -UR6, UR14, URZ ;  /* 0x0000000e06067290 */ /* 0x000fcc000fffe13f */
[----:B------:R-:W-:Y:S01]  /*12f0*/  IMAD.U32 R30, RZ, RZ, UR6 ;  /* 0x00000006ff1e7e24 */ /* 0x000fe2000f8e00ff */
[----:B0-----:R-:W-:-:S07]  /*1300*/  LEA R7, R8, R7, 0x18 ;  /* 0x0000000708077211 */ /* 0x001fce00078ec0ff */
.L_x_15:
[----:B------:R-:W0:Y:S01]  /*1310*/  LDC.64 R12, c[0x0][0x210] ;  /* 0x00008400ff0c7b82 */ /* 0x000e220000000a00 */
[----:B------:R-:W-:-:S04]  /*1320*/  IMAD.IADD R18, R6, 0x1, R4 ;  /* 0x0000000106127824 */ /* 0x000fc800078e0204 */
[----:B------:R-:W-:-:S05]  /*1330*/  VIADD R8, R18, UR14 ;  /* 0x0000000e12087c36 */ /* 0x000fca0008000000 */
[----:B------:R-:W-:-:S05]  /*1340*/  IADD3 R15, P0, R8, UR8, RZ ;  /* 0x00000008080f7c10 */ /* 0x000fca000ff1e0ff */
[----:B------:R-:W-:-:S04]  /*1350*/  IMAD.X R8, RZ, RZ, UR12, P0 ;  /* 0x0000000cff087e24 */ /* 0x000fc800080e06ff */
[----:B------:R-:W-:Y:S02]  /*1360*/  IMAD R9, R8, 0x18, RZ ;  /* 0x0000001808097824 */ /* 0x000fe400078e02ff */
[----:B0-----:R-:W-:-:S04]  /*1370*/  IMAD.WIDE.U32 R14, R15, 0x18, R12 ;  /* 0x000000180f0e7825 */ /* 0x001fc800078e000c */
[----:B------:R-:W-:-:S05]  /*1380*/  IMAD.IADD R15, R15, 0x1, R9 ;  /* 0x000000010f0f7824 */ /* 0x000fca00078e0209 */
[----:B------:R-:W2:Y:S04]  /*1390*/  LDG.E.64 R24, desc[UR24][R14.64] ;  /* 0x000000180e187981 */ /* 0x000ea8000c1e1b00 */
[----:B------:R-:W3:Y:S04]  /*13a0*/  LDG.E.64 R26, desc[UR24][R14.64+0x8] ;  /* 0x000008180e1a7981 */ /* 0x000ee8000c1e1b00 */
[----:B------:R-:W4:Y:S01]  /*13b0*/  LDG.E.64 R16, desc[UR24][R14.64+0x10] ;  /* 0x000010180e107981 */ /* 0x000f22000c1e1b00 */
[----:B------:R-:W-:Y:S01]  /*13c0*/  IMAD R8, R6, 0x8, R7 ;  /* 0x0000000806087824 */ /* 0x000fe200078e0207 */
[----:B------:R-:W-:-:S05]  /*13d0*/  IADD3 R37, P0, R18, UR8, RZ ;  /* 0x0000000812257c10 */ /* 0x000fca000ff1e0ff */
[----:B------:R-:W2:Y:S01]  /*13e0*/  LDS.128 R8, [R8] ;  /* 0x0000000008087984 */ /* 0x000ea20000000c00 */
[----:B------:R-:W-:Y:S02]  /*13f0*/  IMAD.X R18, RZ, RZ, UR12, P0 ;  /* 0x0000000cff127e24 */ /* 0x000fe400080e06ff */
[----:B------:R-:W-:-:S04]  /*1400*/  IMAD.WIDE.U32 R36, R37, 0x18, R12 ;  /* 0x0000001825247825 */ /* 0x000fc800078e000c */
[----:B------:R-:W-:-:S04]  /*1410*/  IMAD R19, R18, 0x18, RZ ;  /* 0x0000001812137824 */ /* 0x000fc800078e02ff */
[----:B------:R-:W-:-:S05]  /*1420*/  IMAD.IADD R37, R37, 0x1, R19 ;  /* 0x0000000125257824 */ /* 0x000fca00078e0213 */
[----:B------:R-:W5:Y:S01]  /*1430*/  LDG.E.64 R18, desc[UR24][R36.64] ;  /* 0x0000001824127981 */ /* 0x000f62000c1e1b00 */
[----:B------:R-:W-:Y:S02]  /*1440*/  IMAD.MOV.U32 R31, RZ, RZ, -0x1 ;  /* 0xffffffffff1f7424 */ /* 0x000fe400078e00ff */
[----:B--2---:R-:W-:-:S04]  /*1450*/  IMAD.WIDE.U32 R20, R9, R24, RZ ;  /* 0x0000001809147225 */ /* 0x004fc800078e00ff */
[----:B------:R-:W-:-:S04]  /*1460*/  IMAD.WIDE.U32 R22, R8, R24, RZ ;  /* 0x0000001808167225 */ /* 0x000fc800078e00ff */
[----:B------:R-:W-:Y:S01]  /*1470*/  IMAD.WIDE.U32 R20, P2, R25, R8, R20 ;  /* 0x0000000819147225 */ /* 0x000fe20007840014 */
[----:B------:R-:W-:Y:S02]  /*1480*/  IADD3 R29, P1, RZ, R22, RZ ;  /* 0x00000016ff1d7210 */ /* 0x000fe40007f3e0ff */
[----:B------:R-:W-:Y:S02]  /*1490*/  IADD3 R23, P3, R23, R20, RZ ;  /* 0x0000001417177210 */ /* 0x000fe40007f7e0ff */
[----:B------:R-:W-:-:S03]  /*14a0*/  ISETP.LT.U32.AND P0, PT, R29, R22, PT ;  /* 0x000000161d00720c */ /* 0x000fc60003f01070 */
[----:B------:R-:W-:-:S05]  /*14b0*/  IMAD.X R20, R23, 0x1, R22, P1 ;  /* 0x0000000117147824 */ /* 0x000fca00008e0616 */
[----:B------:R-:W-:Y:S01]  /*14c0*/  ISETP.LT.U32.AND.EX P0, PT, R20, R23, PT, P0 ;  /* 0x000000171400720c */ /* 0x000fe20003f01100 */
[----:B------:R-:W-:Y:S02]  /*14d0*/  IMAD.X R23, RZ, RZ, RZ, P2 ;  /* 0x000000ffff177224 */ /* 0x000fe400010e06ff */
[----:B------:R-:W-:Y:S01]  /*14e0*/  IMAD.MOV.U32 R22, RZ, RZ, R21 ;  /* 0x000000ffff167224 */ /* 0x000fe200078e0015 */
[----:B------:R-:W-:-:S03]  /*14f0*/  SEL R24, RZ, 0x1, !P0 ;  /* 0x00000001ff187807 */ /* 0x000fc60004000000 */
[----:B------:R-:W-:Y:S01]  /*1500*/  IMAD.WIDE.U32.X R22, R25, R9, R22, P3 ;  /* 0x0000000919167225 */ /* 0x000fe200018e0416 */
[----:B------:R-:W-:-:S04]  /*1510*/  IADD3 R29, P0, P1, -R24, R29, -R20 ;  /* 0x0000001d181d7210 */ /* 0x000fc8000791e914 */
[----:B------:R-:W-:Y:S02]  /*1520*/  IADD3.X R35, R31, -0x1, R20, P0, P1 ;  /* 0xffffffff1f237810 */ /* 0x000fe400007e2414 */
[----:B------:R-:W-:Y:S01]  /*1530*/  ISETP.LT.U32.AND P0, PT, R22, R29, PT ;  /* 0x0000001d1600720c */ /* 0x000fe20003f01070 */
[----:B------:R-:W2:Y:S03]  /*1540*/  LDG.E.64 R20, desc[UR24][R36.64+0x8] ;  /* 0x0000081824147981 */ /* 0x000ea6000c1e1b00 */
[----:B------:R-:W-:-:S04]  /*1550*/  ISETP.LT.U32.AND.EX P0, PT, R23, R35, PT, P0 ;  /* 0x000000231700720c */ /* 0x000fc80003f01100 */
[----:B------:R-:W-:Y:S02]  /*1560*/  SEL R25, RZ, 0x1, !P0 ;  /* 0x00000001ff197807 */ /* 0x000fe40004000000 */
[----:B------:R-:W-:Y:S02]  /*1570*/  SEL R33, RZ, 0xffffffff, !P0 ;  /* 0xffffffffff217807 */ /* 0x000fe40004000000 */
[----:B------:R-:W-:-:S04]  /*1580*/  IADD3 R32, P1, P2, R25, R22, -R29 ;  /* 0x0000001619207210 */ /* 0x000fc80007a3e81d */
[----:B------:R-:W-:Y:S01]  /*1590*/  IADD3.X R33, R33, R23, ~R35, P1, P2 ;  /* 0x0000001721217210 */ /* 0x000fe20000fe4c23 */
[----:B---3--:R-:W-:-:S04]  /*15a0*/  IMAD.WIDE.U32 R22, R9, R26, RZ ;  /* 0x0000001a09167225 */ /* 0x008fc800078e00ff */
[----:B------:R-:W-:-:S04]  /*15b0*/  IMAD.WIDE.U32 R28, R8, R26, RZ ;  /* 0x0000001a081c7225 */ /* 0x000fc800078e00ff */
[----:B------:R-:W-:-:S04]  /*15c0*/  IMAD.WIDE.U32 R22, P0, R8, R27, R22 ;  /* 0x0000001b08167225 */ /* 0x000fc80007800016 */
[----:B------:R-:W-:Y:S01]  /*15d0*/  IMAD.X R25, RZ, RZ, RZ, P0 ;  /* 0x000000ffff197224 */ /* 0x000fe200000e06ff */
[----:B------:R-:W-:Y:S01]  /*15e0*/  IADD3 R28, P0, R29, R22, RZ ;  /* 0x000000161d1c7210 */ /* 0x000fe20007f1e0ff */
[----:B------:R-:W-:Y:S02]  /*15f0*/  IMAD.MOV.U32 R24, RZ, RZ, R23 ;  /* 0x000000ffff187224 */ /* 0x000fe400078e0017 */
[----:B------:R-:W3:Y:S02]  /*1600*/  LDG.E.64 R22, desc[UR24][R36.64+0x10] ;  /* 0x0000101824167981 */ /* 0x000ee4000c1e1b00 */
[----:B------:R-:W-:-:S04]  /*1610*/  IMAD.WIDE.U32.X R24, R9, R27, R24, P0 ;  /* 0x0000001b09187225 */ /* 0x000fc800000e0418 */
[----:B------:R-:W-:-:S05]  /*1620*/  IMAD R27, R8, R26, RZ ;  /* 0x0000001a081b7224 */ /* 0x000fca00078e02ff */
[----:B------:R-:W-:-:S04]  /*1630*/  IADD3 R26, P1, RZ, R27, RZ ;  /* 0x0000001bff1a7210 */ /* 0x000fc80007f3e0ff */
[----:B------:R-:W-:Y:S01]  /*1640*/  ISETP.LT.U32.AND P0, PT, R26, R27, PT ;  /* 0x0000001b1a00720c */ /* 0x000fe20003f01070 */
[----:B------:R-:W-:-:S05]  /*1650*/  IMAD.X R27, R28, 0x1, R27, P1 ;  /* 0x000000011c1b7824 */ /* 0x000fca00008e061b */
[----:B------:R-:W-:-:S04]  /*1660*/  ISETP.LT.U32.AND.EX P0, PT, R27, R28, PT, P0 ;  /* 0x0000001c1b00720c */ /* 0x000fc80003f01100 */
[----:B------:R-:W-:-:S04]  /*1670*/  SEL R29, RZ, 0x1, !P0 ;  /* 0x00000001ff1d7807 */ /* 0x000fc80004000000 */
[----:B------:R-:W-:-:S04]  /*1680*/  IADD3 R29, P0, P1, -R29, R26, -R27 ;  /* 0x0000001a1d1d7210 */ /* 0x000fc8000791e91b */
[----:B------:R-:W-:Y:S02]  /*1690*/  IADD3.X R26, R31, -0x1, R27, P0, P1 ;  /* 0xffffffff1f1a7810 */ /* 0x000fe400007e241b */
[----:B------:R-:W-:-:S04]  /*16a0*/  ISETP.LT.U32.AND P0, PT, R24, R29, PT ;  /* 0x0000001d1800720c */ /* 0x000fc80003f01070 */
[----:B------:R-:W-:-:S04]  /*16b0*/  ISETP.LT.U32.AND.EX P0, PT, R25, R26, PT, P0 ;  /* 0x0000001a1900720c */ /* 0x000fc80003f01100 */
[----:B------:R-:W-:Y:S02]  /*16c0*/  SEL R27, RZ, 0x1, !P0 ;  /* 0x00000001ff1b7807 */ /* 0x000fe40004000000 */
[----:B------:R-:W-:Y:S02]  /*16d0*/  SEL R35, RZ, 0xffffffff, !P0 ;  /* 0xffffffffff237807 */ /* 0x000fe40004000000 */
[----:B------:R-:W-:-:S04]  /*16e0*/  IADD3 R34, P1, P2, R27, R24, -R29 ;  /* 0x000000181b227210 */ /* 0x000fc80007a3e81d */
[----:B------:R-:W-:Y:S01]  /*16f0*/  IADD3.X R35, R35, R25, ~R26, P1, P2 ;  /* 0x0000001923237210 */ /* 0x000fe20000fe4c1a */
[----:B----4-:R-:W-:-:S04]  /*1700*/  IMAD.WIDE.U32 R24, R9, R16, RZ ;  /* 0x0000001009187225 */ /* 0x010fc800078e00ff */
[----:B------:R-:W-:-:S04]  /*1710*/  IMAD.WIDE.U32 R26, R8, R16, RZ ;  /* 0x00000010081a7225 */ /* 0x000fc800078e00ff */
[----:B------:R-:W-:-:S04]  /*1720*/  IMAD.WIDE.U32 R24, P0, R8, R17, R24 ;  /* 0x0000001108187225 */ /* 0x000fc80007800018 */
[----:B------:R-:W-:Y:S01]  /*1730*/  IMAD.X R29, RZ, RZ, RZ, P0 ;  /* 0x000000ffff1d7224 */ /* 0x000fe200000e06ff */
[----:B------:R-:W-:Y:S01]  /*1740*/  IADD3 R8, P0, R27, R24, RZ ;  /* 0x000000181b087210 */ /* 0x000fe20007f1e0ff */
[----:B------:R-:W-:-:S04]  /*1750*/  IMAD.MOV.U32 R28, RZ, RZ, R25 ;  /* 0x000000ffff1c7224 */ /* 0x000fc800078e0019 */
[----:B------:R-:W-:Y:S01]  /*1760*/  IMAD.WIDE.U32.X R16, R9, R17, R28, P0 ;  /* 0x0000001109107225 */ /* 0x000fe200000e041c */
        /* <DEDUP_REMOVED lines=9> */
[----:B------:R-:W-:-:S04]  /*1800*/  SEL R9, RZ, 0x1, !P0 ;  /* 0x00000001ff097807 */ /* 0x000fc80004000000 */
[----:B------:R-:W-:Y:S02]  /*1810*/  IADD3 R24, P1, P2, R9, R16, -R25 ;  /* 0x0000001009187210 */ /* 0x000fe40007a3e819 */
[----:B------:R-:W-:-:S04]  /*1820*/  SEL R16, RZ, 0xffffffff, !P0 ;  /* 0xffffffffff107807 */ /* 0x000fc80004000000 */
[----:B------:R-:W-:Y:S02]  /*1830*/  IADD3.X R16, R16, R17, ~R27, P1, P2 ;  /* 0x0000001110107210 */ /* 0x000fe40000fe4c1b */
[----:B-----5:R-:W-:-:S04]  /*1840*/  IADD3 R9, P1, R18, R32, RZ ;  /* 0x0000002012097210 */ /* 0x020fc80007f3e0ff */
[----:B------:R-:W-:Y:S01]  /*1850*/  ISETP.GT.U32.AND P0, PT, R9, RZ, PT ;  /* 0x000000ff0900720c */ /* 0x000fe20003f04070 */
[----:B------:R-:W-:Y:S01]  /*1860*/  IMAD.X R26, R19, 0x1, R33, P1 ;  /* 0x00000001131a7824 */ /* 0x000fe200008e0621 */
[----:B------:R-:W-:-:S04]  /*1870*/  ISETP.LT.U32.AND P1, PT, R9, R32, PT ;  /* 0x000000200900720c */ /* 0x000fc80003f21070 */
[----:B------:R-:W-:-:S04]  /*1880*/  ISETP.GT.U32.AND.EX P0, PT, R26, -0x1, PT, P0 ;  /* 0xffffffff1a00780c */ /* 0x000fc80003f04100 */
[----:B------:R-:W-:-:S04]  /*1890*/  ISETP.LT.U32.OR.EX P0, PT, R26, R33, P0, P1 ;  /* 0x000000211a00720c */ /* 0x000fc80000701510 */
[----:B------:R-:W-:-:S04]  /*18a0*/  SEL R8, RZ, 0x1, !P0 ;  /* 0x00000001ff087807 */ /* 0x000fc80004000000 */
[----:B------:R-:W-:Y:S02]  /*18b0*/  IADD3 R8, P1, -R8, R9, RZ ;  /* 0x0000000908087210 */ /* 0x000fe40007f3e1ff */
[----:B------:R-:W-:Y:S02]  /*18c0*/  SEL R9, RZ, 0xffffffff, !P0 ;  /* 0xffffffffff097807 */ /* 0x000fe40004000000 */
[----:B------:R-:W-:-:S04]  /*18d0*/  ISETP.GE.U32.AND P0, PT, R18, R32, PT ;  /* 0x000000201200720c */ /* 0x000fc80003f06070 */
[----:B------:R-:W-:Y:S01]  /*18e0*/  ISETP.GE.U32.AND.EX P0, PT, R19, R33, PT, P0 ;  /* 0x000000211300720c */ /* 0x000fe20003f06100 */
[----:B------:R-:W-:-:S03]  /*18f0*/  IMAD.X R9, R26, 0x1, ~R9, P1 ;  /* 0x000000011a097824 */ /* 0x000fc600008e0e09 */
[----:B------:R-:W-:-:S04]  /*1900*/  SEL R17, RZ, 0x1, P0 ;  /* 0x00000001ff117807 */ /* 0x000fc80000000000 */
[----:B------:R-:W-:Y:S02]  /*1910*/  IADD3 R32, P2, P3, R17, R18, -R32 ;  /* 0x0000001211207210 */ /* 0x000fe40007b5e820 */
[----:B------:R-:W-:-:S04]  /*1920*/  SEL R17, RZ, 0xffffffff, P0 ;  /* 0xffffffffff117807 */ /* 0x000fc80000000000 */
[----:B------:R-:W-:Y:S01]  /*1930*/  IADD3.X R33, R17, R19, ~R33, P2, P3 ;  /* 0x0000001311217210 */ /* 0x000fe200017e6c21 */
[----:B------:R0:W-:Y:S01]  /*1940*/  STG.E.64 desc[UR24][R36.64], R8 ;  /* 0x0000000824007986 */ /* 0x0001e2000c101b18 */
[----:B------:R-:W-:Y:S01]  /*1950*/  IMAD.IADD R19, R6, 0x1, R4 ;  /* 0x0000000106137824 */ /* 0x000fe200078e0204 */
[----:B--2---:R-:W-:-:S04]  /*1960*/  IADD3 R25, P1, R20, R34, RZ ;  /* 0x0000002214197210 */ /* 0x004fc80007f3e0ff */
[----:B------:R-:W-:Y:S01]  /*1970*/  ISETP.GT.U32.AND P0, PT, R25, RZ, PT ;  /* 0x000000ff1900720c */ /* 0x000fe20003f04070 */
[----:B------:R-:W-:Y:S01]  /*1980*/  IMAD.X R18, R21, 0x1, R35, P1 ;  /* 0x0000000115127824 */ /* 0x000fe200008e0623 */
[-C--:B------:R-:W-:Y:S02]  /*1990*/  ISETP.LT.U32.AND P1, PT, R25, R34.reuse, PT ;  /* 0x000000221900720c */ /* 0x080fe40003f21070 */
[----:B------:R-:W-:Y:S02]  /*19a0*/  ISETP.GE.U32.AND P2, PT, R20, R34, PT ;  /* 0x000000221400720c */ /* 0x000fe40003f46070 */
[----:B------:R-:W-:-:S04]  /*19b0*/  ISETP.GT.U32.AND.EX P0, PT, R18, -0x1, PT, P0 ;  /* 0xffffffff1200780c */ /* 0x000fc80003f04100 */
[-C--:B------:R-:W-:Y:S02]  /*19c0*/  ISETP.LT.U32.OR.EX P0, PT, R18, R35.reuse, P0, P1 ;  /* 0x000000231200720c */ /* 0x080fe40000701510 */
[----:B------:R-:W-:-:S04]  /*19d0*/  ISETP.GE.U32.AND.EX P1, PT, R21, R35, PT, P2 ;  /* 0x000000231500720c */ /* 0x000fc80003f26120 */
[----:B0-----:R-:W-:Y:S02]  /*19e0*/  SEL R9, RZ, 0x1, P1 ;  /* 0x00000001ff097807 */ /* 0x001fe40000800000 */
[----:B------:R-:W-:Y:S02]  /*19f0*/  SEL R8, RZ, 0x1, !P0 ;  /* 0x00000001ff087807 */ /* 0x000fe40004000000 */
[----:B------:R-:W-:Y:S02]  /*1a00*/  SEL R17, RZ, 0xffffffff, !P0 ;  /* 0xffffffffff117807 */ /* 0x000fe40004000000 */
[----:B------:R-:W-:Y:S02]  /*1a10*/  IADD3 R34, P0, P3, R9, R20, -R34 ;  /* 0x0000001409227210 */ /* 0x000fe40007b1e822 */
[----:B------:R-:W-:Y:S02]  /*1a20*/  SEL R20, RZ, 0xffffffff, P1 ;  /* 0xffffffffff147807 */ /* 0x000fe40000800000 */
[----:B------:R-:W-:-:S02]  /*1a30*/  IADD3 R8, P2, -R8, R25, RZ ;  /* 0x0000001908087210 */ /* 0x000fc40007f5e1ff */
[----:B------:R-:W-:Y:S02]  /*1a40*/  IADD3.X R35, R20, R21, ~R35, P0, P3 ;  /* 0x0000001514237210 */ /* 0x000fe400007e6c23 */
[-C--:B---3--:R-:W-:Y:S01]  /*1a50*/  IADD3 R21, P0, R22, R24.reuse, RZ ;  /* 0x0000001816157210 */ /* 0x088fe20007f1e0ff */
[----:B------:R-:W-:Y:S02]  /*1a60*/  IMAD.X R9, R18, 0x1, ~R17, P2 ;  /* 0x0000000112097824 */ /* 0x000fe400010e0e11 */
[----:B------:R-:W-:Y:S01]  /*1a70*/  VIADD R17, R19, 0x1 ;  /* 0x0000000113117836 */ /* 0x000fe20000000000 */
[----:B------:R-:W-:Y:S01]  /*1a80*/  ISETP.GT.U32.AND P1, PT, R21, RZ, PT ;  /* 0x000000ff1500720c */ /* 0x000fe20003f24070 */
[----:B------:R-:W-:Y:S02]  /*1a90*/  IMAD.X R19, R23, 0x1, R16, P0 ;  /* 0x0000000117137824 */ /* 0x000fe400000e0610 */
[----:B------:R-:W-:Y:S01]  /*1aa0*/  VIADD R18, R17, UR14 ;  /* 0x0000000e11127c36 */ /* 0x000fe20008000000 */
[----:B------:R-:W-:-:S02]  /*1ab0*/  ISETP.LT.U32.AND P2, PT, R21, R24, PT ;  /* 0x000000181500720c */ /* 0x000fc40003f41070 */
[C---:B------:R-:W-:Y:S02]  /*1ac0*/  ISETP.GT.U32.AND.EX P1, PT, R19.reuse, -0x1, PT, P1 ;  /* 0xffffffff1300780c */ /* 0x040fe40003f24110 */
[----:B------:R-:W-:Y:S02]  /*1ad0*/  IADD3 R25, P3, R18, UR8, RZ ;  /* 0x0000000812197c10 */ /* 0x000fe4000ff7e0ff */
[----:B------:R-:W-:Y:S02]  /*1ae0*/  ISETP.GE.U32.AND P0, PT, R22, R24, PT ;  /* 0x000000181600720c */ /* 0x000fe40003f06070 */
[-C--:B------:R-:W-:Y:S01]  /*1af0*/  ISETP.LT.U32.OR.EX P1, PT, R19, R16.reuse, P1, P2 ;  /* 0x000000101300720c */ /* 0x080fe20000f21520 */
[----:B------:R-:W-:Y:S01]  /*1b00*/  IMAD.X R18, RZ, RZ, UR12, P3 ;  /* 0x0000000cff127e24 */ /* 0x000fe200098e06ff */
[----:B------:R-:W-:Y:S02]  /*1b10*/  ISETP.GE.U32.AND.EX P0, PT, R23, R16, PT, P0 ;  /* 0x000000101700720c */ /* 0x000fe40003f06100 */
[----:B------:R-:W-:Y:S01]  /*1b20*/  SEL R20, RZ, 0x1, !P1 ;  /* 0x00000001ff147807 */ /* 0x000fe20004800000 */
[----:B------:R0:W-:Y:S01]  /*1b30*/  STG.E.64 desc[UR24][R36.64+0x8], R8 ;  /* 0x0000080824007986 */ /* 0x0001e2000c101b18 */
[----:B------:R-:W-:-:S02]  /*1b40*/  IMAD R27, R18, 0x18, RZ ;  /* 0x00000018121b7824 */ /* 0x000fc400078e02ff */
[----:B------:R-:W-:Y:S02]  /*1b50*/  IADD3 R18, P2, -R20, R21, RZ ;  /* 0x0000001514127210 */ /* 0x000fe40007f5e1ff */
[----:B------:R-:W-:Y:S02]  /*1b60*/  SEL R20, RZ, 0xffffffff, !P1 ;  /* 0xffffffffff147807 */ /* 0x000fe40004800000 */
[----:B------:R-:W-:Y:S02]  /*1b70*/  SEL R21, RZ, 0xffffffff, P0 ;  /* 0xffffffffff157807 */ /* 0x000fe40000000000 */
[----:B0-----:R-:W-:Y:S01]  /*1b80*/  SEL R9, RZ, 0x1, P0 ;  /* 0x00000001ff097807 */ /* 0x001fe20000000000 */
[----:B------:R-:W-:-:S03]  /*1b90*/  IMAD.X R19, R19, 0x1, ~R20, P2 ;  /* 0x0000000113137824 */ /* 0x000fc600010e0e14 */
[----:B------:R-:W-:Y:S01]  /*1ba0*/  IADD3 R24, P3, P4, R9, R22, -R24 ;  /* 0x0000001609187210 */ /* 0x000fe20007c7e818 */
[----:B------:R-:W-:-:S03]  /*1bb0*/  IMAD.WIDE.U32 R8, R25, 0x18, R12 ;  /* 0x0000001819087825 */ /* 0x000fc600078e000c */
[----:B------:R-:W-:Y:S01]  /*1bc0*/  IADD3.X R25, R21, R23, ~R16, P3, P4 ;  /* 0x0000001715197210 */ /* 0x000fe20001fe8c10 */
[----:B------:R-:W-:Y:S01]  /*1bd0*/  IMAD.IADD R9, R9, 0x1, R27 ;  /* 0x0000000109097824 */ /* 0x000fe200078e021b */
[----:B------:R0:W-:Y:S04]  /*1be0*/  STG.E.64 desc[UR24][R36.64+0x10], R18 ;  /* 0x0000101224007986 */ /* 0x0001e8000c101b18 */
[----:B------:R-:W-:Y:S04]  /*1bf0*/  STG.E.64 desc[UR24][R14.64], R32 ;  /* 0x000000200e007986 */ /* 0x000fe8000c101b18 */
[----:B------:R-:W-:Y:S04]  /*1c00*/  STG.E.64 desc[UR24][R14.64+0x8], R34 ;  /* 0x000008220e007986 */ /* 0x000fe8000c101b18 */
[----:B------:R1:W-:Y:S04]  /*1c10*/  STG.E.64 desc[UR24][R14.64+0x10], R24 ;  /* 0x000010180e007986 */ /* 0x0003e8000c101b18 */
[----:B------:R-:W2:Y:S04]  /*1c20*/  LDG.E.64 R20, desc[UR24][R8.64] ;  /* 0x0000001808147981 */ /* 0x000ea8000c1e1b00 */
[----:B0-----:R-:W3:Y:S04]  /*1c30*/  LDG.E.64 R18, desc[UR24][R8.64+0x8] ;  /* 0x0000081808127981 */ /* 0x001ee8000c1e1b00 */
[----:B-1----:R-:W4:Y:S01]  /*1c40*/  LDG.E.64 R14, desc[UR24][R8.64+0x10] ;  /* 0x00001018080e7981 */ /* 0x002f22000c1e1b00 */
[----:B------:R-:W-:-:S05]  /*1c50*/  IADD3 R29, P0, R17, UR8, RZ ;  /* 0x00000008111d7c10 */ /* 0x000fca000ff1e0ff */
[----:B------:R-:W-:Y:S02]  /*1c60*/  IMAD.X R26, RZ, RZ, UR12, P0 ;  /* 0x0000000cff1a7e24 */ /* 0x000fe400080e06ff */
[----:B------:R-:W-:-:S04]  /*1c70*/  IMAD.WIDE.U32 R28, R29, 0x18, R12 ;  /* 0x000000181d1c7825 */ /* 0x000fc800078e000c */
[----:B------:R-:W-:-:S04]  /*1c80*/  IMAD R27, R26, 0x18, RZ ;  /* 0x000000181a1b7824 */ /* 0x000fc800078e02ff */
[----:B------:R-:W-:-:S05]  /*1c90*/  IMAD.IADD R29, R29, 0x1, R27 ;  /* 0x000000011d1d7824 */ /* 0x000fca00078e021b */
[----:B------:R-:W5:Y:S01]  /*1ca0*/  LDG.E.64 R34, desc[UR24][R28.64+0x8] ;  /* 0x000008181c227981 */ /* 0x000f62000c1e1b00 */
[----:B--2---:R-:W-:-:S04]  /*1cb0*/  IMAD.WIDE.U32 R22, R11, R20, RZ ;  /* 0x000000140b167225 */ /* 0x004fc800078e00ff */
[----:B------:R-:W-:-:S04]  /*1cc0*/  IMAD.WIDE.U32 R16, R10, R20, RZ ;  /* 0x000000140a107225 */ /* 0x000fc800078e00ff */
[----:B------:R-:W-:-:S04]  /*1cd0*/  IMAD.WIDE.U32 R22, P0, R21, R10, R22 ;  /* 0x0000000a15167225 */ /* 0x000fc80007800016 */
[----:B------:R-:W-:Y:S01]  /*1ce0*/  IMAD.X R25, RZ, RZ, RZ, P0 ;  /* 0x000000ffff197224 */ /* 0x000fe200000e06ff */
[----:B------:R-:W-:Y:S01]  /*1cf0*/  IADD3 R17, P0, R17, R22, RZ ;  /* 0x0000001611117210 */ /* 0x000fe20007f1e0ff */
[----:B---3--:R-:W-:-:S04]  /*1d00*/  IMAD.WIDE.U32 R12, R11, R18, RZ ;  /* 0x000000120b0c7225 */ /* 0x008fc800078e00ff */
[----:B------:R-:W-:Y:S02]  /*1d10*/  IMAD.MOV.U32 R24, RZ, RZ, R23 ;  /* 0x000000ffff187224 */ /* 0x000fe400078e0017 */
[----:B------:R-:W-:-:S04]  /*1d20*/  IMAD.WIDE.U32 R26, R10, R18, RZ ;  /* 0x000000120a1a7225 */ /* 0x000fc800078e00ff */
[----:B------:R-:W-:-:S04]  /*1d30*/  IMAD.WIDE.U32.X R20, R21, R11, R24, P0 ;  /* 0x0000000b15147225 */ /* 0x000fc800000e0418 */
[----:B------:R-:W-:-:S04]  /*1d40*/  IMAD.WIDE.U32 R12, P0, R19, R10, R12 ;  /* 0x0000000a130c7225 */ /* 0x000fc8000780000c */
[----:B----4-:R-:W-:-:S04]  /*1d50*/  IMAD.WIDE.U32 R24, R11, R14, RZ ;  /* 0x0000000e0b187225 */ /* 0x010fc800078e00ff */
[----:B------:R-:W-:Y:S01]  /*1d60*/  IMAD.X R23, RZ, RZ, RZ, P0 ;  /* 0x000000ffff177224 */ /* 0x000fe200000e06ff */
[----:B------:R-:W-:Y:S01]  /*1d70*/  IADD3 R18, P0, R27, R12, RZ ;  /* 0x0000000c1b127210 */ /* 0x000fe20007f1e0ff */
[----:B------:R-:W-:-:S04]  /*1d80*/  IMAD.WIDE.U32 R24, P1, R15, R10, R24 ;  /* 0x0000000a0f187225 */ /* 0x000fc80007820018 */
[----:B------:R-:W-:Y:S02]  /*1d90*/  IMAD.MOV.U32 R22, RZ, RZ, R13 ;  /* 0x000000ffff167224 */ /* 0x000fe400078e000d */
[----:B------:R-:W-:-:S04]  /*1da0*/  IMAD.WIDE.U32 R32, R10, R14, RZ ;  /* 0x0000000e0a207225 */ /* 0x000fc800078e00ff */
[----:B------:R-:W-:Y:S01]  /*1db0*/  IMAD.WIDE.U32.X R22, R19, R11, R22, P0 ;  /* 0x0000000b13167225 */ /* 0x000fe200000e0416 */
[----:B------:R-:W-:-:S03]  /*1dc0*/  IADD3 R10, P0, R33, R24, RZ ;  /* 0x00000018210a7210 */ /* 0x000fc60007f1e0ff */
[----:B------:R-:W-:Y:S02]  /*1dd0*/  IMAD.MOV.U32 R12, RZ, RZ, R25 ;  /* 0x000000ffff0c7224 */ /* 0x000fe400078e0019 */
[----:B------:R-:W2:Y:S01]  /*1de0*/  LDG.E.64 R24, desc[UR24][R28.64] ;  /* 0x000000181c187981 */ /* 0x000ea2000c1e1b00 */
[----:B------:R-:W-:Y:S02]  /*1df0*/  IMAD.X R13, RZ, RZ, RZ, P1 ;  /* 0x000000ffff0d7224 */ /* 0x000fe400008e06ff */
[----:B------:R-:W-:Y:S02]  /*1e00*/  IMAD.WIDE.U32.X R12, R15, R11, R12, P0 ;  /* 0x0000000b0f0c7225 */ /* 0x000fe400000e040c */
[----:B------:R-:W3:Y:S01]  /*1e10*/  LDG.E.64 R14, desc[UR24][R28.64+0x10] ;  /* 0x000010181c0e7981 */ /* 0x000ee2000c1e1b00 */
[----:B------:R-:W-:-:S04]  /*1e20*/  IADD3 R11, P0, RZ, R16, RZ ;  /* 0x00000010ff0b7210 */ /* 0x000fc80007f1e0ff */
[----:B------:R-:W-:Y:S01]  /*1e30*/  ISETP.LT.U32.AND P1, PT, R11, R16, PT ;  /* 0x000000100b00720c */ /* 0x000fe20003f21070 */
[----:B------:R-:W-:-:S05]  /*1e40*/  IMAD.X R16, R17, 0x1, R16, P0 ;  /* 0x0000000111107824 */ /* 0x000fca00000e0610 */
[----:B------:R-:W-:Y:S02]  /*1e50*/  ISETP.LT.U32.AND.EX P1, PT, R16, R17, PT, P1 ;  /* 0x000000111000720c */ /* 0x000fe40003f21110 */
[-C--:B------:R-:W-:Y:S02]  /*1e60*/  IADD3 R17, P2, RZ, R26.reuse, RZ ;  /* 0x0000001aff117210 */ /* 0x080fe40007f5e0ff */
[----:B------:R-:W-:Y:S02]  /*1e70*/  SEL R19, RZ, 0x1, !P1 ;  /* 0x00000001ff137807 */ /* 0x000fe40004800000 */
[----:B------:R-:W-:Y:S01]  /*1e80*/  ISETP.LT.U32.AND P0, PT, R17, R26, PT ;  /* 0x0000001a1100720c */ /* 0x000fe20003f01070 */
[----:B------:R-:W-:Y:S01]  /*1e90*/  IMAD.X R26, R18, 0x1, R26, P2 ;  /* 0x00000001121a7824 */ /* 0x000fe200010e061a */
[----:B------:R-:W-:Y:S02]  /*1ea0*/  IADD3 R19, P2, P3, -R19, R11, -R16 ;  /* 0x0000000b13137210 */ /* 0x000fe40007b5e910 */
[----:B------:R-:W-:-:S02]  /*1eb0*/  IADD3 R11, P4, RZ, R32, RZ ;  /* 0x00000020ff0b7210 */ /* 0x000fc40007f9e0ff */
[----:B------:R-:W-:Y:S02]  /*1ec0*/  IADD3.X R33, R31, -0x1, R16, P2, P3 ;  /* 0xffffffff1f217810 */ /* 0x000fe400017e6410 */
[----:B------:R-:W-:Y:S02]  /*1ed0*/  ISETP.LT.U32.AND P3, PT, R20, R19, PT ;  /* 0x000000131400720c */ /* 0x000fe40003f61070 */
[----:B------:R-:W-:Y:S01]  /*1ee0*/  ISETP.LT.U32.AND P1, PT, R11, R32, PT ;  /* 0x000000200b00720c */ /* 0x000fe20003f21070 */
[----:B------:R-:W-:Y:S01]  /*1ef0*/  IMAD.X R32, R10, 0x1, R32, P4 ;  /* 0x000000010a207824 */ /* 0x000fe200020e0620 */
[----:B------:R-:W-:Y:S02]  /*1f00*/  ISETP.LT.U32.AND.EX P2, PT, R26, R18, PT, P0 ;  /* 0x000000121a00720c */ /* 0x000fe40003f41100 */
[----:B------:R-:W-:Y:S02]  /*1f10*/  ISETP.LT.U32.AND.EX P0, PT, R21, R33, PT, P3 ;  /* 0x000000211500720c */ /* 0x000fe40003f01130 */
[----:B------:R-:W-:-:S02]  /*1f20*/  ISETP.LT.U32.AND.EX P1, PT, R32, R10, PT, P1 ;  /* 0x0000000a2000720c */ /* 0x000fc40003f21110 */
[----:B------:R-:W-:Y:S02]  /*1f30*/  SEL R27, RZ, 0x1, !P2 ;  /* 0x00000001ff1b7807 */ /* 0x000fe40005000000 */
[----:B------:R-:W-:Y:S02]  /*1f40*/  SEL R10, RZ, 0x1, !P0 ;  /* 0x00000001ff0a7807 */ /* 0x000fe40004000000 */
[----:B------:R-:W-:Y:S02]  /*1f50*/  IADD3 R27, P4, P5, -R27, R17, -R26 ;  /* 0x000000111b1b7210 */ /* 0x000fe40007d9e91a */
[----:B------:R-:W-:Y:S02]  /*1f60*/  IADD3 R17, P2, P3, R10, R20, -R19 ;  /* 0x000000140a117210 */ /* 0x000fe40007b5e813 */
[----:B------:R-:W-:Y:S02]  /*1f70*/  SEL R19, RZ, 0x1, !P1 ;  /* 0x00000001ff137807 */ /* 0x000fe40004800000 */
[----:B------:R-:W-:-:S02]  /*1f80*/  SEL R20, RZ, 0xffffffff, !P0 ;  /* 0xffffffffff147807 */ /* 0x000fc40004000000 */
[----:B------:R-:W-:Y:S02]  /*1f90*/  IADD3.X R37, R31, -0x1, R26, P4, P5 ;  /* 0xffffffff1f257810 */ /* 0x000fe400027ea41a */
[----:B------:R-:W-:Y:S02]  /*1fa0*/  IADD3 R19, P4, P5, -R19, R11, -R32 ;  /* 0x0000000b13137210 */ /* 0x000fe40007d9e920 */
[----:B------:R-:W-:Y:S02]  /*1fb0*/  IADD3.X R11, R20, R21, ~R33, P2, P3 ;  /* 0x00000015140b7210 */ /* 0x000fe400017e6c21 */
[----:B------:R-:W-:-:S04]  /*1fc0*/  ISETP.LT.U32.AND P1, PT, R22, R27, PT ;  /* 0x0000001b1600720c */ /* 0x000fc80003f21070 */
[----:B------:R-:W-:Y:S02]  /*1fd0*/  ISETP.LT.U32.AND.EX P1, PT, R23, R37, PT, P1 ;  /* 0x000000251700720c */ /* 0x000fe40003f21110 */
[----:B------:R-:W-:Y:S02]  /*1fe0*/  IADD3.X R21, R31, -0x1, R32, P4, P5 ;  /* 0xffffffff1f157810 */ /* 0x000fe400027ea420 */
[----:B------:R-:W-:Y:S02]  /*1ff0*/  ISETP.LT.U32.AND P0, PT, R12, R19, PT ;  /* 0x000000130c00720c */ /* 0x000fe40003f01070 */
[----:B------:R-:W-:Y:S02]  /*2000*/  SEL R10, RZ, 0x1, !P1 ;  /* 0x00000001ff0a7807 */ /* 0x000fe40004800000 */
[----:B------:R-:W-:Y:S02]  /*2010*/  ISETP.LT.U32.AND.EX P0, PT, R13, R21, PT, P0 ;  /* 0x000000150d00720c */ /* 0x000fe40003f01100 */
[----:B------:R-:W-:-:S02]  /*2020*/  IADD3 R27, P4, P3, R10, R22, -R27 ;  /* 0x000000160a1b7210 */ /* 0x000fc40007b9e81b */
[----:B------:R-:W-:Y:S02]  /*2030*/  SEL R22, RZ, 0xffffffff, !P1 ;  /* 0xffffffffff167807 */ /* 0x000fe40004800000 */
[----:B------:R-:W-:Y:S02]  /*2040*/  SEL R20, RZ, 0x1, !P0 ;  /* 0x00000001ff147807 */ /* 0x000fe40004000000 */
[----:B------:R-:W-:Y:S01]  /*2050*/  IADD3.X R23, R22, R23, ~R37, P4, P3 ;  /* 0x0000001716177210 */ /* 0x000fe200027e6c25 */
[----:B------:R-:W-:Y:S02]  /*2060*/  VIADD R30, R30, 0xfffffffe ;  /* 0xfffffffe1e1e7836 */ /* 0x000fe40000000000 */
[----:B------:R-:W-:Y:S01]  /*2070*/  VIADD R6, R6, 0x2 ;  /* 0x0000000206067836 */ /* 0x000fe20000000000 */
[----:B--2---:R-:W-:-:S05]  /*2080*/  IADD3 R16, P2, R24, R17, RZ ;  /* 0x0000001118107210 */ /* 0x004fca0007f5e0ff */
[C---:B------:R-:W-:Y:S01]  /*2090*/  IMAD.X R18, R25.reuse, 0x1, R11, P2 ;  /* 0x0000000119127824 */ /* 0x040fe200010e060b */
[----:B------:R-:W-:Y:S02]  /*20a0*/  ISETP.GE.U32.AND P2, PT, R24, R17, PT ;  /* 0x000000111800720c */ /* 0x000fe40003f46070 */
[C---:B------:R-:W-:Y:S02]  /*20b0*/  ISETP.GT.U32.AND P5, PT, R16.reuse, RZ, PT ;  /* 0x000000ff1000720c */ /* 0x040fe40003fa4070 */
[----:B------:R-:W-:Y:S02]  /*20c0*/  ISETP.GE.U32.AND.EX P2, PT, R25, R11, PT, P2 ;  /* 0x0000000b1900720c */ /* 0x000fe40003f46120 */
[----:B------:R-:W-:Y:S02]  /*20d0*/  ISETP.LT.U32.AND P1, PT, R16, R17, PT ;  /* 0x000000111000720c */ /* 0x000fe40003f21070 */
[----:B------:R-:W-:Y:S02]  /*20e0*/  ISETP.GT.U32.AND.EX P5, PT, R18, -0x1, PT, P5 ;  /* 0xffffffff1200780c */ /* 0x000fe40003fa4150 */
[----:B------:R-:W-:-:S02]  /*20f0*/  SEL R10, RZ, 0x1, P2 ;  /* 0x00000001ff0a7807 */ /* 0x000fc40001000000 */
[----:B------:R-:W-:Y:S02]  /*2100*/  ISETP.LT.U32.OR.EX P1, PT, R18, R11, P5, P1 ;  /* 0x0000000b1200720c */ /* 0x000fe40002f21510 */
[----:B------:R-:W-:Y:S02]  /*2110*/  IADD3 R10, P3, P4, R10, R24, -R17 ;  /* 0x000000180a0a7210 */ /* 0x000fe40007c7e811 */
[----:B------:R-:W-:Y:S02]  /*2120*/  IADD3 R19, P5, P6, R20, R12, -R19 ;  /* 0x0000000c14137210 */ /* 0x000fe40007ebe813 */
[----:B------:R-:W-:Y:S02]  /*2130*/  SEL R24, RZ, 0xffffffff, P2 ;  /* 0xffffffffff187807 */ /* 0x000fe40001000000 */
[----:B------:R-:W-:Y:S02]  /*2140*/  SEL R12, RZ, 0xffffffff, !P0 ;  /* 0xffffffffff0c7807 */ /* 0x000fe40004000000 */
[----:B------:R-:W-:-:S02]  /*2150*/  SEL R31, RZ, 0x1, !P1 ;  /* 0x00000001ff1f7807 */ /* 0x000fc40004800000 */
[----:B------:R-:W-:Y:S02]  /*2160*/  SEL R17, RZ, 0xffffffff, !P1 ;  /* 0xffffffffff117807 */ /* 0x000fe40004800000 */
[----:B------:R-:W-:Y:S02]  /*2170*/  IADD3.X R11, R24, R25, ~R11, P3, P4 ;  /* 0x00000019180b7210 */ /* 0x000fe40001fe8c0b */
[----:B------:R-:W-:Y:S02]  /*2180*/  IADD3.X R21, R12, R13, ~R21, P5, P6 ;  /* 0x0000000d0c157210 */ /* 0x000fe40002fecc15 */
[----:B-----5:R-:W-:Y:S02]  /*2190*/  IADD3 R25, P1, R34, R27, RZ ;  /* 0x0000001b22197210 */ /* 0x020fe40007f3e0ff */
[----:B---3--:R-:W-:Y:S02]  /*21a0*/  IADD3 R24, P5, R14, R19, RZ ;  /* 0x000000130e187210 */ /* 0x008fe40007fbe0ff */
[----:B------:R-:W-:Y:S01]  /*21b0*/  IADD3 R16, P0, -R31, R16, RZ ;  /* 0x000000101f107210 */ /* 0x000fe20007f1e1ff */
[----:B------:R-:W-:Y:S01]  /*21c0*/  IMAD.X R22, R35, 0x1, R23, P1 ;  /* 0x0000000123167824 */ /* 0x000fe200008e0617 */
[----:B------:R-:W-:Y:S01]  /*21d0*/  ISETP.GT.U32.AND P3, PT, R25, RZ, PT ;  /* 0x000000ff1900720c */ /* 0x000fe20003f64070 */
[----:B------:R-:W-:Y:S01]  /*21e0*/  IMAD.X R20, R15, 0x1, R21, P5 ;  /* 0x000000010f147824 */ /* 0x000fe200028e0615 */
[----:B------:R-:W-:Y:S01]  /*21f0*/  ISETP.GT.U32.AND P4, PT, R24, RZ, PT ;  /* 0x000000ff1800720c */ /* 0x000fe20003f84070 */
[----:B------:R-:W-:Y:S01]  /*2200*/  IMAD.X R17, R18, 0x1, ~R17, P0 ;  /* 0x0000000112117824 */ /* 0x000fe200000e0e11 */
[----:B------:R-:W-:-:S02]  /*2210*/  ISETP.GE.U32.AND P0, PT, R34, R27, PT ;  /* 0x0000001b2200720c */ /* 0x000fc40003f06070 */
[----:B------:R-:W-:Y:S02]  /*2220*/  ISETP.LT.U32.AND P2, PT, R25, R27, PT ;  /* 0x0000001b1900720c */ /* 0x000fe40003f41070 */
[----:B------:R-:W-:Y:S02]  /*2230*/  ISETP.GT.U32.AND.EX P3, PT, R22, -0x1, PT, P3 ;  /* 0xffffffff1600780c */ /* 0x000fe40003f64130 */
[----:B------:R-:W-:Y:S02]  /*2240*/  ISETP.LT.U32.AND P1, PT, R24, R19, PT ;  /* 0x000000131800720c */ /* 0x000fe40003f21070 */
[----:B------:R-:W-:Y:S02]  /*2250*/  ISETP.GT.U32.AND.EX P4, PT, R20, -0x1, PT, P4 ;  /* 0xffffffff1400780c */ /* 0x000fe40003f84140 */
[-C--:B------:R-:W-:Y:S02]  /*2260*/  ISETP.GE.U32.AND.EX P0, PT, R35, R23.reuse, PT, P0 ;  /* 0x000000172300720c */ /* 0x080fe40003f06100 */
[----:B------:R-:W-:-:S02]  /*2270*/  ISETP.LT.U32.OR.EX P2, PT, R22, R23, P3, P2 ;  /* 0x000000171600720c */ /* 0x000fc40001f41520 */
[----:B------:R-:W-:Y:S02]  /*2280*/  ISETP.LT.U32.OR.EX P1, PT, R20, R21, P4, P1 ;  /* 0x000000151400720c */ /* 0x000fe40002721510 */
[----:B------:R-:W-:Y:S02]  /*2290*/  ISETP.GE.U32.AND P3, PT, R14, R19, PT ;  /* 0x000000130e00720c */ /* 0x000fe40003f66070 */
[----:B------:R-:W-:Y:S02]  /*22a0*/  SEL R18, RZ, 0x1, P0 ;  /* 0x00000001ff127807 */ /* 0x000fe40000000000 */
[----:B------:R-:W-:Y:S02]  /*22b0*/  SEL R12, RZ, 0x1, !P2 ;  /* 0x00000001ff0c7807 */ /* 0x000fe40005000000 */
[----:B------:R-:W-:Y:S02]  /*22c0*/  SEL R13, RZ, 0x1, !P1 ;  /* 0x00000001ff0d7807 */ /* 0x000fe40004800000 */
[----:B------:R-:W-:Y:S01]  /*22d0*/  ISETP.GE.U32.AND.EX P3, PT, R15, R21, PT, P3 ;  /* 0x000000150f00720c */ /* 0x000fe20003f66130 */
[----:B------:R0:W-:Y:S01]  /*22e0*/  STG.E.64 desc[UR24][R28.64], R16 ;  /* 0x000000101c007986 */ /* 0x0001e2000c101b18 */
[----:B------:R-:W-:-:S02]  /*22f0*/  IADD3 R18, P4, P5, R18, R34, -R27 ;  /* 0x0000002212127210 */ /* 0x000fc40007d9e81b */
[----:B------:R-:W-:Y:S02]  /*2300*/  IADD3 R12, P6, -R12, R25, RZ ;  /* 0x000000190c0c7210 */ /* 0x000fe40007fde1ff */
[----:B------:R-:W-:Y:S02]  /*2310*/  SEL R27, RZ, 0xffffffff, !P2 ;  /* 0xffffffffff1b7807 */ /* 0x000fe40005000000 */
[----:B------:R-:W-:Y:S02]  /*2320*/  SEL R25, RZ, 0xffffffff, !P1 ;  /* 0xffffffffff197807 */ /* 0x000fe40004800000 */
[----:B------:R-:W-:Y:S02]  /*2330*/  SEL R34, RZ, 0xffffffff, P0 ;  /* 0xffffffffff227807 */ /* 0x000fe40000000000 */
[----:B0-----:R-:W-:Y:S02]  /*2340*/  IADD3 R16, P2, -R13, R24, RZ ;  /* 0x000000180d107210 */ /* 0x001fe40007f5e1ff */
[----:B------:R-:W-:-:S04]  /*2350*/  SEL R17, RZ, 0x1, P3 ;  /* 0x00000001ff117807 */ /* 0x000fc80001800000 */
[----:B------:R-:W-:Y:S01]  /*2360*/  IADD3 R14, P0, P1, R17, R14, -R19 ;  /* 0x0000000e110e7210 */ /* 0x000fe2000791e813 */
[----:B------:R-:W-:Y:S01]  /*2370*/  IMAD.X R17, R20, 0x1, ~R25, P2 ;  /* 0x0000000114117824 */ /* 0x000fe200010e0e19 */
[----:B------:R-:W-:Y:S01]  /*2380*/  SEL R20, RZ, 0xffffffff, P3 ;  /* 0xffffffffff147807 */ /* 0x000fe20001800000 */
[----:B------:R-:W-:Y:S01]  /*2390*/  IMAD.X R13, R22, 0x1, ~R27, P6 ;  /* 0x00000001160d7824 */ /* 0x000fe200030e0e1b */
[----:B------:R-:W-:Y:S02]  /*23a0*/  IADD3.X R19, R34, R35, ~R23, P4, P5 ;  /* 0x0000002322137210 */ /* 0x000fe400027eac17 */
[----:B------:R-:W-:Y:S01]  /*23b0*/  IADD3.X R15, R20, R15, ~R21, P0, P1 ;  /* 0x0000000f140f7210 */ /* 0x000fe200007e2c15 */
[----:B------:R0:W-:Y:S04]  /*23c0*/  STG.E.64 desc[UR24][R28.64+0x10], R16 ;  /* 0x000010101c007986 */ /* 0x0001e8000c101b18 */
[----:B------:R0:W-:Y:S04]  /*23d0*/  STG.E.64 desc[UR24][R28.64+0x8], R12 ;  /* 0x0000080c1c007986 */ /* 0x0001e8000c101b18 */
[----:B------:R0:W-:Y:S04]  /*23e0*/  STG.E.64 desc[UR24][R8.64], R10 ;  /* 0x0000000a08007986 */ /* 0x0001e8000c101b18 */
[----:B------:R0:W-:Y:S04]  /*23f0*/  STG.E.64 desc[UR24][R8.64+0x8], R18 ;  /* 0x0000081208007986 */ /* 0x0001e8000c101b18 */
[----:B------:R0:W-:Y:S01]  /*2400*/  STG.E.64 desc[UR24][R8.64+0x10], R14 ;  /* 0x0000100e08007986 */ /* 0x0001e2000c101b18 */
[----:B------:R-:W-:-:S13]  /*2410*/  ISETP.NE.AND P0, PT, R30, RZ, PT ;  /* 0x000000ff1e00720c */ /* 0x000fda0003f05270 */
[----:B0-----:R-:W-:Y:S05]  /*2420*/  @P0 BRA `(.L_x_15) ;  /* 0xffffffec00b80947 */ /* 0x001fea000383ffff */
.L_x_14:
[----:B------:R-:W-:-:S06]  /*2430*/  ULOP3.LUT UR6, UR14, 0x1, URZ, 0xc0, !UPT ;  /* 0x000000010e067892 */ /* 0x000fcc000f8ec03f */
[----:B------:R-:W-:-:S13]  /*2440*/  ISETP.NE.AND P0, PT, RZ, UR6, PT ;  /* 0x00000006ff007c0c */ /* 0x000fda000bf05270 */
[----:B------:R-:W-:Y:S05]  /*2450*/  @!P0 BRA `(.L_x_16) ;  /* 0x00000008002c8947 */ /* 0x000fea0003800000 */
        /* <DEDUP_REMOVED lines=11> */
[----:B------:R-:W-:-:S05]  /*2510*/  IADD3 R13, P0, R7, UR8, RZ ;  /* 0x00000008070d7c10 */ /* 0x000fca000ff1e0ff */
[----:B------:R-:W-:Y:S02]  /*2520*/  IMAD.X R7, RZ, RZ, UR12, P0 ;  /* 0x0000000cff077e24 */ /* 0x000fe400080e06ff */
[----:B------:R-:W-:-:S04]  /*2530*/  IMAD.WIDE.U32 R12, R13, 0x18, R10 ;  /* 0x000000180d0c7825 */ /* 0x000fc800078e000a */
[----:B------:R-:W-:-:S04]  /*2540*/  IMAD R7, R7, 0x18, RZ ;  /* 0x0000001807077824 */ /* 0x000fc800078e02ff */
[----:B------:R-:W-:-:S05]  /*2550*/  IMAD.IADD R13, R13, 0x1, R7 ;  /* 0x000000010d0d7824 */ /* 0x000fca00078e0207 */
[----:B------:R-:W5:Y:S04]  /*2560*/  LDG.E.64 R16, desc[UR24][R12.64] ;  /* 0x000000180c107981 */ /* 0x000f68000c1e1b00 */
[----:B------:R-:W5:Y:S04]  /*2570*/  LDG.E.64 R10, desc[UR24][R12.64+0x8] ;  /* 0x000008180c0a7981 */ /* 0x000f68000c1e1b00 */
[----:B------:R-:W5:Y:S01]  /*2580*/  LDG.E.64 R14, desc[UR24][R12.64+0x10] ;  /* 0x000010180c0e7981 */ /* 0x000f62000c1e1b00 */
[----:B------:R-:W0:Y:S01]  /*2590*/  S2UR UR10, SR_CgaCtaId ;  /* 0x00000000000a79c3 */ /* 0x000e220000008800 */
[----:B------:R-:W-:-:S02]  /*25a0*/  UMOV UR6, 0x400 ;  /* 0x0000040000067882 */ /* 0x000fc40000000000 */
[----:B0-----:R-:W-:-:S06]  /*25b0*/  ULEA UR6, UR10, UR6, 0x18 ;  /* 0x000000060a067291 */ /* 0x001fcc000f8ec03f */
[----:B------:R-:W-:-:S06]  /*25c0*/  LEA R32, R6, UR6, 0x3 ;  /* 0x0000000606207c11 */ /* 0x000fcc000f8e18ff */
[----:B------:R-:W2:Y:S02]  /*25d0*/  LDS.64 R32, [R32] ;  /* 0x0000000020207984 */ /* 0x000ea40000000a00 */
[----:B--2---:R-:W-:-:S04]  /*25e0*/  IMAD.WIDE.U32 R28, R33, R20, RZ ;  /* 0x00000014211c7225 */ /* 0x004fc800078e00ff */
[----:B------:R-:W-:-:S04]  /*25f0*/  IMAD.WIDE.U32 R6, R32, R20, RZ ;  /* 0x0000001420067225 */ /* 0x000fc800078e00ff */
[----:B------:R-:W-:-:S04]  /*2600*/  IMAD.WIDE.U32 R28, P0, R21, R32, R28 ;  /* 0x00000020151c7225 */ /* 0x000fc8000780001c */
[----:B------:R-:W-:Y:S01]  /*2610*/  IMAD.X R23, RZ, RZ, RZ, P0 ;  /* 0x000000ffff177224 */ /* 0x000fe200000e06ff */
[----:B------:R-:W-:Y:S01]  /*2620*/  IADD3 R7, P0, R7, R28, RZ ;  /* 0x0000001c07077210 */ /* 0x000fe20007f1e0ff */
[----:B---3--:R-:W-:-:S04]  /*2630*/  IMAD.WIDE.U32 R26, R33, R24, RZ ;  /* 0x00000018211a7225 */ /* 0x008fc800078e00ff */
[----:B------:R-:W-:Y:S02]  /*2640*/  IMAD.MOV.U32 R22, RZ, RZ, R29 ;  /* 0x000000ffff167224 */ /* 0x000fe400078e001d */
[----:B------:R-:W-:-:S04]  /*2650*/  IMAD.WIDE.U32 R26, P1, R32, R25, R26 ;  /* 0x00000019201a7225 */ /* 0x000fc8000782001a */
[----:B------:R-:W-:-:S04]  /*2660*/  IMAD.WIDE.U32.X R20, R21, R33, R22, P0 ;  /* 0x0000002115147225 */ /* 0x000fc800000e0416 */
[----:B------:R-:W-:-:S04]  /*2670*/  IMAD.WIDE.U32 R22, R32, R24, RZ ;  /* 0x0000001820167225 */ /* 0x000fc800078e00ff */
[----:B------:R-:W-:Y:S01]  /*2680*/  IMAD.MOV.U32 R28, RZ, RZ, R27 ;  /* 0x000000ffff1c7224 */ /* 0x000fe200078e001b */
[----:B------:R-:W-:Y:S01]  /*2690*/  IADD3 R23, P0, R23, R26, RZ ;  /* 0x0000001a17177210 */ /* 0x000fe20007f1e0ff */
[----:B----4-:R-:W-:-:S04]  /*26a0*/  IMAD.WIDE.U32 R26, R33, R18, RZ ;  /* 0x00000012211a7225 */ /* 0x010fc800078e00ff */
[----:B------:R-:W-:Y:S02]  /*26b0*/  IMAD.X R29, RZ, RZ, RZ, P1 ;  /* 0x000000ffff1d7224 */ /* 0x000fe400008e06ff */
[----:B------:R-:W-:-:S04]  /*26c0*/  IMAD.WIDE.U32.X R24, R33, R25, R28, P0 ;  /* 0x0000001921187225 */ /* 0x000fc800000e041c */
[----:B------:R-:W-:-:S04]  /*26d0*/  IMAD.WIDE.U32 R26, P0, R32, R19, R26 ;  /* 0x00000013201a7225 */ /* 0x000fc8000780001a */
[----:B------:R-:W-:-:S04]  /*26e0*/  IMAD.WIDE.U32 R28, R32, R18, RZ ;  /* 0x00000012201c7225 */ /* 0x000fc800078e00ff */
[----:B------:R-:W-:Y:S01]  /*26f0*/  IMAD.X R31, RZ, RZ, RZ, P0 ;  /* 0x000000ffff1f7224 */ /* 0x000fe200000e06ff */
[----:B------:R-:W-:Y:S01]  /*2700*/  IADD3 R18, P0, R29, R26, RZ ;  /* 0x0000001a1d127210 */ /* 0x000fe20007f1e0ff */
[----:B------:R-:W-:Y:S01]  /*2710*/  IMAD.MOV.U32 R30, RZ, RZ, R27 ;  /* 0x000000ffff1e7224 */ /* 0x000fe200078e001b */
[-C--:B------:R-:W-:Y:S01]  /*2720*/  IADD3 R26, P1, RZ, R6.reuse, RZ ;  /* 0x00000006ff1a7210 */ /* 0x080fe20007f3e0ff */
[----:B------:R-:W-:Y:S02]  /*2730*/  IMAD.MOV.U32 R27, RZ, RZ, -0x1 ;  /* 0xffffffffff1b7424 */ /* 0x000fe400078e00ff */
[----:B------:R-:W-:Y:S01]  /*2740*/  IMAD.WIDE.U32.X R30, R33, R19, R30, P0 ;  /* 0x00000013211e7225 */ /* 0x000fe200000e041e */
[----:B------:R-:W-:Y:S02]  /*2750*/  ISETP.LT.U32.AND P0, PT, R26, R6, PT ;  /* 0x000000061a00720c */ /* 0x000fe40003f01070 */
[----:B------:R-:W-:Y:S01]  /*2760*/  IADD3 R19, P2, RZ, R22, RZ ;  /* 0x00000016ff137210 */ /* 0x000fe20007f5e0ff */
[----:B------:R-:W-:Y:S01]  /*2770*/  IMAD.X R32, R7, 0x1, R6, P1 ;  /* 0x0000000107207824 */ /* 0x000fe200008e0606 */
[----:B------:R-:W-:-:S02]  /*2780*/  IADD3 R33, P4, RZ, R28, RZ ;  /* 0x0000001cff217210 */ /* 0x000fc40007f9e0ff */
[----:B------:R-:W-:Y:S01]  /*2790*/  ISETP.LT.U32.AND P1, PT, R19, R22, PT ;  /* 0x000000161300720c */ /* 0x000fe20003f21070 */
[----:B------:R-:W-:Y:S01]  /*27a0*/  IMAD.X R22, R23, 0x1, R22, P2 ;  /* 0x0000000117167824 */ /* 0x000fe200010e0616 */
[----:B------:R-:W-:-:S04]  /*27b0*/  ISETP.LT.U32.AND.EX P0, PT, R32, R7, PT, P0 ;  /* 0x000000072000720c */ /* 0x000fc80003f01100 */
[----:B------:R-:W-:Y:S02]  /*27c0*/  SEL R35, RZ, 0x1, !P0 ;  /* 0x00000001ff237807 */ /* 0x000fe40004000000 */
[----:B------:R-:W-:Y:S02]  /*27d0*/  ISETP.LT.U32.AND.EX P0, PT, R22, R23, PT, P1 ;  /* 0x000000171600720c */ /* 0x000fe40003f01110 */
[--C-:B------:R-:W-:Y:S02]  /*27e0*/  IADD3 R35, P2, P3, -R35, R26, -R32.reuse ;  /* 0x0000001a23237210 */ /* 0x100fe40007b5e920 */
[----:B------:R-:W-:Y:S02]  /*27f0*/  SEL R6, RZ, 0x1, !P0 ;  /* 0x00000001ff067807 */ /* 0x000fe40004000000 */
[----:B------:R-:W-:Y:S02]  /*2800*/  IADD3.X R7, R27, -0x1, R32, P2, P3 ;  /* 0xffffffff1b077810 */ /* 0x000fe400017e6420 */
[----:B------:R-:W-:-:S02]  /*2810*/  ISETP.LT.U32.AND P0, PT, R20, R35, PT ;  /* 0x000000231400720c */ /* 0x000fc40003f01070 */
[----:B------:R-:W-:Y:S01]  /*2820*/  ISETP.LT.U32.AND P1, PT, R33, R28, PT ;  /* 0x0000001c2100720c */ /* 0x000fe20003f21070 */
[----:B------:R-:W-:Y:S01]  /*2830*/  IMAD.X R28, R18, 0x1, R28, P4 ;  /* 0x00000001121c7824 */ /* 0x000fe200020e061c */
[----:B------:R-:W-:Y:S02]  /*2840*/  ISETP.LT.U32.AND.EX P0, PT, R21, R7, PT, P0 ;  /* 0x000000071500720c */ /* 0x000fe40003f01100 */
[--C-:B------:R-:W-:Y:S02]  /*2850*/  IADD3 R19, P2, P3, -R6, R19, -R22.reuse ;  /* 0x0000001306137210 */ /* 0x100fe40007b5e916 */
[----:B------:R-:W-:Y:S02]  /*2860*/  SEL R23, RZ, 0x1, !P0 ;  /* 0x00000001ff177807 */ /* 0x000fe40004000000 */
[----:B------:R-:W-:Y:S02]  /*2870*/  IADD3.X R29, R27, -0x1, R22, P2, P3 ;  /* 0xffffffff1b1d7810 */ /* 0x000fe400017e6416 */
[----:B------:R-:W-:-:S02]  /*2880*/  ISETP.LT.U32.AND P3, PT, R24, R19, PT ;  /* 0x000000131800720c */ /* 0x000fc40003f61070 */
[----:B------:R-:W-:Y:S02]  /*2890*/  ISETP.LT.U32.AND.EX P1, PT, R28, R18, PT, P1 ;  /* 0x000000121c00720c */ /* 0x000fe40003f21110 */
[----:B------:R-:W-:Y:S02]  /*28a0*/  IADD3 R23, P4, P2, R23, R20, -R35 ;  /* 0x0000001417177210 */ /* 0x000fe40007a9e823 */
[----:B------:R-:W-:Y:S02]  /*28b0*/  SEL R20, RZ, 0xffffffff, !P0 ;  /* 0xffffffffff147807 */ /* 0x000fe40004000000 */
[----:B------:R-:W-:Y:S02]  /*28c0*/  ISETP.LT.U32.AND.EX P3, PT, R25, R29, PT, P3 ;  /* 0x0000001d1900720c */ /* 0x000fe40003f61130 */
[----:B------:R-:W-:Y:S02]  /*28d0*/  SEL R6, RZ, 0x1, !P1 ;  /* 0x00000001ff067807 */ /* 0x000fe40004800000 */
[----:B------:R-:W-:-:S02]  /*28e0*/  IADD3.X R7, R20, R21, ~R7, P4, P2 ;  /* 0x0000001514077210 */ /* 0x000fc400027e4c07 */
[----:B------:R-:W-:Y:S02]  /*28f0*/  SEL R18, RZ, 0x1, !P3 ;  /* 0x00000001ff127807 */ /* 0x000fe40005800000 */
[--C-:B------:R-:W-:Y:S02]  /*2900*/  IADD3 R33, P0, P1, -R6, R33, -R28.reuse ;  /* 0x0000002106217210 */ /* 0x100fe4000791e91c */
[----:B-----5:R-:W-:Y:S02]  /*2910*/  IADD3 R20, P2, R16, R23, RZ ;  /* 0x0000001710147210 */ /* 0x020fe40007f5e0ff */
[----:B------:R-:W-:Y:S02]  /*2920*/  IADD3 R19, P6, P5, R18, R24, -R19 ;  /* 0x0000001812137210 */ /* 0x000fe40007dde813 */
[----:B------:R-:W-:Y:S01]  /*2930*/  IADD3.X R27, R27, -0x1, R28, P0, P1 ;  /* 0xffffffff1b1b7810 */ /* 0x000fe200007e241c */
[----:B------:R-:W-:Y:S01]  /*2940*/  IMAD.X R18, R17, 0x1, R7, P2 ;  /* 0x0000000111127824 */ /* 0x000fe200010e0607 */
[----:B------:R-:W-:-:S02]  /*2950*/  ISETP.LT.U32.AND P0, PT, R30, R33, PT ;  /* 0x000000211e00720c */ /* 0x000fc40003f01070 */
[----:B------:R-:W-:Y:S02]  /*2960*/  ISETP.GT.U32.AND P1, PT, R20, RZ, PT ;  /* 0x000000ff1400720c */ /* 0x000fe40003f24070 */
[----:B------:R-:W-:Y:S02]  /*2970*/  ISETP.GE.U32.AND P4, PT, R16, R23, PT ;  /* 0x000000171000720c */ /* 0x000fe40003f86070 */
[----:B------:R-:W-:Y:S02]  /*2980*/  ISETP.LT.U32.AND.EX P0, PT, R31, R27, PT, P0 ;  /* 0x0000001b1f00720c */ /* 0x000fe40003f01100 */
[----:B------:R-:W-:Y:S02]  /*2990*/  ISETP.LT.U32.AND P2, PT, R20, R23, PT ;  /* 0x000000171400720c */ /* 0x000fe40003f41070 */
[----:B------:R-:W-:Y:S02]  /*29a0*/  ISETP.GT.U32.AND.EX P1, PT, R18, -0x1, PT, P1 ;  /* 0xffffffff1200780c */ /* 0x000fe40003f24110 */
[----:B------:R-:W-:-:S02]  /*29b0*/  ISETP.GE.U32.AND.EX P4, PT, R17, R7, PT, P4 ;  /* 0x000000071100720c */ /* 0x000fc40003f86140 */
[----:B------:R-:W-:Y:S02]  /*29c0*/  SEL R24, RZ, 0xffffffff, !P3 ;  /* 0xffffffffff187807 */ /* 0x000fe40005800000 */
[----:B------:R-:W-:Y:S02]  /*29d0*/  SEL R21, RZ, 0x1, !P0 ;  /* 0x00000001ff157807 */ /* 0x000fe40004000000 */
[----:B------:R-:W-:Y:S02]  /*29e0*/  ISETP.LT.U32.OR.EX P1, PT, R18, R7, P1, P2 ;  /* 0x000000071200720c */ /* 0x000fe40000f21520 */
[----:B------:R-:W-:Y:S02]  /*29f0*/  SEL R6, RZ, 0x1, P4 ;  /* 0x00000001ff067807 */ /* 0x000fe40002000000 */
[----:B------:R-:W-:Y:S02]  /*2a00*/  IADD3.X R25, R24, R25, ~R29, P6, P5 ;  /* 0x0000001918197210 */ /* 0x000fe400037eac1d */
[----:B------:R-:W-:-:S02]  /*2a10*/  IADD3 R21, P5, P6, R21, R30, -R33 ;  /* 0x0000001e15157210 */ /* 0x000fc40007ebe821 */
[----:B------:R-:W-:Y:S02]  /*2a20*/  SEL R29, RZ, 0x1, !P1 ;  /* 0x00000001ff1d7807 */ /* 0x000fe40004800000 */
[----:B------:R-:W-:Y:S02]  /*2a30*/  IADD3 R6, P2, P3, R6, R16, -R23 ;  /* 0x0000001006067210 */ /* 0x000fe40007b5e817 */
[----:B------:R-:W-:Y:S02]  /*2a40*/  SEL R30, RZ, 0xffffffff, !P0 ;  /* 0xffffffffff1e7807 */ /* 0x000fe40004000000 */
[----:B------:R-:W-:Y:S02]  /*2a50*/  SEL R22, RZ, 0xffffffff, P4 ;  /* 0xffffffffff167807 */ /* 0x000fe40002000000 */
[----:B------:R-:W-:Y:S02]  /*2a60*/  SEL R23, RZ, 0xffffffff, !P1 ;  /* 0xffffffffff177807 */ /* 0x000fe40004800000 */
[----:B------:R-:W-:-:S02]  /*2a70*/  IADD3 R24, P1, R10, R19, RZ ;  /* 0x000000130a187210 */ /* 0x000fc40007f3e0ff */
[----:B------:R-:W-:Y:S02]  /*2a80*/  IADD3 R16, P0, -R29, R20, RZ ;  /* 0x000000141d107210 */ /* 0x000fe40007f1e1ff */
[----:B------:R-:W-:Y:S01]  /*2a90*/  IADD3.X R31, R30, R31, ~R27, P5, P6 ;  /* 0x0000001f1e1f7210 */ /* 0x000fe20002fecc1b */
[----:B------:R-:W-:Y:S01]  /*2aa0*/  IMAD.X R26, R11, 0x1, R25, P1 ;  /* 0x000000010b1a7824 */ /* 0x000fe200008e0619 */
[----:B------:R-:W-:Y:S01]  /*2ab0*/  IADD3.X R7, R22, R17, ~R7, P2, P3 ;  /* 0x0000001116077210 */ /* 0x000fe200017e6c07 */
[----:B------:R-:W-:Y:S01]  /*2ac0*/  IMAD.X R17, R18, 0x1, ~R23, P0 ;  /* 0x0000000112117824 */ /* 0x000fe200000e0e17 */
[----:B------:R-:W-:Y:S02]  /*2ad0*/  IADD3 R22, P5, R14, R21, RZ ;  /* 0x000000150e167210 */ /* 0x000fe40007fbe0ff */
[----:B------:R-:W-:Y:S02]  /*2ae0*/  ISETP.GT.U32.AND P3, PT, R24, RZ, PT ;  /* 0x000000ff1800720c */ /* 0x000fe40003f64070 */
[-C--:B------:R-:W-:Y:S01]  /*2af0*/  ISETP.GE.U32.AND P0, PT, R10, R19.reuse, PT ;  /* 0x000000130a00720c */ /* 0x080fe20003f06070 */
[----:B------:R-:W-:Y:S01]  /*2b00*/  IMAD.X R20, R15, 0x1, R31, P5 ;  /* 0x000000010f147824 */ /* 0x000fe200028e061f */
[----:B------:R-:W-:Y:S01]  /*2b10*/  ISETP.GT.U32.AND P4, PT, R22, RZ, PT ;  /* 0x000000ff1600720c */ /* 0x000fe20003f84070 */
[----:B------:R0:W-:Y:S01]  /*2b20*/  STG.E.64 desc[UR24][R12.64], R16 ;  /* 0x000000100c007986 */ /* 0x0001e2000c101b18 */
[----:B------:R-:W-:-:S02]  /*2b30*/  ISETP.LT.U32.AND P2, PT, R24, R19, PT ;  /* 0x000000131800720c */ /* 0x000fc40003f41070 */
[----:B------:R-:W-:Y:S02]  /*2b40*/  ISETP.GT.U32.AND.EX P3, PT, R26, -0x1, PT, P3 ;  /* 0xffffffff1a00780c */ /* 0x000fe40003f64130 */
[----:B------:R-:W-:Y:S02]  /*2b50*/  ISETP.GE.U32.AND.EX P0, PT, R11, R25, PT, P0 ;  /* 0x000000190b00720c */ /* 0x000fe40003f06100 */
[----:B------:R-:W-:Y:S02]  /*2b60*/  ISETP.LT.U32.AND P1, PT, R22, R21, PT ;  /* 0x000000151600720c */ /* 0x000fe40003f21070 */
[----:B------:R-:W-:Y:S02]  /*2b70*/  ISETP.GT.U32.AND.EX P4, PT, R20, -0x1, PT, P4 ;  /* 0xffffffff1400780c */ /* 0x000fe40003f84140 */
[----:B------:R-:W-:Y:S02]  /*2b80*/  ISETP.LT.U32.OR.EX P2, PT, R26, R25, P3, P2 ;  /* 0x000000191a00720c */ /* 0x000fe40001f41520 */
[----:B------:R-:W-:-:S02]  /*2b90*/  SEL R18, RZ, 0x1, P0 ;  /* 0x00000001ff127807 */ /* 0x000fc40000000000 */
[----:B------:R-:W-:Y:S02]  /*2ba0*/  ISETP.LT.U32.OR.EX P1, PT, R20, R31, P4, P1 ;  /* 0x0000001f1400720c */ /* 0x000fe40002721510 */
[----:B------:R-:W-:Y:S02]  /*2bb0*/  ISETP.GE.U32.AND P3, PT, R14, R21, PT ;  /* 0x000000150e00720c */ /* 0x000fe40003f66070 */
[----:B------:R-:W-:Y:S02]  /*2bc0*/  SEL R23, RZ, 0x1, !P2 ;  /* 0x00000001ff177807 */ /* 0x000fe40005000000 */
[----:B------:R-:W-:Y:S02]  /*2bd0*/  IADD3 R10, P4, P5, R18, R10, -R19 ;  /* 0x0000000a120a7210 */ /* 0x000fe40007d9e813 */
[----:B------:R-:W-:Y:S02]  /*2be0*/  SEL R19, RZ, 0x1, !P1 ;  /* 0x00000001ff137807 */ /* 0x000fe40004800000 */
[----:B------:R-:W-:-:S02]  /*2bf0*/  ISETP.GE.U32.AND.EX P3, PT, R15, R31, PT, P3 ;  /* 0x0000001f0f00720c */ /* 0x000fc40003f66130 */
[----:B------:R-:W-:Y:S02]  /*2c00*/  IADD3 R18, P6, -R23, R24, RZ ;  /* 0x0000001817127210 */ /* 0x000fe40007fde1ff */
[----:B------:R-:W-:Y:S02]  /*2c10*/  SEL R24, RZ, 0xffffffff, !P2 ;  /* 0xffffffffff187807 */ /* 0x000fe40005000000 */
[----:B0-----:R-:W-:Y:S02]  /*2c20*/  IADD3 R16, P2, -R19, R22, RZ ;  /* 0x0000001613107210 */ /* 0x001fe40007f5e1ff */
[----:B------:R-:W-:Y:S01]  /*2c30*/  SEL R17, RZ, 0x1, P3 ;  /* 0x00000001ff117807 */ /* 0x000fe20001800000 */
[----:B------:R-:W-:Y:S01]  /*2c40*/  IMAD.X R19, R26, 0x1, ~R24, P6 ;  /* 0x000000011a137824 */ /* 0x000fe200030e0e18 */
[----:B------:R-:W-:Y:S02]  /*2c50*/  SEL R23, RZ, 0xffffffff, !P1 ;  /* 0xffffffffff177807 */ /* 0x000fe40004800000 */
[----:B------:R-:W-:-:S02]  /*2c60*/  SEL R22, RZ, 0xffffffff, P0 ;  /* 0xffffffffff167807 */ /* 0x000fc40000000000 */
[----:B------:R-:W-:Y:S01]  /*2c70*/  IADD3 R14, P0, P1, R17, R14, -R21 ;  /* 0x0000000e110e7210 */ /* 0x000fe2000791e815 */
[----:B------:R-:W-:Y:S01]  /*2c80*/  IMAD.X R17, R20, 0x1, ~R23, P2 ;  /* 0x0000000114117824 */ /* 0x000fe200010e0e17 */
[----:B------:R-:W-:Y:S01]  /*2c90*/  SEL R20, RZ, 0xffffffff, P3 ;  /* 0xffffffffff147807 */ /* 0x000fe20001800000 */
[----:B------:R0:W-:Y:S01]  /*2ca0*/  STG.E.64 desc[UR24][R12.64+0x8], R18 ;  /* 0x000008120c007986 */ /* 0x0001e2000c101b18 */
[----:B------:R-:W-:Y:S02]  /*2cb0*/  IADD3.X R11, R22, R11, ~R25, P4, P5 ;  /* 0x0000000b160b7210 */ /* 0x000fe400027eac19 */
[----:B------:R-:W-:Y:S01]  /*2cc0*/  IADD3.X R15, R20, R15, ~R31, P0, P1 ;  /* 0x0000000f140f7210 */ /* 0x000fe200007e2c1f */
[----:B------:R0:W-:Y:S04]  /*2cd0*/  STG.E.64 desc[UR24][R12.64+0x10], R16 ;  /* 0x000010100c007986 */ /* 0x0001e8000c101b18 */
[----:B------:R0:W-:Y:S04]  /*2ce0*/  STG.E.64 desc[UR24][R8.64], R6 ;  /* 0x0000000608007986 */ /* 0x0001e8000c101b18 */
[----:B------:R0:W-:Y:S04]  /*2cf0*/  STG.E.64 desc[UR24][R8.64+0x8], R10 ;  /* 0x0000080a08007986 */ /* 0x0001e8000c101b18 */
[----:B------:R0:W-:Y:S02]  /*2d00*/  STG.E.64 desc[UR24][R8.64+0x10], R14 ;  /* 0x0000100e08007986 */ /* 0x0001e4000c101b18 */
.L_x_16:
[----:B------:R-:W-:Y:S01]  /*2d10*/  ULDC.64 UR10, c[0x0][0x218] ;  /* 0x00008600000a7ab9 */ /* 0x000fe20000000a00 */
[----:B------:R-:W-:Y:S02]  /*2d20*/  IMAD.IADD R4, R5, 0x1, R4 ;  /* 0x0000000105047824 */ /* 0x000fe400078e0204 */
[----:B0-----:R-:W-:Y:S02]  /*2d30*/  IMAD.U32 R11, RZ, RZ, UR10 ;  /* 0x0000000aff0b7e24 */ /* 0x001fe4000f8e00ff */
[----:B------:R-:W-:-:S03]  /*2d40*/  IMAD.U32 R13, RZ, RZ, UR11 ;  /* 0x0000000bff0d7e24 */ /* 0x000fc6000f8e00ff */
[----:B------:R-:W-:-:S04]  /*2d50*/  ISETP.GE.U32.AND P0, PT, R4, R11, PT ;  /* 0x0000000b0400720c */ /* 0x000fc80003f06070 */
[----:B------:R-:W-:-:S13]  /*2d60*/  ISETP.GE.U32.AND.EX P0, PT, RZ, R13, PT, P0 ;  /* 0x0000000dff00720c */ /* 0x000fda0003f06100 */
[----:B------:R-:W-:Y:S05]  /*2d70*/  @!P0 BRA `(.L_x_17) ;  /* 0xffffffe400388947 */ /* 0x000fea000383ffff */
.L_x_13:
[----:B------:R-:W-:Y:S05]  /*2d80*/  BSYNC B0 ;  /* 0x0000000000007941 */ /* 0x000fea0003800000 */
.L_x_12:
[----:B------:R-:W-:Y:S01]  /*2d90*/  UIADD3 UR5, UR5, 0x1, URZ ;  /* 0x0000000105057890 */ /* 0x000fe2000fffe03f */
[----:B------:R-:W-:Y:S03]  /*2da0*/  BAR.SYNC.DEFER_BLOCKING 0x0 ;  /* 0x0000000000007b1d */ /* 0x000fe60000010000 */
[----:B------:R-:W-:-:S06]  /*2db0*/  UISETP.GE.U32.AND UP0, UPT, UR5, UR4, UPT ;  /* 0x000000040500728c */ /* 0x000fcc000bf06070 */
[----:B------:R-:W-:-:S13]  /*2dc0*/  PLOP3.LUT P0, PT, PT, PT, UP0, 0x80, 0x0 ;  /* 0x000000000000781c */ /* 0x000fda0003f0f008 */
[----:B------:R-:W-:Y:S05]  /*2dd0*/  @!P0 BRA `(.L_x_18) ;  /* 0xffffffd400d48947 */ /* 0x000fea000383ffff */
.L_x_7:
[----:B------:R-:W-:Y:S02]  /*2de0*/  ULDC UR5, c[0x0][0x248] ;  /* 0x0000920000057ab9 */ /* 0x000fe40000000800 */
[----:B------:R-:W-:-:S06]  /*2df0*/  UISETP.GE.U32.AND UP0, UPT, UR4, UR5, UPT ;  /* 0x000000050400728c */ /* 0x000fcc000bf06070 */
[----:B------:R-:W-:-:S13]  /*2e00*/  PLOP3.LUT P0, PT, PT, PT, UP0, 0x80, 0x0 ;  /* 0x000000000000781c */ /* 0x000fda0003f0f008 */
[----:B------:R-:W-:Y:S05]  /*2e10*/  @P0 BRA `(.L_x_19) ;  /* 0x0000002000c40947 */ /* 0x000fea0003800000 */
[----:B------:R-:W0:Y:S01]  /*2e20*/  S2UR UR10, SR_CgaCtaId ;  /* 0x00000000000a79c3 */ /* 0x000e220000008800 */
[----:B------:R-:W-:Y:S01]  /*2e30*/  UMOV UR6, 0x400 ;  /* 0x0000040000067882 */ /* 0x000fe20000000000 */
[----:B------:R-:W-:Y:S02]  /*2e40*/  UIADD3 UR11, UR28, -0x1, URZ ;  /* 0xffffffff1c0b7890 */ /* 0x000fe4000fffe03f */
[----:B------:R-:W-:Y:S02]  /*2e50*/  UIADD3 UR5, UR6, 0x2000, URZ ;  /* 0x0000200006057890 */ /* 0x000fe4000fffe03f */
[----:B------:R-:W-:Y:S02]  /*2e60*/  UISETP.GE.U32.AND UP1, UPT, UR11, 0x3, UPT ;  /* 0x000000030b00788c */ /* 0x000fe4000bf26070 */
[----:B0-----:R-:W-:Y:S02]  /*2e70*/  ULEA UR6, UR10, UR6, 0x18 ;  /* 0x000000060a067291 */ /* 0x001fe4000f8ec03f */
[----:B------:R-:W-:-:S04]  /*2e80*/  ULEA UR5, UR10, UR5, 0x18 ;  /* 0x000000050a057291 */ /* 0x000fc8000f8ec03f */
[C---:B------:R-:W-:Y:S02]  /*2e90*/  LEA R4, R3.reuse, UR6, 0x3 ;  /* 0x0000000603047c11 */ /* 0x040fe4000f8e18ff */
[----:B------:R-:W-:-:S07]  /*2ea0*/  LEA R5, R3, UR5, 0x3 ;  /* 0x0000000503057c11 */ /* 0x000fce000f8e18ff */
.L_x_36:
[----:B------:R-:W-:Y:S02]  /*2eb0*/  ULDC.64 UR10, c[0x0][0x228] ;  /* 0x00008a00000a7ab9 */ /* 0x000fe40000000a00 */
[----:B------:R-:W-:-:S06]  /*2ec0*/  UIMAD.WIDE.U32 UR10, UR4, 0x8, UR10 ;  /* 0x00000008040a78a5 */ /* 0x000fcc000f8e000a */
[----:B------:R-:W-:Y:S02]  /*2ed0*/  IMAD.U32 R6, RZ, RZ, UR10 ;  /* 0x0000000aff067e24 */ /* 0x000fe4000f8e00ff */
[----:B------:R-:W-:-:S06]  /*2ee0*/  IMAD.U32 R7, RZ, RZ, UR11 ;  /* 0x0000000bff077e24 */ /* 0x000fcc000f8e00ff */
[----:B------:R-:W2:Y:S01]  /*2ef0*/  LDG.E.64 R6, desc[UR24][R6.64] ;  /* 0x0000001806067981 */ /* 0x000ea2000c1e1b00 */
[----:B------:R-:W-:Y:S01]  /*2f00*/  UMOV UR5, 0x1 ;  /* 0x0000000100057882 */ /* 0x000fe20000000000 */
[----:B------:R-:W-:Y:S01]  /*2f10*/  UMOV UR10, 0xffffffff ;  /* 0xffffffff000a7882 */ /* 0x000fe20000000000 */
[----:B------:R-:W-:Y:S01]  /*2f20*/  UIADD3 UR5, UP0, UR5, 0x1, URZ ;  /* 0x0000000105057890 */ /* 0x000fe2000ff1e03f */
[----:B------:R-:W-:-:S03]  /*2f30*/  ISETP.NE.AND P0, PT, RZ, UR28, PT ;  /* 0x0000001cff007c0c */ /* 0x000fc6000bf05270 */
[----:B------:R-:W-:Y:S02]  /*2f40*/  UIADD3.X UR10, UR10, -0x1, URZ, UP0, !UPT ;  /* 0xffffffff0a0a7890 */ /* 0x000fe400087fe43f */
[----:B------:R-:W-:-:S04]  /*2f50*/  UISETP.GT.U32.AND UP0, UPT, UR5, URZ, UPT ;  /* 0x0000003f0500728c */ /* 0x000fc8000bf04070 */
[----:B------:R-:W-:-:S04]  /*2f60*/  UISETP.GT.U32.AND.EX UP0, UPT, UR10, URZ, UPT, UP0 ;  /* 0x0000003f0a00728c */ /* 0x000fc8000bf04100 */
[----:B------:R-:W-:Y:S02]  /*2f70*/  USEL UR11, URZ, 0x1, !UP0 ;  /* 0x000000013f0b7887 */ /* 0x000fe4000c000000 */
[----:B------:R-:W-:Y:S02]  /*2f80*/  USEL UR14, URZ, 0xffffffff, !UP0 ;  /* 0xffffffff3f0e7887 */ /* 0x000fe4000c000000 */
[----:B------:R-:W-:-:S04]  /*2f90*/  UIADD3 UR5, UP0, UR11, -UR5, URZ ;  /* 0x800000050b057290 */ /* 0x000fc8000ff1e03f */
[----:B------:R-:W-:-:S03]  /*2fa0*/  UIADD3.X UR10, UR14, ~UR10, URZ, UP0, !UPT ;  /* 0x8000000a0e0a7290 */ /* 0x000fc600087fe43f */
[----:B------:R-:W-:-:S04]  /*2fb0*/  UMOV UR21, UR5 ;  /* 0x0000000500157c82 */ /* 0x000fc80008000000 */
[----:B------:R-:W-:Y:S01]  /*2fc0*/  UMOV UR11, UR10 ;  /* 0x0000000a000b7c82 */ /* 0x000fe20008000000 */
[----:B--2---:R-:W-:Y:S02]  /*2fd0*/  R2UR UR18, R6 ;  /* 0x00000000061272ca */ /* 0x004fe400000e0000 */
[----:B------:R-:W-:Y:S01]  /*2fe0*/  R2UR UR19, R7 ;  /* 0x00000000071372ca */ /* 0x000fe200000e0000 */
[----:B0-----:R-:W-:-:S14]  /*2ff0*/  @!P0 BRA `(.L_x_20) ;  /* 0x0000000800888947 */ /* 0x001fdc0003800000 */
[----:B------:R-:W-:Y:S01]  /*3000*/  PLOP3.LUT P0, PT, PT, PT, UP1, 0x80, 0x0 ;  /* 0x000000000000781c */ /* 0x000fe20003f0f018 */
[----:B------:R-:W-:Y:S01]  /*3010*/  ULOP3.LUT UR20, UR28, 0x3, URZ, 0xc0, !UPT ;  /* 0x000000031c147892 */ /* 0x000fe2000f8ec03f */
[----:B------:R-:W-:Y:S01]  /*3020*/  UMOV UR21, UR5 ;  /* 0x0000000500157c82 */ /* 0x000fe20008000000 */
[----:B------:R-:W-:-:S04]  /*3030*/  UMOV UR11, UR10 ;  /* 0x0000000a000b7c82 */ /* 0x000fc80008000000 */
[----:B------:R-:W-:-:S06]  /*3040*/  ISETP.NE.AND P1, PT, RZ, UR20, PT ;  /* 0x00000014ff007c0c */ /* 0x000fcc000bf25270 */
[----:B------:R-:W-:Y:S07]  /*3050*/  @!P0 BRA `(.L_x_21) ;  /* 0x0000000400608947 */ /* 0x000fee0003800000 */
[----:B------:R-:W-:Y:S01]  /*3060*/  UIADD3 UR11, -UR20, UR28, URZ ;  /* 0x0000001c140b7290 */ /* 0x000fe2000fffe13f */
[----:B------:R-:W-:-:S05]  /*3070*/  UMOV UR21, UR5 ;  /* 0x0000000500157c82 */ /* 0x000fca0008000000 */
[----:B------:R-:W-:Y:S01]  /*3080*/  IMAD.U32 R6, RZ, RZ, UR11 ;  /* 0x0000000bff067e24 */ /* 0x000fe2000f8e00ff */
[----:B------:R-:W-:-:S06]  /*3090*/  UMOV UR11, UR10 ;  /* 0x0000000a000b7c82 */ /* 0x000fcc0008000000 */
.L_x_22:
[----:B------:R-:W-:Y:S01]  /*30a0*/  UIMAD.WIDE.U32 UR16, UR11, UR18, URZ ;  /* 0x000000120b1072a5 */ /* 0x000fe2000f8e003f */
[----:B------:R-:W-:Y:S01]  /*30b0*/  VIADD R6, R6, 0xfffffffc ;  /* 0xfffffffc06067836 */ /* 0x000fe20000000000 */
[----:B------:R-:W-:Y:S02]  /*30c0*/  UIMAD.WIDE.U32 UR14, UR21, UR18, URZ ;  /* 0x00000012150e72a5 */ /* 0x000fe4000f8e003f */
[----:B------:R-:W-:Y:S02]  /*30d0*/  UIMAD.WIDE.U32 UR16, UP2, UR19, UR21, UR16 ;  /* 0x00000015131072a5 */ /* 0x000fe4000f840010 */
[----:B------:R-:W-:Y:S01]  /*30e0*/  UIADD3 UR21, UP4, URZ, UR14, URZ ;  /* 0x0000000e3f157290 */ /* 0x000fe2000ff9e03f */
[----:B------:R-:W-:Y:S01]  /*30f0*/  ISETP.NE.AND P0, PT, R6, RZ, PT ;  /* 0x000000ff0600720c */ /* 0x000fe20003f05270 */
[----:B------:R-:W-:Y:S02]  /*3100*/  UIADD3 UR15, UP3, UR15, UR16, URZ ;  /* 0x000000100f0f7290 */ /* 0x000fe4000ff7e03f */
[----:B------:R-:W-:-:S02]  /*3110*/  UISETP.LT.U32.AND UP0, UPT, UR21, UR14, UPT ;  /* 0x0000000e1500728c */ /* 0x000fc4000bf01070 */
[----:B------:R-:W-:-:S03]  /*3120*/  UIADD3.X UR22, UR15, UR14, URZ, UP4, !UPT ;  /* 0x0000000e0f167290 */ /* 0x000fc6000a7fe43f */
[----:B------:R-:W-:Y:S01]  /*3130*/  UMOV UR14, UR17 ;  /* 0x00000011000e7c82 */ /* 0x000fe20008000000 */
[----:B------:R-:W-:Y:S02]  /*3140*/  UISETP.LT.U32.AND.EX UP0, UPT, UR22, UR15, UPT, UP0 ;  /* 0x0000000f1600728c */ /* 0x000fe4000bf01100 */
[----:B------:R-:W-:Y:S02]  /*3150*/  UIADD3.X UR15, URZ, URZ, URZ, UP2, !UPT ;  /* 0x0000003f3f0f7290 */ /* 0x000fe400097fe43f */
[----:B------:R-:W-:Y:S02]  /*3160*/  USEL UR16, URZ, 0x1, !UP0 ;  /* 0x000000013f107887 */ /* 0x000fe4000c000000 */
[----:B------:R-:W-:Y:S02]  /*3170*/  UIMAD.WIDE.U32.X UR14, UR19, UR11, UR14, UP3 ;  /* 0x0000000b130e72a5 */ /* 0x000fe400098e040e */
[----:B------:R-:W-:Y:S01]  /*3180*/  UIADD3 UR16, UP0, UP2, -UR16, UR21, -UR22 ;  /* 0x0000001510107290 */ /* 0x000fe2000fa1e916 */
[----:B------:R-:W-:-:S03]  /*3190*/  UMOV UR11, 0xffffffff ;  /* 0xffffffff000b7882 */ /* 0x000fc60000000000 */
        /* <DEDUP_REMOVED lines=8> */
[----:B------:R-:W-:-:S04]  /*3220*/  UIMAD.WIDE.U32 UR16, UR23, UR18, URZ ;  /* 0x00000012171072a5 */ /* 0x000fc8000f8e003f */
[----:B------:R-:W-:Y:S02]  /*3230*/  UIMAD.WIDE.U32 UR16, UP2, UR19, UR21, UR16 ;  /* 0x00000015131072a5 */ /* 0x000fe4000f840010 */
[----:B------:R-:W-:Y:S02]  /*3240*/  UIADD3 UR21, UP4, URZ, UR14, URZ ;  /* 0x0000000e3f157290 */ /* 0x000fe4000ff9e03f */
[----:B------:R-:W-:Y:S02]  /*3250*/  UIADD3 UR15, UP3, UR15, UR16, URZ ;  /* 0x000000100f0f7290 */ /* 0x000fe4000ff7e03f */
[----:B------:R-:W-:Y:S02]  /*3260*/  UISETP.LT.U32.AND UP0, UPT, UR21, UR14, UPT ;  /* 0x0000000e1500728c */ /* 0x000fe4000bf01070 */
        /* <DEDUP_REMOVED lines=35> */
[----:B------:R-:W-:Y:S02]  /*34a0*/  UIMAD.WIDE.U32 UR16, UR23, UR18, URZ ;  /* 0x00000012171072a5 */ /* 0x000fe4000f8e003f */
[----:B------:R-:W-:Y:S02]  /*34b0*/  UIADD3 UR22, UP4, URZ, UR14, URZ ;  /* 0x0000000e3f167290 */ /* 0x000fe4000ff9e03f */
[----:B------:R-:W-:Y:S02]  /*34c0*/  UIMAD.WIDE.U32 UR16, UP2, UR19, UR21, UR16 ;  /* 0x00000015131072a5 */ /* 0x000fe4000f840010 */
[----:B------:R-:W-:-:S02]  /*34d0*/  UISETP.LT.U32.AND UP0, UPT, UR22, UR14, UPT ;  /* 0x0000000e1600728c */ /* 0x000fc4000bf01070 */
        /* <DEDUP_REMOVED lines=15> */
[----:B------:R-:W-:Y:S11]  /*35d0*/  @P0 BRA `(.L_x_22) ;  /* 0xfffffff800b00947 */ /* 0x000ff6000383ffff */
.L_x_21:
[----:B------:R-:W-:Y:S05]  /*35e0*/  @!P1 BRA `(.L_x_20) ;  /* 0x00000004000c9947 */ /* 0x000fea0003800000 */
[----:B------:R-:W-:Y:S02]  /*35f0*/  UIMAD.WIDE.U32 UR16, UR11, UR18, URZ ;  /* 0x000000120b1072a5 */ /* 0x000fe4000f8e003f */
[----:B------:R-:W-:Y:S02]  /*3600*/  UIMAD.WIDE.U32 UR14, UR21, UR18, URZ ;  /* 0x00000012150e72a5 */ /* 0x000fe4000f8e003f */
[----:B------:R-:W-:Y:S02]  /*3610*/  UIMAD.WIDE.U32 UR16, UP2, UR19, UR21, UR16 ;  /* 0x00000015131072a5 */ /* 0x000fe4000f840010 */
[----:B------:R-:W-:Y:S02]  /*3620*/  UIADD3 UR22, UP4, URZ, UR14, URZ ;  /* 0x0000000e3f167290 */ /* 0x000fe4000ff9e03f */
        /* <DEDUP_REMOVED lines=8> */
[----:B------:R-:W-:-:S03]  /*36b0*/  UIADD3 UR21, UP0, UP2, -UR21, UR22, -UR16 ;  /* 0x0000001615157290 */ /* 0x000fc6000fa1e910 */
[----:B------:R-:W-:Y:S02]  /*36c0*/  UMOV UR22, 0xffffffff ;  /* 0xffffffff00167882 */ /* 0x000fe40000000000 */
[----:B------:R-:W-:Y:S02]  /*36d0*/  UIADD3.X UR17, UR22, -0x1, UR16, UP0, UP2 ;  /* 0xffffffff16117890 */ /* 0x000fe400087e4410 */
[----:B------:R-:W-:Y:S02]  /*36e0*/  UISETP.NE.AND UP2, UPT, UR20, 0x1, UPT ;  /* 0x000000011400788c */ /* 0x000fe4000bf45270 */
[----:B------:R-:W-:-:S04]  /*36f0*/  UISETP.LT.U32.AND UP0, UPT, UR14, UR21, UPT ;  /* 0x000000150e00728c */ /* 0x000fc8000bf01070 */
[----:B------:R-:W-:Y:S01]  /*3700*/  UISETP.LT.U32.AND.EX UP0, UPT, UR15, UR17, UPT, UP0 ;  /* 0x000000110f00728c */ /* 0x000fe2000bf01100 */
[----:B------:R-:W-:-:S03]  /*3710*/  PLOP3.LUT P0, PT, PT, PT, UP2, 0x80, 0x0 ;  /* 0x000000000000781c */ /* 0x000fc60003f0f028 */
[----:B------:R-:W-:Y:S02]  /*3720*/  USEL UR11, URZ, 0x1, !UP0 ;  /* 0x000000013f0b7887 */ /* 0x000fe4000c000000 */
[----:B------:R-:W-:Y:S02]  /*3730*/  USEL UR16, URZ, 0xffffffff, !UP0 ;  /* 0xffffffff3f107887 */ /* 0x000fe4000c000000 */
[----:B------:R-:W-:-:S04]  /*3740*/  UIADD3 UR21, UP0, UP3, UR11, UR14, -UR21 ;  /* 0x0000000e0b157290 */ /* 0x000fc8000fb1e815 */
[----:B------:R-:W-:Y:S02]  /*3750*/  UIADD3.X UR11, UR16, UR15, ~UR17, UP0, UP3 ;  /* 0x0000000f100b7290 */ /* 0x000fe400087e6c11 */
[----:B------:R-:W-:Y:S10]  /*3760*/  @!P0 BRA `(.L_x_20) ;  /* 0x0000000000ac8947 */ /* 0x000ff40003800000 */
[----:B------:R-:W-:Y:S02]  /*3770*/  UIMAD.WIDE.U32 UR16, UR11, UR18, URZ ;  /* 0x000000120b1072a5 */ /* 0x000fe4000f8e003f */
[----:B------:R-:W-:Y:S02]  /*3780*/  UIMAD.WIDE.U32 UR14, UR21, UR18, URZ ;  /* 0x00000012150e72a5 */ /* 0x000fe4000f8e003f */
[----:B------:R-:W-:Y:S02]  /*3790*/  UIMAD.WIDE.U32 UR16, UP2, UR19, UR21, UR16 ;  /* 0x00000015131072a5 */ /* 0x000fe4000f840010 */
[----:B------:R-:W-:Y:S02]  /*37a0*/  UIADD3 UR21, UP4, URZ, UR14, URZ ;  /* 0x0000000e3f157290 */ /* 0x000fe4000ff9e03f */
[----:B------:R-:W-:Y:S02]  /*37b0*/  UIADD3 UR15, UP3, UR15, UR16, URZ ;  /* 0x000000100f0f7290 */ /* 0x000fe4000ff7e03f */
[----:B------:R-:W-:-:S02]  /*37c0*/  UISETP.LT.U32.AND UP0, UPT, UR21, UR14, UPT ;  /* 0x0000000e1500728c */ /* 0x000fc4000bf01070 */
[----:B------:R-:W-:-:S04]  /*37d0*/  UIADD3.X UR16, UR15, UR14, URZ, UP4, !UPT ;  /* 0x0000000e0f107290 */ /* 0x000fc8000a7fe43f */
[----:B------:R-:W-:Y:S02]  /*37e0*/  UISETP.LT.U32.AND.EX UP0, UPT, UR16, UR15, UPT, UP0 ;  /* 0x0000000f1000728c */ /* 0x000fe4000bf01100 */
[----:B------:R-:W-:Y:S02]  /*37f0*/  UIADD3.X UR15, URZ, URZ, URZ, UP2, !UPT ;  /* 0x0000003f3f0f7290 */ /* 0x000fe400097fe43f */
[----:B------:R-:W-:-:S04]  /*3800*/  USEL UR14, URZ, 0x1, !UP0 ;  /* 0x000000013f0e7887 */ /* 0x000fc8000c000000 */
[----:B------:R-:W-:-:S03]  /*3810*/  UIADD3 UR21, UP0, UP2, -UR14, UR21, -UR16 ;  /* 0x000000150e157290 */ /* 0x000fc6000fa1e910 */
[----:B------:R-:W-:Y:S02]  /*3820*/  UMOV UR14, UR17 ;  /* 0x00000011000e7c82 */ /* 0x000fe40008000000 */
[----:B------:R-:W-:Y:S02]  /*3830*/  UIMAD.WIDE.U32.X UR14, UR19, UR11, UR14, UP3 ;  /* 0x0000000b130e72a5 */ /* 0x000fe400098e040e */
        /* <DEDUP_REMOVED lines=24> */
[----:B------:R-:W-:-:S04]  /*39c0*/  UISETP.LT.U32.AND UP0, UPT, UR14, UR20, UPT ;  /* 0x000000140e00728c */ /* 0x000fc8000bf01070 */
[----:B------:R-:W-:-:S04]  /*39d0*/  UISETP.LT.U32.AND.EX UP0, UPT, UR15, UR11, UPT, UP0 ;  /* 0x0000000b0f00728c */ /* 0x000fc8000bf01100 */
[----:B------:R-:W-:Y:S02]  /*39e0*/  USEL UR21, URZ, 0x1, !UP0 ;  /* 0x000000013f157887 */ /* 0x000fe4000c000000 */
[----:B------:R-:W-:Y:S02]  /*39f0*/  USEL UR16, URZ, 0xffffffff, !UP0 ;  /* 0xffffffff3f107887 */ /* 0x000fe4000c000000 */
[----:B------:R-:W-:-:S04]  /*3a00*/  UIADD3 UR21, UP0, UP2, UR21, UR14, -UR20 ;  /* 0x0000000e15157290 */ /* 0x000fc8000fa1e814 */
[----:B------:R-:W-:-:S12]  /*3a10*/  UIADD3.X UR11, UR16, UR15, ~UR11, UP0, UP2 ;  /* 0x0000000f100b7290 */ /* 0x000fd800087e4c0b */
.L_x_20:
[----:B------:R-:W-:Y:S01]  /*3a20*/  BAR.SYNC.DEFER_BLOCKING 0x0 ;  /* 0x0000000000007b1d */ /* 0x000fe20000010000 */
[----:B------:R-:W-:-:S05]  /*3a30*/  ISETP.GE.U32.AND P0, PT, R3, UR28, PT ;  /* 0x0000001c03007c0c */ /* 0x000fca000bf06070 */
[----:B------:R-:W-:Y:S08]  /*3a40*/  BSSY B0, `(.L_x_23) ;  /* 0x00000b2000007945 */ /* 0x000ff00003800000 */
[----:B------:R-:W-:Y:S05]  /*3a50*/  @P0 BRA `(.L_x_24) ;  /* 0x0000000800c00947 */ /* 0x000fea0003800000 */
[----:B------:R-:W-:-:S07]  /*3a60*/  IMAD.MOV.U32 R7, RZ, RZ, R3 ;  /* 0x000000ffff077224 */ /* 0x000fce00078e0003 */
.L_x_30:
[----:B------:R-:W-:Y:S01]  /*3a70*/  ISETP.NE.AND P0, PT, R7, RZ, PT ;  /* 0x000000ff0700720c */ /* 0x000fe20003f05270 */
[----:B------:R-:W-:Y:S01]  /*3a80*/  BSSY B1, `(.L_x_25) ;  /* 0x00000a6000017945 */ /* 0x000fe20003800000 */
[----:B------:R-:W-:Y:S02]  /*3a90*/  IMAD.U32 R10, RZ, RZ, UR5 ;  /* 0x00000005ff0a7e24 */ /* 0x000fe4000f8e00ff */
[----:B------:R-:W-:-:S09]  /*3aa0*/  IMAD.U32 R9, RZ, RZ, UR10 ;  /* 0x0000000aff097e24 */ /* 0x000fd2000f8e00ff */
[----:B------:R-:W-:Y:S05]  /*3ab0*/  @!P0 BRA `(.L_x_26) ;  /* 0x0000000800888947 */ /* 0x000fea0003800000 */
[C---:B------:R-:W-:Y:S01]  /*3ac0*/  VIADD R8, R7.reuse, 0xffffffff ;  /* 0xffffffff07087836 */ /* 0x040fe20000000000 */
[----:B------:R-:W-:Y:S01]  /*3ad0*/  LOP3.LUT R6, R7, 0x3, RZ, 0xc0, !PT ;  /* 0x0000000307067812 */ /* 0x000fe200078ec0ff */
[----:B------:R-:W-:Y:S01]  /*3ae0*/  BSSY B2, `(.L_x_27) ;  /* 0x000005d000027945 */ /* 0x000fe20003800000 */
[----:B------:R-:W-:Y:S02]  /*3af0*/  IMAD.U32 R10, RZ, RZ, UR5 ;  /* 0x00000005ff0a7e24 */ /* 0x000fe4000f8e00ff */
[----:B------:R-:W-:Y:S01]  /*3b00*/  ISETP.GE.U32.AND P0, PT, R8, 0x3, PT ;  /* 0x000000030800780c */ /* 0x000fe20003f06070 */
[----:B------:R-:W-:Y:S01]  /*3b10*/  IMAD.U32 R9, RZ, RZ, UR10 ;  /* 0x0000000aff097e24 */ /* 0x000fe2000f8e00ff */
[----:B------:R-:W-:-:S11]  /*3b20*/  ISETP.NE.AND P1, PT, R6, RZ, PT ;  /* 0x000000ff0600720c */ /* 0x000fd60003f25270 */
[----:B------:R-:W-:Y:S05]  /*3b30*/  @!P0 BRA `(.L_x_28) ;  /* 0x00000004005c8947 */ /* 0x000fea0003800000 */
[----:B------:R-:W-:Y:S02]  /*3b40*/  IMAD.IADD R16, R7, 0x1, -R6 ;  /* 0x0000000107107824 */ /* 0x000fe400078e0a06 */
[----:B------:R-:W-:Y:S02]  /*3b50*/  IMAD.U32 R10, RZ, RZ, UR5 ;  /* 0x00000005ff0a7e24 */ /* 0x000fe4000f8e00ff */
[----:B------:R-:W-:-:S07]  /*3b60*/  IMAD.U32 R9, RZ, RZ, UR10 ;  /* 0x0000000aff097e24 */ /* 0x000fce000f8e00ff */
.L_x_29:
[----:B------:R-:W-:-:S04]  /*3b70*/  IMAD.WIDE.U32 R14, R9, UR18, RZ ;  /* 0x00000012090e7c25 */ /* 0x000fc8000f8e00ff */
[----:B------:R-:W-:-:S04]  /*3b80*/  IMAD.WIDE.U32 R12, R10, UR18, RZ ;  /* 0x000000120a0c7c25 */ /* 0x000fc8000f8e00ff */
[----:B------:R-:W-:Y:S01]  /*3b90*/  IMAD.WIDE.U32 R14, P3, R10, UR19, R14 ;  /* 0x000000130a0e7c25 */ /* 0x000fe2000f86000e */
[----:B------:R-:W-:-:S03]  /*3ba0*/  IADD3 R17, P2, RZ, R12, RZ ;  /* 0x0000000cff117210 */ /* 0x000fc60007f5e0ff */
[----:B------:R-:W-:Y:S01]  /*3bb0*/  IMAD.MOV.U32 R10, RZ, RZ, R15 ;  /* 0x000000ffff0a7224 */ /* 0x000fe200078e000f */
[----:B------:R-:W-:Y:S01]  /*3bc0*/  IADD3 R11, P4, R13, R14, RZ ;  /* 0x0000000e0d0b7210 */ /* 0x000fe20007f9e0ff */
[----:B------:R-:W-:Y:S01]  /*3bd0*/  IMAD.MOV.U32 R8, RZ, RZ, -0x1 ;  /* 0xffffffffff087424 */ /* 0x000fe200078e00ff */
[----:B------:R-:W-:Y:S01]  /*3be0*/  ISETP.LT.U32.AND P0, PT, R17, R12, PT ;  /* 0x0000000c1100720c */ /* 0x000fe20003f01070 */
[----:B------:R-:W-:Y:S02]  /*3bf0*/  VIADD R16, R16, 0xfffffffc ;  /* 0xfffffffc10107836 */ /* 0x000fe40000000000 */
[----:B------:R-:W-:-:S05]  /*3c00*/  IMAD.X R12, R11, 0x1, R12, P2 ;  /* 0x000000010b0c7824 */ /* 0x000fca00010e060c */
[----:B------:R-:W-:Y:S01]  /*3c10*/  ISETP.LT.U32.AND.EX P0, PT, R12, R11, PT, P0 ;  /* 0x0000000b0c00720c */ /* 0x000fe20003f01100 */
[----:B------:R-:W-:-:S03]  /*3c20*/  IMAD.X R11, RZ, RZ, RZ, P3 ;  /* 0x000000ffff0b7224 */ /* 0x000fc600018e06ff */
[----:B------:R-:W-:Y:S01]  /*3c30*/  SEL R13, RZ, 0x1, !P0 ;  /* 0x00000001ff0d7807 */ /* 0x000fe20004000000 */
[----:B------:R-:W-:-:S03]  /*3c40*/  IMAD.WIDE.U32.X R10, R9, UR19, R10, P4 ;  /* 0x00000013090a7c25 */ /* 0x000fc6000a0e040a */
        /* <DEDUP_REMOVED lines=8> */
[----:B------:R-:W-:-:S04]  /*3cd0*/  IMAD.WIDE.U32 R10, R9, UR18, RZ ;  /* 0x00000012090a7c25 */ /* 0x000fc8000f8e00ff */
[----:B------:R-:W-:Y:S01]  /*3ce0*/  IMAD.WIDE.U32 R12, R17, UR18, RZ ;  /* 0x00000012110c7c25 */ /* 0x000fe2000f8e00ff */
[----:B------:R-:W-:-:S04]  /*3cf0*/  IADD3 R14, P2, RZ, R10, RZ ;  /* 0x0000000aff0e7210 */ /* 0x000fc80007f5e0ff */
[----:B------:R-:W-:Y:S01]  /*3d00*/  ISETP.LT.U32.AND P0, PT, R14, R10, PT ;  /* 0x0000000a0e00720c */ /* 0x000fe20003f01070 */
[----:B------:R-:W-:-:S03]  /*3d10*/  IMAD.WIDE.U32 R12, P3, R9, UR19, R12 ;  /* 0x00000013090c7c25 */ /* 0x000fc6000f86000c */
[----:B------:R-:W-:Y:S01]  /*3d20*/  IADD3 R9, P4, R11, R12, RZ ;  /* 0x0000000c0b097210 */ /* 0x000fe20007f9e0ff */
[----:B------:R-:W-:-:S04]  /*3d30*/  IMAD.X R11, RZ, RZ, RZ, P3 ;  /* 0x000000ffff0b7224 */ /* 0x000fc800018e06ff */
[----:B------:R-:W-:Y:S02]  /*3d40*/  IMAD.X R15, R9, 0x1, R10, P2 ;  /* 0x00000001090f7824 */ /* 0x000fe400010e060a */
[----:B------:R-:W-:-:S03]  /*3d50*/  IMAD.MOV.U32 R10, RZ, RZ, R13 ;  /* 0x000000ffff0a7224 */ /* 0x000fc600078e000d */
[----:B------:R-:W-:Y:S01]  /*3d60*/  ISETP.LT.U32.AND.EX P0, PT, R15, R9, PT, P0 ;  /* 0x000000090f00720c */ /* 0x000fe20003f01100 */
[----:B------:R-:W-:-:S03]  /*3d70*/  IMAD.WIDE.U32.X R10, R17, UR19, R10, P4 ;  /* 0x00000013110a7c25 */ /* 0x000fc6000a0e040a */
        /* <DEDUP_REMOVED lines=43> */
[----:B------:R-:W-:Y:S02]  /*4030*/  ISETP.LT.U32.AND P0, PT, R10, R13, PT ;  /* 0x0000000d0a00720c */ /* 0x000fe40003f01070 */
[----:B------:R-:W-:Y:S02]  /*4040*/  ISETP.NE.AND P2, PT, R16, RZ, PT ;  /* 0x000000ff1000720c */ /* 0x000fe40003f45270 */
[----:B------:R-:W-:-:S04]  /*4050*/  ISETP.LT.U32.AND.EX P0, PT, R11, R15, PT, P0 ;  /* 0x0000000f0b00720c */ /* 0x000fc80003f01100 */
[----:B------:R-:W-:-:S04]  /*4060*/  SEL R9, RZ, 0x1, !P0 ;  /* 0x00000001ff097807 */ /* 0x000fc80004000000 */
[----:B------:R-:W-:Y:S02]  /*4070*/  IADD3 R10, P3, P4, R9, R10, -R13 ;  /* 0x0000000a090a7210 */ /* 0x000fe40007c7e80d */
[----:B------:R-:W-:-:S04]  /*4080*/  SEL R9, RZ, 0xffffffff, !P0 ;  /* 0xffffffffff097807 */ /* 0x000fc80004000000 */
[----:B------:R-:W-:Y:S01]  /*4090*/  IADD3.X R9, R9, R11, ~R15, P3, P4 ;  /* 0x0000000b09097210 */ /* 0x000fe20001fe8c0f */
[----:B------:R-:W-:Y:S06]  /*40a0*/  @P2 BRA `(.L_x_29) ;  /* 0xfffffff800b02947 */ /* 0x000fec000383ffff */
.L_x_28:
[----:B------:R-:W-:Y:S05]  /*40b0*/  BSYNC B2 ;  /* 0x0000000000027941 */ /* 0x000fea0003800000 */
.L_x_27:
[----:B------:R-:W-:Y:S05]  /*40c0*/  @!P1 BRA `(.L_x_26) ;  /* 0x0000000400049947 */ /* 0x000fea0003800000 */
[----:B------:R-:W-:-:S04]  /*40d0*/  IMAD.WIDE.U32 R14, R9, UR18, RZ ;  /* 0x00000012090e7c25 */ /* 0x000fc8000f8e00ff */
[----:B------:R-:W-:-:S04]  /*40e0*/  IMAD.WIDE.U32 R12, R10, UR18, RZ ;  /* 0x000000120a0c7c25 */ /* 0x000fc8000f8e00ff */
[----:B------:R-:W-:Y:S01]  /*40f0*/  IMAD.WIDE.U32 R14, P2, R10, UR19, R14 ;  /* 0x000000130a0e7c25 */ /* 0x000fe2000f84000e */
[----:B------:R-:W-:-:S03]  /*4100*/  IADD3 R16, P1, RZ, R12, RZ ;  /* 0x0000000cff107210 */ /* 0x000fc60007f3e0ff */
[----:B------:R-:W-:Y:S01]  /*4110*/  IMAD.X R11, RZ, RZ, RZ, P2 ;  /* 0x000000ffff0b7224 */ /* 0x000fe200010e06ff */
[----:B------:R-:W-:Y:S01]  /*4120*/  IADD3 R8, P3, R13, R14, RZ ;  /* 0x0000000e0d087210 */ /* 0x000fe20007f7e0ff */
[----:B------:R-:W-:Y:S01]  /*4130*/  IMAD.MOV.U32 R10, RZ, RZ, R15 ;  /* 0x000000ffff0a7224 */ /* 0x000fe200078e000f */
[----:B------:R-:W-:-:S03]  /*4140*/  ISETP.LT.U32.AND P0, PT, R16, R12, PT ;  /* 0x0000000c1000720c */ /* 0x000fc60003f01070 */
[----:B------:R-:W-:Y:S02]  /*4150*/  IMAD.X R17, R8, 0x1, R12, P1 ;  /* 0x0000000108117824 */ /* 0x000fe400008e060c */
[----:B------:R-:W-:-:S03]  /*4160*/  IMAD.WIDE.U32.X R10, R9, UR19, R10, P3 ;  /* 0x00000013090a7c25 */ /* 0x000fc600098e040a */
[----:B------:R-:W-:Y:S01]  /*4170*/  ISETP.LT.U32.AND.EX P0, PT, R17, R8, PT, P0 ;  /* 0x000000081100720c */ /* 0x000fe20003f01100 */
[----:B------:R-:W-:-:S03]  /*4180*/  IMAD.MOV.U32 R8, RZ, RZ, -0x1 ;  /* 0xffffffffff087424 */ /* 0x000fc600078e00ff */
[----:B------:R-:W-:-:S04]  /*4190*/  SEL R13, RZ, 0x1, !P0 ;  /* 0x00000001ff0d7807 */ /* 0x000fc80004000000 */
[----:B------:R-:W-:-:S04]  /*41a0*/  IADD3 R13, P0, P1, -R13, R16, -R17 ;  /* 0x000000100d0d7210 */ /* 0x000fc8000791e911 */
[----:B------:R-:W-:Y:S02]  /*41b0*/  IADD3.X R15, R8, -0x1, R17, P0, P1 ;  /* 0xffffffff080f7810 */ /* 0x000fe400007e2411 */
[----:B------:R-:W-:Y:S02]  /*41c0*/  ISETP.LT.U32.AND P0, PT, R10, R13, PT ;  /* 0x0000000d0a00720c */ /* 0x000fe40003f01070 */
[----:B------:R-:W-:Y:S02]  /*41d0*/  ISETP.NE.AND P1, PT, R6, 0x1, PT ;  /* 0x000000010600780c */ /* 0x000fe40003f25270 */
[----:B------:R-:W-:-:S04]  /*41e0*/  ISETP.LT.U32.AND.EX P0, PT, R11, R15, PT, P0 ;  /* 0x0000000f0b00720c */ /* 0x000fc80003f01100 */
[----:B------:R-:W-:-:S04]  /*41f0*/  SEL R9, RZ, 0x1, !P0 ;  /* 0x00000001ff097807 */ /* 0x000fc80004000000 */
[----:B------:R-:W-:Y:S02]  /*4200*/  IADD3 R10, P2, P3, R9, R10, -R13 ;  /* 0x0000000a090a7210 */ /* 0x000fe40007b5e80d */
[----:B------:R-:W-:-:S04]  /*4210*/  SEL R9, RZ, 0xffffffff, !P0 ;  /* 0xffffffffff097807 */ /* 0x000fc80004000000 */
[----:B------:R-:W-:Y:S01]  /*4220*/  IADD3.X R9, R9, R11, ~R15, P2, P3 ;  /* 0x0000000b09097210 */ /* 0x000fe200017e6c0f */
[----:B------:R-:W-:Y:S06]  /*4230*/  @!P1 BRA `(.L_x_26) ;  /* 0x0000000000a89947 */ /* 0x000fec0003800000 */
[----:B------:R-:W-:-:S04]  /*4240*/  IMAD.WIDE.U32 R14, R9, UR18, RZ ;  /* 0x00000012090e7c25 */ /* 0x000fc8000f8e00ff */
[----:B------:R-:W-:-:S04]  /*4250*/  IMAD.WIDE.U32 R12, R10, UR18, RZ ;  /* 0x000000120a0c7c25 */ /* 0x000fc8000f8e00ff */
[----:B------:R-:W-:Y:S01]  /*4260*/  IMAD.WIDE.U32 R14, P1, R10, UR19, R14 ;  /* 0x000000130a0e7c25 */ /* 0x000fe2000f82000e */
[----:B------:R-:W-:-:S03]  /*4270*/  IADD3 R17, P3, RZ, R12, RZ ;  /* 0x0000000cff117210 */ /* 0x000fc60007f7e0ff */
[----:B------:R-:W-:Y:S01]  /*4280*/  IMAD.MOV.U32 R10, RZ, RZ, R15 ;  /* 0x000000ffff0a7224 */ /* 0x000fe200078e000f */
[----:B------:R-:W-:Y:S02]  /*4290*/  IADD3 R11, P2, R13, R14, RZ ;  /* 0x0000000e0d0b7210 */ /* 0x000fe40007f5e0ff */
[----:B------:R-:W-:-:S03]  /*42a0*/  ISETP.LT.U32.AND P0, PT, R17, R12, PT ;  /* 0x0000000c1100720c */ /* 0x000fc60003f01070 */
[----:B------:R-:W-:-:S05]  /*42b0*/  IMAD.X R12, R11, 0x1, R12, P3 ;  /* 0x000000010b0c7824 */ /* 0x000fca00018e060c */
[----:B------:R-:W-:Y:S01]  /*42c0*/  ISETP.LT.U32.AND.EX P0, PT, R12, R11, PT, P0 ;  /* 0x0000000b0c00720c */ /* 0x000fe20003f01100 */
[----:B------:R-:W-:-:S03]  /*42d0*/  IMAD.X R11, RZ, RZ, RZ, P1 ;  /* 0x000000ffff0b7224 */ /* 0x000fc600008e06ff */
[----:B------:R-:W-:Y:S01]  /*42e0*/  SEL R13, RZ, 0x1, !P0 ;  /* 0x00000001ff0d7807 */ /* 0x000fe20004000000 */
[----:B------:R-:W-:-:S03]  /*42f0*/  IMAD.WIDE.U32.X R10, R9, UR19, R10, P2 ;  /* 0x00000013090a7c25 */ /* 0x000fc600090e040a */
[----:B------:R-:W-:-:S04]  /*4300*/  IADD3 R13, P0, P1, -R13, R17, -R12 ;  /* 0x000000110d0d7210 */ /* 0x000fc8000791e90c */
[----:B------:R-:W-:Y:S02]  /*4310*/  IADD3.X R9, R8, -0x1, R12, P0, P1 ;  /* 0xffffffff08097810 */ /* 0x000fe400007e240c */
[----:B------:R-:W-:Y:S02]  /*4320*/  ISETP.LT.U32.AND P0, PT, R10, R13, PT ;  /* 0x0000000d0a00720c */ /* 0x000fe40003f01070 */
[----:B------:R-:W-:Y:S02]  /*4330*/  ISETP.NE.AND P1, PT, R6, 0x2, PT ;  /* 0x000000020600780c */ /* 0x000fe40003f25270 */
[----:B------:R-:W-:-:S04]  /*4340*/  ISETP.LT.U32.AND.EX P0, PT, R11, R9, PT, P0 ;  /* 0x000000090b00720c */ /* 0x000fc80003f01100 */
[----:B------:R-:W-:Y:S02]  /*4350*/  SEL R12, RZ, 0x1, !P0 ;  /* 0x00000001ff0c7807 */ /* 0x000fe40004000000 */
[----:B------:R-:W-:Y:S02]  /*4360*/  SEL R6, RZ, 0xffffffff, !P0 ;  /* 0xffffffffff067807 */ /* 0x000fe40004000000 */
[----:B------:R-:W-:-:S04]  /*4370*/  IADD3 R10, P2, P3, R12, R10, -R13 ;  /* 0x0000000a0c0a7210 */ /* 0x000fc80007b5e80d */
[----:B------:R-:W-:Y:S01]  /*4380*/  IADD3.X R9, R6, R11, ~R9, P2, P3 ;  /* 0x0000000b06097210 */ /* 0x000fe200017e6c09 */
[----:B------:R-:W-:Y:S08]  /*4390*/  @!P1 BRA `(.L_x_26) ;  /* 0x0000000000509947 */ /* 0x000ff00003800000 */
        /* <DEDUP_REMOVED lines=16> */
[----:B------:R-:W-:-:S04]  /*44a0*/  SEL R6, RZ, 0x1, !P0 ;  /* 0x00000001ff067807 */ /* 0x000fc80004000000 */
[----:B------:R-:W-:Y:S02]  /*44b0*/  IADD3 R10, P1, P2, R6, R10, -R17 ;  /* 0x0000000a060a7210 */ /* 0x000fe40007a3e811 */
[----:B------:R-:W-:-:S04]  /*44c0*/  SEL R6, RZ, 0xffffffff, !P0 ;  /* 0xffffffffff067807 */ /* 0x000fc80004000000 */
[----:B------:R-:W-:-:S07]  /*44d0*/  IADD3.X R9, R6, R11, ~R9, P1, P2 ;  /* 0x0000000b06097210 */ /* 0x000fce0000fe4c09 */
.L_x_26:
[----:B------:R-:W-:Y:S05]  /*44e0*/  BSYNC B1 ;  /* 0x0000000000017941 */ /* 0x000fea0003800000 */
.L_x_25:
[C---:B------:R-:W-:Y:S01]  /*44f0*/  LEA R13, R7.reuse, UR6, 0x3 ;  /* 0x00000006070d7c11 */ /* 0x040fe2000f8e18ff */
[----:B------:R-:W-:Y:S02]  /*4500*/  IMAD.MOV.U32 R11, RZ, RZ, R9 ;  /* 0x000000ffff0b7224 */ /* 0x000fe400078e0009 */
[----:B------:R-:W-:-:S03]  /*4510*/  VIADD R6, R7, UR28 ;  /* 0x0000001c07067c36 */ /* 0x000fc60008000000 */
[----:B------:R0:W-:Y:S02]  /*4520*/  STS.64 [R13], R10 ;  /* 0x0000000a0d007388 */ /* 0x0001e40000000a00 */
[----:B------:R-:W-:Y:S01]  /*4530*/  ISETP.GE.U32.AND P0, PT, R6, R7, PT ;  /* 0x000000070600720c */ /* 0x000fe20003f06070 */
[----:B------:R-:W-:-:S12]  /*4540*/  IMAD.MOV.U32 R7, RZ, RZ, R6 ;  /* 0x000000ffff077224 */ /* 0x000fd800078e0006 */
[----:B0-----:R-:W-:Y:S05]  /*4550*/  @!P0 BRA `(.L_x_30) ;  /* 0xfffffff400448947 */ /* 0x001fea000383ffff */
.L_x_24:
[----:B------:R-:W-:Y:S05]  /*4560*/  BSYNC B0 ;  /* 0x0000000000007941 */ /* 0x000fea0003800000 */
.L_x_23:
[----:B------:R-:W-:Y:S02]  /*4570*/  ULDC.64 UR14, c[0x0][0x218] ;  /* 0x00008600000e7ab9 */ /* 0x000fe40000000a00 */
[----:B------:R-:W-:Y:S02]  /*4580*/  IMAD.U32 R11, RZ, RZ, UR14 ;  /* 0x0000000eff0b7e24 */ /* 0x000fe4000f8e00ff */
[----:B------:R-:W-:Y:S01]  /*4590*/  IMAD.U32 R13, RZ, RZ, UR15 ;  /* 0x0000000fff0d7e24 */ /* 0x000fe2000f8e00ff */
[----:B------:R-:W-:Y:S02]  /*45a0*/  BAR.SYNC.DEFER_BLOCKING 0x0 ;  /* 0x0000000000007b1d */ /* 0x000fe40000010000 */
[----:B------:R-:W-:-:S04]  /*45b0*/  ISETP.NE.U32.AND P0, PT, R11, RZ, PT ;  /* 0x000000ff0b00720c */ /* 0x000fc80003f05070 */
[----:B------:R-:W-:-:S13]  /*45c0*/  ISETP.NE.AND.EX P0, PT, R13, RZ, PT, P0 ;  /* 0x000000ff0d00720c */ /* 0x000fda0003f05300 */
[----:B------:R-:W-:Y:S05]  /*45d0*/  @!P0 BRA `(.L_x_31) ;  /* 0x0000000800b88947 */ /* 0x000fea0003800000 */
[----:B------:R-:W-:-:S05]  /*45e0*/  UMOV UR5, URZ ;  /* 0x0000003f00057c82 */ /* 0x000fca0008000000 */
.L_x_35:
[----:B0-----:R-:W0:Y:S01]  /*45f0*/  LDS.64 R18, [R4] ;  /* 0x0000000004127984 */ /* 0x001e220000000a00 */
[----:B------:R-:W-:Y:S01]  /*4600*/  ISETP.GE.U32.AND P0, PT, R3, UR13, PT ;  /* 0x0000000d03007c0c */ /* 0x000fe2000bf06070 */
[----:B------:R-:W-:Y:S02]  /*4610*/  BSSY B0, `(.L_x_32) ;  /* 0x00000a2000007945 */ /* 0x000fe40003800000 */
[----:B0-----:R0:W-:Y:S10]  /*4620*/  STS.64 [R5], R18 ;  /* 0x0000001205007388 */ /* 0x0011f40000000a00 */
[----:B------:R-:W-:Y:S05]  /*4630*/  @P0 BRA `(.L_x_33) ;  /* 0x00000008007c0947 */ /* 0x000fea0003800000 */
[----:B------:R-:W-:-:S07]  /*4640*/  IMAD.MOV.U32 R6, RZ, RZ, R3 ;  /* 0x000000ffff067224 */ /* 0x000fce00078e0003 */
.L_x_34:
[----:B-1----:R-:W1:Y:S01]  /*4650*/  LDC.64 R12, c[0x0][0x210] ;  /* 0x00008400ff0c7b82 */ /* 0x002e620000000a00 */
[----:B------:R-:W-:-:S04]  /*4660*/  VIADD R7, R6, UR5 ;  /* 0x0000000506077c36 */ /* 0x000fc80008000000 */
[----:B------:R-:W-:-:S05]  /*4670*/  VIADD R8, R7, UR13 ;  /* 0x0000000d07087c36 */ /* 0x000fca0008000000 */
[----:B------:R-:W-:-:S05]  /*4680*/  IADD3 R11, P0, R8, UR8, RZ ;  /* 0x00000008080b7c10 */ /* 0x000fca000ff1e0ff */
[----:B------:R-:W-:-:S04]  /*4690*/  IMAD.X R8, RZ, RZ, UR12, P0 ;  /* 0x0000000cff087e24 */ /* 0x000fc800080e06ff */
[----:B------:R-:W-:Y:S02]  /*46a0*/  IMAD R9, R8, 0x18, RZ ;  /* 0x0000001808097824 */ /* 0x000fe400078e02ff */
[----:B-1----:R-:W-:-:S04]  /*46b0*/  IMAD.WIDE.U32 R10, R11, 0x18, R12 ;  /* 0x000000180b0a7825 */ /* 0x002fc800078e000c */
        /* <DEDUP_REMOVED lines=12> */
[----:B------:R-:W-:Y:S02]  /*4780*/  VIADD R6, R6, UR28 ;  /* 0x0000001c06067c36 */ /* 0x000fe40008000000 */
[----:B--2---:R-:W-:-:S04]  /*4790*/  IMAD.WIDE.U32 R24, R19, R28, RZ ;  /* 0x0000001c13187225 */ /* 0x004fc800078e00ff */
[----:B------:R-:W-:-:S04]  /*47a0*/  IMAD.WIDE.U32 R26, R18, R28, RZ ;  /* 0x0000001c121a7225 */ /* 0x000fc800078e00ff */
[----:B------:R-:W-:Y:S01]  /*47b0*/  IMAD.WIDE.U32 R24, P2, R29, R18, R24 ;  /* 0x000000121d187225 */ /* 0x000fe20007840018 */
[----:B------:R-:W-:Y:S02]  /*47c0*/  IADD3 R30, P1, RZ, R26, RZ ;  /* 0x0000001aff1e7210 */ /* 0x000fe40007f3e0ff */
[----:B------:R-:W-:Y:S01]  /*47d0*/  IADD3 R7, P3, R27, R24, RZ ;  /* 0x000000181b077210 */ /* 0x000fe20007f7e0ff */
[----:B------:R-:W-:Y:S01]  /*47e0*/  IMAD.X R27, RZ, RZ, RZ, P2 ;  /* 0x000000ffff1b7224 */ /* 0x000fe200010e06ff */
[----:B------:R-:W-:-:S03]  /*47f0*/  ISETP.LT.U32.AND P0, PT, R30, R26, PT ;  /* 0x0000001a1e00720c */ /* 0x000fc60003f01070 */
[----:B------:R-:W-:Y:S02]  /*4800*/  IMAD.X R33, R7, 0x1, R26, P1 ;  /* 0x0000000107217824 */ /* 0x000fe400008e061a */
[----:B------:R-:W-:Y:S02]  /*4810*/  IMAD.MOV.U32 R26, RZ, RZ, R25 ;  /* 0x000000ffff1a7224 */ /* 0x000fe400078e0019 */
[----:B---3--:R-:W-:Y:S01]  /*4820*/  IMAD.WIDE.U32 R24, R19, R8, RZ ;  /* 0x0000000813187225 */ /* 0x008fe200078e00ff */
[----:B------:R-:W-:-:S03]  /*4830*/  ISETP.LT.U32.AND.EX P0, PT, R33, R7, PT, P0 ;  /* 0x000000072100720c */ /* 0x000fc60003f01100 */
[----:B------:R-:W-:Y:S01]  /*4840*/  IMAD.WIDE.U32.X R28, R29, R19, R26, P3 ;  /* 0x000000131d1c7225 */ /* 0x000fe200018e041a */
[----:B------:R-:W-:-:S03]  /*4850*/  SEL R7, RZ, 0x1, !P0 ;  /* 0x00000001ff077807 */ /* 0x000fc60004000000 */
[----:B------:R-:W-:Y:S01]  /*4860*/  IMAD.WIDE.U32 R26, R18, R8, RZ ;  /* 0x00000008121a7225 */ /* 0x000fe200078e00ff */
[----:B------:R-:W-:-:S03]  /*4870*/  IADD3 R7, P0, P1, -R7, R30, -R33 ;  /* 0x0000001e07077210 */ /* 0x000fc6000791e921 */
[----:B------:R-:W-:Y:S02]  /*4880*/  IMAD.MOV.U32 R30, RZ, RZ, -0x1 ;  /* 0xffffffffff1e7424 */ /* 0x000fe400078e00ff */
[----:B------:R-:W-:-:S03]  /*4890*/  IMAD.WIDE.U32 R24, P3, R9, R18, R24 ;  /* 0x0000001209187225 */ /* 0x000fc60007860018 */
[----:B------:R-:W-:Y:S02]  /*48a0*/  IADD3.X R33, R30, -0x1, R33, P0, P1 ;  /* 0xffffffff1e217810 */ /* 0x000fe400007e2421 */
[----:B------:R-:W-:-:S04]  /*48b0*/  ISETP.LT.U32.AND P0, PT, R28, R7, PT ;  /* 0x000000071c00720c */ /* 0x000fc80003f01070 */
[----:B------:R-:W-:-:S04]  /*48c0*/  ISETP.LT.U32.AND.EX P0, PT, R29, R33, PT, P0 ;  /* 0x000000211d00720c */ /* 0x000fc80003f01100 */
[----:B------:R-:W-:-:S04]  /*48d0*/  SEL R31, RZ, 0x1, !P0 ;  /* 0x00000001ff1f7807 */ /* 0x000fc80004000000 */
[----:B------:R-:W-:Y:S02]  /*48e0*/  IADD3 R31, P1, P2, R31, R28, -R7 ;  /* 0x0000001c1f1f7210 */ /* 0x000fe40007a3e807 */
[----:B------:R-:W-:-:S04]  /*48f0*/  SEL R7, RZ, 0xffffffff, !P0 ;  /* 0xffffffffff077807 */ /* 0x000fc80004000000 */
[----:B------:R-:W-:Y:S02]  /*4900*/  IADD3.X R7, R7, R29, ~R33, P1, P2 ;  /* 0x0000001d07077210 */ /* 0x000fe40000fe4c21 */
[----:B------:R-:W-:Y:S02]  /*4910*/  IADD3 R33, P1, RZ, R26, RZ ;  /* 0x0000001aff217210 */ /* 0x000fe40007f3e0ff */
[----:B------:R-:W-:Y:S01]  /*4920*/  IADD3 R29, P2, R27, R24, RZ ;  /* 0x000000181b1d7210 */ /* 0x000fe20007f5e0ff */
[----:B------:R-:W-:Y:S01]  /*4930*/  IMAD.X R27, RZ, RZ, RZ, P3 ;  /* 0x000000ffff1b7224 */ /* 0x000fe200018e06ff */
[----:B------:R-:W-:-:S03]  /*4940*/  ISETP.LT.U32.AND P0, PT, R33, R26, PT ;  /* 0x0000001a2100720c */ /* 0x000fc60003f01070 */
[----:B------:R-:W-:Y:S02]  /*4950*/  IMAD.X R32, R29, 0x1, R26, P1 ;  /* 0x000000011d207824 */ /* 0x000fe400008e061a */
[----:B------:R-:W-:Y:S02]  /*4960*/  IMAD.MOV.U32 R26, RZ, RZ, R25 ;  /* 0x000000ffff1a7224 */ /* 0x000fe400078e0019 */
[----:B----4-:R-:W-:Y:S01]  /*4970*/  IMAD.WIDE.U32 R24, R18, R22, RZ ;  /* 0x0000001612187225 */ /* 0x010fe200078e00ff */
[----:B------:R-:W-:-:S03]  /*4980*/  ISETP.LT.U32.AND.EX P0, PT, R32, R29, PT, P0 ;  /* 0x0000001d2000720c */ /* 0x000fc60003f01100 */
[----:B------:R-:W-:Y:S01]  /*4990*/  IMAD.WIDE.U32 R28, R19, R22, RZ ;  /* 0x00000016131c7225 */ /* 0x000fe200078e00ff */
[----:B------:R-:W-:-:S03]  /*49a0*/  SEL R22, RZ, 0x1, !P0 ;  /* 0x00000001ff167807 */ /* 0x000fc60004000000 */
[----:B------:R-:W-:Y:S01]  /*49b0*/  IMAD.WIDE.U32.X R8, R9, R19, R26, P2 ;  /* 0x0000001309087225 */ /* 0x000fe200010e041a */
[----:B------:R-:W-:Y:S02]  /*49c0*/  IADD3 R27, P4, RZ, R24, RZ ;  /* 0x00000018ff1b7210 */ /* 0x000fe40007f9e0ff */
[----:B------:R-:W-:Y:S01]  /*49d0*/  IADD3 R33, P1, P3, -R22, R33, -R32 ;  /* 0x0000002116217210 */ /* 0x000fe20007b3e920 */
[----:B------:R-:W-:Y:S01]  /*49e0*/  IMAD.WIDE.U32 R28, P5, R23, R18, R28 ;  /* 0x00000012171c7225 */ /* 0x000fe200078a001c */
[----:B------:R-:W-:Y:S02]  /*49f0*/  ISETP.LT.U32.AND P0, PT, R27, R24, PT ;  /* 0x000000181b00720c */ /* 0x000fe40003f01070 */
[----:B------:R-:W-:Y:S01]  /*4a00*/  IADD3 R35, P2, R25, R28, RZ ;  /* 0x0000001c19237210 */ /* 0x000fe20007f5e0ff */
[----:B------:R-:W-:-:S04]  /*4a10*/  IMAD.X R25, RZ, RZ, RZ, P5 ;  /* 0x000000ffff197224 */ /* 0x000fc800028e06ff */
[----:B------:R-:W-:Y:S02]  /*4a20*/  IMAD.X R26, R35, 0x1, R24, P4 ;  /* 0x00000001231a7824 */ /* 0x000fe400020e0618 */
[----:B------:R-:W-:-:S03]  /*4a30*/  IMAD.MOV.U32 R24, RZ, RZ, R29 ;  /* 0x000000ffff187224 */ /* 0x000fc600078e001d */
[----:B------:R-:W-:Y:S01]  /*4a40*/  ISETP.LT.U32.AND.EX P0, PT, R26, R35, PT, P0 ;  /* 0x000000231a00720c */ /* 0x000fe20003f01100 */
[----:B------:R-:W-:Y:S01]  /*4a50*/  IMAD.WIDE.U32.X R22, R23, R19, R24, P2 ;  /* 0x0000001317167225 */ /* 0x000fe200010e0418 */
[----:B------:R-:W-:Y:S02]  /*4a60*/  IADD3.X R35, R30, -0x1, R32, P1, P3 ;  /* 0xffffffff1e237810 */ /* 0x000fe40000fe6420 */
[----:B------:R-:W-:Y:S02]  /*4a70*/  ISETP.LT.U32.AND P1, PT, R8, R33, PT ;  /* 0x000000210800720c */ /* 0x000fe40003f21070 */
[----:B------:R-:W-:Y:S02]  /*4a80*/  SEL R37, RZ, 0x1, !P0 ;  /* 0x00000001ff257807 */ /* 0x000fe40004000000 */
[----:B------:R-:W-:Y:S02]  /*4a90*/  ISETP.LT.U32.AND.EX P0, PT, R9, R35, PT, P1 ;  /* 0x000000230900720c */ /* 0x000fe40003f01110 */
[----:B------:R-:W-:-:S02]  /*4aa0*/  IADD3 R37, P1, P2, -R37, R27, -R26 ;  /* 0x0000001b25257210 */ /* 0x000fc40007a3e91a */
[----:B------:R-:W-:Y:S02]  /*4ab0*/  SEL R24, RZ, 0x1, !P0 ;  /* 0x00000001ff187807 */ /* 0x000fe40004000000 */
[----:B------:R-:W-:Y:S02]  /*4ac0*/  IADD3.X R29, R30, -0x1, R26, P1, P2 ;  /* 0xffffffff1e1d7810 */ /* 0x000fe40000fe441a */
[----:B------:R-:W-:Y:S02]  /*4ad0*/  ISETP.LT.U32.AND P1, PT, R22, R37, PT ;  /* 0x000000251600720c */ /* 0x000fe40003f21070 */
[----:B------:R-:W-:Y:S01]  /*4ae0*/  IADD3 R26, P2, P3, R24, R8, -R33 ;  /* 0x00000008181a7210 */ /* 0x000fe20007b5e821 */
[----:B------:R-:W-:Y:S01]  /*4af0*/  IMAD.WIDE.U32 R24, R19, UR21, RZ ;  /* 0x0000001513187c25 */ /* 0x000fe2000f8e00ff */
[----:B------:R-:W-:Y:S02]  /*4b00*/  SEL R8, RZ, 0xffffffff, !P0 ;  /* 0xffffffffff087807 */ /* 0x000fe40004000000 */
[----:B------:R-:W-:-:S02]  /*4b10*/  ISETP.LT.U32.AND.EX P0, PT, R23, R29, PT, P1 ;  /* 0x0000001d1700720c */ /* 0x000fc40003f01110 */
[----:B------:R-:W-:Y:S01]  /*4b20*/  IADD3.X R28, R8, R9, ~R35, P2, P3 ;  /* 0x00000009081c7210 */ /* 0x000fe200017e6c23 */
[----:B------:R-:W-:Y:S01]  /*4b30*/  IMAD.WIDE.U32 R24, P3, R18, UR11, R24 ;  /* 0x0000000b12187c25 */ /* 0x000fe2000f860018 */
[----:B------:R-:W-:-:S03]  /*4b40*/  SEL R27, RZ, 0x1, !P0 ;  /* 0x00000001ff1b7807 */ /* 0x000fc60004000000 */
[----:B------:R-:W-:Y:S01]  /*4b50*/  IMAD.WIDE.U32 R8, R18, UR21, RZ ;  /* 0x0000001512087c25 */ /* 0x000fe2000f8e00ff */
[----:B------:R-:W-:Y:S02]  /*4b60*/  IADD3 R27, P1, P2, R27, R22, -R37 ;  /* 0x000000161b1b7210 */ /* 0x000fe40007a3e825 */
[----:B------:R-:W-:Y:S02]  /*4b70*/  SEL R22, RZ, 0xffffffff, !P0 ;  /* 0xffffffffff167807 */ /* 0x000fe40004000000 */
[----:B-----5:R-:W-:Y:S02]  /*4b80*/  ISETP.GE.U32.AND P0, PT, R14, R31, PT ;  /* 0x0000001f0e00720c */ /* 0x020fe40003f06070 */
[----:B------:R-:W-:Y:S01]  /*4b90*/  IADD3.X R29, R22, R23, ~R29, P1, P2 ;  /* 0x00000017161d7210 */ /* 0x000fe20000fe4c1d */
[----:B------:R-:W-:Y:S01]  /*4ba0*/  IMAD.X R23, RZ, RZ, RZ, P3 ;  /* 0x000000ffff177224 */ /* 0x000fe200018e06ff */
[----:B------:R-:W-:Y:S01]  /*4bb0*/  IADD3 R9, P1, R9, R24, RZ ;  /* 0x0000001809097210 */ /* 0x000fe20007f3e0ff */
[----:B------:R-:W-:Y:S01]  /*4bc0*/  IMAD.MOV.U32 R22, RZ, RZ, R25 ;  /* 0x000000ffff167224 */ /* 0x000fe200078e0019 */
[----:B------:R-:W-:-:S02]  /*4bd0*/  IADD3 R24, P2, R14, R31, RZ ;  /* 0x0000001f0e187210 */ /* 0x000fc40007f5e0ff */
[----:B------:R-:W-:Y:S01]  /*4be0*/  ISETP.GE.U32.AND.EX P0, PT, R15, R7, PT, P0 ;  /* 0x000000070f00720c */ /* 0x000fe20003f06100 */
[----:B0-----:R-:W-:Y:S01]  /*4bf0*/  IMAD.WIDE.U32.X R18, R19, UR11, R22, P1 ;  /* 0x0000000b13127c25 */ /* 0x001fe200088e0416 */
[C---:B------:R-:W-:Y:S02]  /*4c00*/  ISETP.GT.U32.AND P1, PT, R24.reuse, RZ, PT ;  /* 0x000000ff1800720c */ /* 0x040fe40003f24070 */
[----:B------:R-:W-:Y:S01]  /*4c10*/  SEL R22, RZ, 0x1, P0 ;  /* 0x00000001ff167807 */ /* 0x000fe20000000000 */
[----:B------:R-:W-:Y:S01]  /*4c20*/  IMAD.X R32, R15, 0x1, R7, P2 ;  /* 0x000000010f207824 */ /* 0x000fe200010e0607 */
[----:B------:R-:W-:Y:S02]  /*4c30*/  ISETP.LT.U32.AND P2, PT, R24, R31, PT ;  /* 0x0000001f1800720c */ /* 0x000fe40003f41070 */
[----:B------:R-:W-:Y:S02]  /*4c40*/  IADD3 R14, P4, P5, R22, R14, -R31 ;  /* 0x0000000e160e7210 */ /* 0x000fe40007d9e81f */
[----:B------:R-:W-:-:S02]  /*4c50*/  ISETP.GT.U32.AND.EX P1, PT, R32, -0x1, PT, P1 ;  /* 0xffffffff2000780c */ /* 0x000fc40003f24110 */
[----:B------:R-:W-:Y:S02]  /*4c60*/  SEL R22, RZ, 0xffffffff, P0 ;  /* 0xffffffffff167807 */ /* 0x000fe40000000000 */
[----:B------:R-:W-:Y:S02]  /*4c70*/  ISETP.GE.U32.AND P3, PT, R12, R26, PT ;  /* 0x0000001a0c00720c */ /* 0x000fe40003f66070 */
[----:B------:R-:W-:Y:S02]  /*4c80*/  ISETP.LT.U32.OR.EX P0, PT, R32, R7, P1, P2 ;  /* 0x000000072000720c */ /* 0x000fe40000f01520 */
[----:B------:R-:W-:Y:S02]  /*4c90*/  ISETP.GE.U32.AND.EX P2, PT, R13, R28, PT, P3 ;  /* 0x0000001c0d00720c */ /* 0x000fe40003f46130 */
[----:B------:R-:W-:Y:S02]  /*4ca0*/  SEL R23, RZ, 0x1, !P0 ;  /* 0x00000001ff177807 */ /* 0x000fe40004000000 */
[----:B------:R-:W-:-:S02]  /*4cb0*/  IADD3.X R15, R22, R15, ~R7, P4, P5 ;  /* 0x0000000f160f7210 */ /* 0x000fc400027eac07 */
[----:B------:R-:W-:Y:S02]  /*4cc0*/  IADD3 R33, P3, R12, R26, RZ ;  /* 0x0000001a0c217210 */ /* 0x000fe40007f7e0ff */
[----:B------:R-:W-:Y:S02]  /*4cd0*/  SEL R7, RZ, 0x1, P2 ;  /* 0x00000001ff077807 */ /* 0x000fe40001000000 */
[----:B------:R-:W-:Y:S01]  /*4ce0*/  IADD3 R22, P4, -R23, R24, RZ ;  /* 0x0000001817167210 */ /* 0x000fe20007f9e1ff */
[----:B------:R-:W-:Y:S01]  /*4cf0*/  IMAD.X R25, R13, 0x1, R28, P3 ;  /* 0x000000010d197824 */ /* 0x000fe200018e061c */
[----:B------:R-:W-:Y:S02]  /*4d00*/  SEL R31, RZ, 0xffffffff, P2 ;  /* 0xffffffffff1f7807 */ /* 0x000fe40001000000 */
[----:B------:R-:W-:Y:S02]  /*4d10*/  IADD3 R23, P2, RZ, R8, RZ ;  /* 0x00000008ff177210 */ /* 0x000fe40007f5e0ff */
[----:B------:R-:W-:-:S02]  /*4d20*/  ISETP.LT.U32.AND P1, PT, R33, R26, PT ;  /* 0x0000001a2100720c */ /* 0x000fc40003f21070 */
[----:B------:R-:W-:Y:S01]  /*4d30*/  ISETP.LT.U32.AND P3, PT, R23, R8, PT ;  /* 0x000000081700720c */ /* 0x000fe20003f61070 */
[----:B------:R-:W-:Y:S01]  /*4d40*/  IMAD.X R8, R9, 0x1, R8, P2 ;  /* 0x0000000109087824 */ /* 0x000fe200010e0608 */
[----:B------:R-:W-:Y:S02]  /*4d50*/  ISETP.GT.U32.AND P2, PT, R33, RZ, PT ;  /* 0x000000ff2100720c */ /* 0x000fe40003f44070 */
[----:B------:R-:W-:Y:S02]  /*4d60*/  IADD3 R12, P6, P5, R7, R12, -R26 ;  /* 0x0000000c070c7210 */ /* 0x000fe40007dde81a */
[----:B------:R-:W-:Y:S02]  /*4d70*/  ISETP.LT.U32.AND.EX P3, PT, R8, R9, PT, P3 ;  /* 0x000000090800720c */ /* 0x000fe40003f61130 */
[----:B------:R-:W-:Y:S02]  /*4d80*/  ISETP.GT.U32.AND.EX P2, PT, R25, -0x1, PT, P2 ;  /* 0xffffffff1900780c */ /* 0x000fe40003f44120 */
[----:B------:R-:W-:-:S02]  /*4d90*/  SEL R7, RZ, 0x1, !P3 ;  /* 0x00000001ff077807 */ /* 0x000fc40005800000 */
[----:B------:R-:W-:Y:S02]  /*4da0*/  ISETP.LT.U32.OR.EX P1, PT, R25, R28, P2, P1 ;  /* 0x0000001c1900720c */ /* 0x000fe40001721510 */
[----:B------:R-:W-:Y:S02]  /*4db0*/  IADD3 R7, P2, P3, -R7, R23, -R8 ;  /* 0x0000001707077210 */ /* 0x000fe40007b5e908 */
[----:B------:R-:W-:Y:S02]  /*4dc0*/  IADD3.X R13, R31, R13, ~R28, P6, P5 ;  /* 0x0000000d1f0d7210 */ /* 0x000fe400037eac1c */
[----:B------:R-:W-:Y:S02]  /*4dd0*/  SEL R9, RZ, 0xffffffff, !P0 ;  /* 0xffffffffff097807 */ /* 0x000fe40004000000 */
[----:B------:R-:W-:Y:S02]  /*4de0*/  IADD3.X R31, R30, -0x1, R8, P2, P3 ;  /* 0xffffffff1e1f7810 */ /* 0x000fe400017e6408 */
[----:B------:R-:W-:Y:S01]  /*4df0*/  SEL R26, RZ, 0x1, !P1 ;  /* 0x00000001ff1a7807 */ /* 0x000fe20004800000 */
[----:B------:R-:W-:Y:S01]  /*4e00*/  IMAD.X R23, R32, 0x1, ~R9, P4 ;  /* 0x0000000120177824 */ /* 0x000fe200020e0e09 */
[----:B------:R-:W-:-:S02]  /*4e10*/  IADD3 R24, P3, R20, R27, RZ ;  /* 0x0000001b14187210 */ /* 0x000fc40007f7e0ff */
[----:B------:R-:W-:Y:S02]  /*4e20*/  IADD3 R8, P4, -R26, R33, RZ ;  /* 0x000000211a087210 */ /* 0x000fe40007f9e1ff */
[----:B------:R-:W-:Y:S01]  /*4e30*/  ISETP.GE.U32.AND P0, PT, R20, R27, PT ;  /* 0x0000001b1400720c */ /* 0x000fe20003f06070 */
[C---:B------:R-:W-:Y:S01]  /*4e40*/  IMAD.X R26, R21.reuse, 0x1, R29, P3 ;  /* 0x00000001151a7824 */ /* 0x040fe200018e061d */
[C---:B------:R-:W-:Y:S01]  /*4e50*/  ISETP.GT.U32.AND P2, PT, R24.reuse, RZ, PT ;  /* 0x000000ff1800720c */ /* 0x040fe20003f44070 */
[----:B------:R1:W-:Y:S01]  /*4e60*/  STG.E.64 desc[UR24][R16.64], R22 ;  /* 0x0000001610007986 */ /* 0x0003e2000c101b18 */
[----:B------:R-:W-:Y:S02]  /*4e70*/  SEL R28, RZ, 0xffffffff, !P1 ;  /* 0xffffffffff1c7807 */ /* 0x000fe40004800000 */
[----:B------:R-:W-:Y:S02]  /*4e80*/  ISETP.GE.U32.AND.EX P0, PT, R21, R29, PT, P0 ;  /* 0x0000001d1500720c */ /* 0x000fe40003f06100 */
[----:B------:R-:W-:Y:S01]  /*4e90*/  ISETP.LT.U32.AND P3, PT, R24, R27, PT ;  /* 0x0000001b1800720c */ /* 0x000fe20003f61070 */
[----:B------:R-:W-:Y:S01]  /*4ea0*/  IMAD.X R9, R25, 0x1, ~R28, P4 ;  /* 0x0000000119097824 */ /* 0x000fe200020e0e1c */
[----:B------:R-:W-:-:S02]  /*4eb0*/  ISETP.GT.U32.AND.EX P1, PT, R26, -0x1, PT, P2 ;  /* 0xffffffff1a00780c */ /* 0x000fc40003f24120 */
[----:B------:R-:W-:Y:S02]  /*4ec0*/  ISETP.LT.U32.AND P4, PT, R18, R7, PT ;  /* 0x000000071200720c */ /* 0x000fe40003f81070 */
[----:B------:R-:W-:Y:S01]  /*4ed0*/  SEL R25, RZ, 0x1, P0 ;  /* 0x00000001ff197807 */ /* 0x000fe20000000000 */
[----:B------:R1:W-:Y:S01]  /*4ee0*/  STG.E.64 desc[UR24][R16.64+0x8], R8 ;  /* 0x0000080810007986 */ /* 0x0003e2000c101b18 */
[----:B------:R-:W-:Y:S02]  /*4ef0*/  ISETP.LT.U32.OR.EX P2, PT, R26, R29, P1, P3 ;  /* 0x0000001d1a00720c */ /* 0x000fe40000f41530 */
[----:B------:R-:W-:Y:S02]  /*4f00*/  ISETP.LT.U32.AND.EX P1, PT, R19, R31, PT, P4 ;  /* 0x0000001f1300720c */ /* 0x000fe40003f21140 */
[----:B------:R-:W-:Y:S02]  /*4f10*/  IADD3 R20, P3, P4, R25, R20, -R27 ;  /* 0x0000001419147210 */ /* 0x000fe40007c7e81b */
[----:B------:R-:W-:-:S02]  /*4f20*/  SEL R27, RZ, 0x1, !P2 ;  /* 0x00000001ff1b7807 */ /* 0x000fc40005000000 */
[----:B------:R-:W-:Y:S02]  /*4f30*/  SEL R25, RZ, 0x1, !P1 ;  /* 0x00000001ff197807 */ /* 0x000fe40004800000 */
[----:B------:R-:W-:Y:S02]  /*4f40*/  IADD3 R24, P5, -R27, R24, RZ ;  /* 0x000000181b187210 */ /* 0x000fe40007fbe1ff */
[----:B------:R-:W-:Y:S02]  /*4f50*/  SEL R27, RZ, 0xffffffff, !P2 ;  /* 0xffffffffff1b7807 */ /* 0x000fe40005000000 */
[----:B------:R-:W-:Y:S02]  /*4f60*/  IADD3 R18, P2, P6, R25, R18, -R7 ;  /* 0x0000001219127210 */ /* 0x000fe40007e5e807 */
[----:B------:R-:W-:Y:S01]  /*4f70*/  SEL R7, RZ, 0xffffffff, !P1 ;  /* 0xffffffffff077807 */ /* 0x000fe20004800000 */
[----:B------:R-:W-:-:S03]  /*4f80*/  IMAD.X R25, R26, 0x1, ~R27, P5 ;  /* 0x000000011a197824 */ /* 0x000fc600028e0e1b */
[----:B------:R-:W-:Y:S02]  /*4f90*/  IADD3.X R19, R7, R19, ~R31, P2, P6 ;  /* 0x0000001307137210 */ /* 0x000fe400017ecc1f */
[----:B------:R-:W-:Y:S01]  /*4fa0*/  SEL R7, RZ, 0xffffffff, P0 ;  /* 0xffffffffff077807 */ /* 0x000fe20000000000 */
[----:B------:R1:W-:Y:S01]  /*4fb0*/  STG.E.64 desc[UR24][R16.64+0x10], R24 ;  /* 0x0000101810007986 */ /* 0x0003e2000c101b18 */
[----:B------:R-:W-:Y:S02]  /*4fc0*/  ISETP.GE.U32.AND P0, PT, R6, UR13, PT ;  /* 0x0000000d06007c0c */ /* 0x000fe4000bf06070 */
[----:B------:R-:W-:Y:S01]  /*4fd0*/  IADD3.X R21, R7, R21, ~R29, P3, P4 ;  /* 0x0000001507157210 */ /* 0x000fe20001fe8c1d */
[----:B------:R1:W-:Y:S04]  /*4fe0*/  STG.E.64 desc[UR24][R10.64], R14 ;  /* 0x0000000e0a007986 */ /* 0x0003e8000c101b18 */
[----:B------:R1:W-:Y:S04]  /*4ff0*/  STG.E.64 desc[UR24][R10.64+0x8], R12 ;  /* 0x0000080c0a007986 */ /* 0x0003e8000c101b18 */
[----:B------:R1:W-:Y:S04]  /*5000*/  STG.E.64 desc[UR24][R10.64+0x10], R20 ;  /* 0x000010140a007986 */ /* 0x0003e8000c101b18 */
[----:B------:R1:W-:Y:S01]  /*5010*/  STS.64 [R5], R18 ;  /* 0x0000001205007388 */ /* 0x0003e20000000a00 */
[----:B------:R-:W-:Y:S05]  /*5020*/  @!P0 BRA `(.L_x_34) ;  /* 0xfffffff400888947 */ /* 0x000fea000383ffff */
.L_x_33:
[----:B------:R-:W-:Y:S05]  /*5030*/  BSYNC B0 ;  /* 0x0000000000007941 */ /* 0x000fea0003800000 */
.L_x_32:
[----:B------:R-:W-:Y:S01]  /*5040*/  ULDC.64 UR14, c[0x0][0x218] ;  /* 0x00008600000e7ab9 */ /* 0x000fe20000000a00 */
[----:B------:R-:W-:Y:S01]  /*5050*/  ULEA UR5, UR13, UR5, 0x1 ;  /* 0x000000050d057291 */ /* 0x000fe2000f8e083f */
[----:B-1----:R-:W-:Y:S02]  /*5060*/  IMAD.U32 R11, RZ, RZ, UR14 ;  /* 0x0000000eff0b7e24 */ /* 0x002fe4000f8e00ff */
[----:B------:R-:W-:Y:S01]  /*5070*/  IMAD.U32 R13, RZ, RZ, UR15 ;  /* 0x0000000fff0d7e24 */ /* 0x000fe2000f8e00ff */
[----:B------:R-:W-:Y:S02]  /*5080*/  BAR.SYNC.DEFER_BLOCKING 0x0 ;  /* 0x0000000000007b1d */ /* 0x000fe40000010000 */
[----:B------:R-:W-:-:S04]  /*5090*/  ISETP.LE.U32.AND P0, PT, R11, UR5, PT ;  /* 0x000000050b007c0c */ /* 0x000fc8000bf03070 */
[----:B------:R-:W-:-:S13]  /*50a0*/  ISETP.GE.U32.AND.EX P0, PT, RZ, R13, PT, P0 ;  /* 0x0000000dff00720c */ /* 0x000fda0003f06100 */
[----:B------:R-:W-:Y:S05]  /*50b0*/  @!P0 BRA `(.L_x_35) ;  /* 0xfffffff4004c8947 */ /* 0x000fea000383ffff */
.L_x_31:
[----:B------:R-:W-:Y:S01]  /*50c0*/  UIADD3 UR4, UR4, 0x1, URZ ;  /* 0x0000000104047890 */ /* 0x000fe2000fffe03f */
[----:B------:R-:W-:Y:S01]  /*50d0*/  BAR.SYNC.DEFER_BLOCKING 0x0 ;  /* 0x0000000000007b1d */ /* 0x000fe20000010000 */
[----:B------:R-:W-:-:S05]  /*50e0*/  USHF.L.U32 UR13, UR13, 0x1, URZ ;  /* 0x000000010d0d7899 */ /* 0x000fca000800063f */
[----:B------:R-:W-:Y:S02]  /*50f0*/  ULDC UR5, c[0x0][0x248] ;  /* 0x0000920000057ab9 */ /* 0x000fe40000000800 */
[----:B------:R-:W-:-:S06]  /*5100*/  UISETP.GE.U32.AND UP0, UPT, UR4, UR5, UPT ;  /* 0x000000050400728c */ /* 0x000fcc000bf06070 */
[----:B------:R-:W-:-:S13]  /*5110*/  PLOP3.LUT P0, PT, PT, PT, UP0, 0x80, 0x0 ;  /* 0x000000000000781c */ /* 0x000fda0003f0f008 */
[----:B------:R-:W-:Y:S05]  /*5120*/  @!P0 BRA `(.L_x_36) ;  /* 0xffffffdc00608947 */ /* 0x000fea000383ffff */
.L_x_19:
[----:B------:R-:W-:Y:S01]  /*5130*/  BAR.SYNC.DEFER_BLOCKING 0x0 ;  /* 0x0000000000007b1d */ /* 0x000fe20000010000 */
[----:B------:R-:W-:-:S04]  /*5140*/  ISETP.GE.U32.AND P0, PT, R0, R11, PT ;  /* 0x0000000b0000720c */ /* 0x000fc80003f06070 */
[----:B------:R-:W-:Y:S01]  /*5150*/  ISETP.GE.U32.AND.EX P0, PT, R2, R13, PT, P0 ;  /* 0x0000000d0200720c */ /* 0x000fe20003f06100 */
[----:B------:R-:W-:Y:S01]  /*5160*/  ULDC UR6, c[0x0][0x220] ;  /* 0x0000880000067ab9 */ /* 0x000fe20000000800 */
[----:B------:R-:W-:Y:S01]  /*5170*/  ULDC.64 UR4, c[0x0][0x230] ;  /* 0x00008c0000047ab9 */ /* 0x000fe20000000a00 */
[----:B------:R-:W-:Y:S01]  /*5180*/  BSSY B0, `(.L_x_37) ;  /* 0x0000051000007945 */ /* 0x000fe20003800000 */
[----:B------:R-:W-:-:S09]  /*5190*/  ISETP.GE.U32.AND P1, PT, R3, UR6, PT ;  /* 0x0000000603007c0c */ /* 0x000fd2000bf26070 */
[----:B------:R-:W-:Y:S05]  /*51a0*/  @P0 BRA `(.L_x_38) ;  /* 0x0000000400380947 */ /* 0x000fea0003800000 */
.L_x_39:
[----:B0-----:R-:W0:Y:S01]  /*51b0*/  LDC.64 R4, c[0x0][0x210] ;  /* 0x00008400ff047b82 */ /* 0x001e220000000a00 */
[----:B------:R-:W-:-:S04]  /*51c0*/  IADD3 R7, P0, R0, UR8, RZ ;  /* 0x0000000800077c10 */ /* 0x000fc8000ff1e0ff */
[----:B------:R-:W-:Y:S01]  /*51d0*/  IADD3.X R6, R2, UR12, RZ, P0, !PT ;  /* 0x0000000c02067c10 */ /* 0x000fe200087fe4ff */
[----:B0-----:R-:W-:-:S04]  /*51e0*/  IMAD.WIDE.U32 R4, R7, 0x18, R4 ;  /* 0x0000001807047825 */ /* 0x001fc800078e0004 */
[----:B------:R-:W-:-:S04]  /*51f0*/  IMAD R7, R6, 0x18, RZ ;  /* 0x0000001806077824 */ /* 0x000fc800078e02ff */
[----:B------:R-:W-:-:S05]  /*5200*/  IMAD.IADD R5, R5, 0x1, R7 ;  /* 0x0000000105057824 */ /* 0x000fca00078e0207 */
[----:B------:R-:W2:Y:S04]  /*5210*/  LDG.E.64 R8, desc[UR24][R4.64] ;  /* 0x0000001804087981 */ /* 0x000ea8000c1e1b00 */
[----:B------:R-:W3:Y:S04]  /*5220*/  LDG.E.64 R14, desc[UR24][R4.64+0x8] ;  /* 0x00000818040e7981 */ /* 0x000ee8000c1e1b00 */
[----:B------:R-:W4:Y:S01]  /*5230*/  LDG.E.64 R6, desc[UR24][R4.64+0x10] ;  /* 0x0000101804067981 */ /* 0x000f22000c1e1b00 */
[----:B--2---:R-:W-:-:S04]  /*5240*/  IMAD.WIDE.U32 R16, R9, UR4, RZ ;  /* 0x0000000409107c25 */ /* 0x004fc8000f8e00ff */
[----:B---3--:R-:W-:-:S04]  /*5250*/  IMAD.WIDE.U32 R26, R15, UR4, RZ ;  /* 0x000000040f1a7c25 */ /* 0x008fc8000f8e00ff */
[----:B------:R-:W-:-:S04]  /*5260*/  IMAD.WIDE.U32 R18, P0, R8, UR5, R16 ;  /* 0x0000000508127c25 */ /* 0x000fc8000f800010 */
[----:B------:R-:W-:-:S04]  /*5270*/  IMAD.WIDE.U32 R16, R8, UR4, RZ ;  /* 0x0000000408107c25 */ /* 0x000fc8000f8e00ff */
[----:B------:R-:W-:Y:S01]  /*5280*/  IMAD.X R21, RZ, RZ, RZ, P0 ;  /* 0x000000ffff157224 */ /* 0x000fe200000e06ff */
[----:B------:R-:W-:Y:S01]  /*5290*/  IADD3 R25, P0, RZ, R16, RZ ;  /* 0x00000010ff197210 */ /* 0x000fe20007f1e0ff */
[----:B------:R-:W-:Y:S01]  /*52a0*/  IMAD.MOV.U32 R20, RZ, RZ, R19 ;  /* 0x000000ffff147224 */ /* 0x000fe200078e0013 */
[----:B------:R-:W-:Y:S01]  /*52b0*/  IADD3 R29, P2, R17, R18, RZ ;  /* 0x00000012111d7210 */ /* 0x000fe20007f5e0ff */
[----:B------:R-:W-:Y:S01]  /*52c0*/  IMAD.WIDE.U32 R22, R14, UR4, RZ ;  /* 0x000000040e167c25 */ /* 0x000fe2000f8e00ff */
[----:B------:R-:W-:-:S03]  /*52d0*/  ISETP.LT.U32.AND P5, PT, R25, R16, PT ;  /* 0x000000101900720c */ /* 0x000fc60003fa1070 */
[----:B------:R-:W-:Y:S02]  /*52e0*/  IMAD.X R10, R29, 0x1, R16, P0 ;  /* 0x000000011d0a7824 */ /* 0x000fe400000e0610 */
[----:B------:R-:W-:-:S03]  /*52f0*/  IMAD.WIDE.U32 R16, P4, R14, UR5, R26 ;  /* 0x000000050e107c25 */ /* 0x000fc6000f88001a */
[----:B------:R-:W-:Y:S01]  /*5300*/  ISETP.LT.U32.AND.EX P5, PT, R10, R29, PT, P5 ;  /* 0x0000001d0a00720c */ /* 0x000fe20003fa1150 */
[----:B----4-:R-:W-:Y:S01]  /*5310*/  IMAD.WIDE.U32 R18, R7, UR4, RZ ;  /* 0x0000000407127c25 */ /* 0x010fe2000f8e00ff */
[----:B------:R-:W-:Y:S02]  /*5320*/  IADD3 R29, P6, RZ, R22, RZ ;  /* 0x00000016ff1d7210 */ /* 0x000fe40007fde0ff */
[----:B------:R-:W-:Y:S01]  /*5330*/  IADD3 R23, P3, R23, R16, RZ ;  /* 0x0000001017177210 */ /* 0x000fe20007f7e0ff */
[----:B------:R-:W-:Y:S01]  /*5340*/  IMAD.WIDE.U32.X R8, R9, UR5, R20, P2 ;  /* 0x0000000509087c25 */ /* 0x000fe200090e0414 */
[----:B------:R-:W-:Y:S02]  /*5350*/  SEL R14, RZ, 0x1, !P5 ;  /* 0x00000001ff0e7807 */ /* 0x000fe40006800000 */
[----:B------:R-:W-:Y:S01]  /*5360*/  ISETP.LT.U32.AND P0, PT, R29, R22, PT ;  /* 0x000000161d00720c */ /* 0x000fe20003f01070 */
[----:B------:R-:W-:-:S04]  /*5370*/  IMAD.WIDE.U32 R20, R6, UR4, RZ ;  /* 0x0000000406147c25 */ /* 0x000fc8000f8e00ff */
[----:B------:R-:W-:Y:S01]  /*5380*/  IMAD.WIDE.U32 R18, P2, R6, UR5, R18 ;  /* 0x0000000506127c25 */ /* 0x000fe2000f840012 */
[----:B------:R-:W-:-:S03]  /*5390*/  IADD3 R27, P5, RZ, R20, RZ ;  /* 0x00000014ff1b7210 */ /* 0x000fc60007fbe0ff */
[----:B------:R-:W-:Y:S01]  /*53a0*/  IMAD.X R12, R23, 0x1, R22, P6 ;  /* 0x00000001170c7824 */ /* 0x000fe200030e0616 */
[----:B------:R-:W-:Y:S01]  /*53b0*/  IADD3 R31, P6, R21, R18, RZ ;  /* 0x00000012151f7210 */ /* 0x000fe20007fde0ff */
[----:B------:R-:W-:Y:S02]  /*53c0*/  IMAD.MOV.U32 R22, RZ, RZ, R17 ;  /* 0x000000ffff167224 */ /* 0x000fe400078e0011 */
[----:B------:R-:W-:Y:S01]  /*53d0*/  IMAD.X R21, RZ, RZ, RZ, P2 ;  /* 0x000000ffff157224 */ /* 0x000fe200010e06ff */
[----:B------:R-:W-:Y:S01]  /*53e0*/  ISETP.LT.U32.AND.EX P0, PT, R12, R23, PT, P0 ;  /* 0x000000170c00720c */ /* 0x000fe20003f01100 */
[----:B------:R-:W-:Y:S01]  /*53f0*/  IMAD.X R23, RZ, RZ, RZ, P4 ;  /* 0x000000ffff177224 */ /* 0x000fe200020e06ff */
[----:B------:R-:W-:Y:S01]  /*5400*/  ISETP.LT.U32.AND P4, PT, R27, R20, PT ;  /* 0x000000141b00720c */ /* 0x000fe20003f81070 */
[----:B------:R-:W-:Y:S01]  /*5410*/  IMAD.X R16, R31, 0x1, R20, P5 ;  /* 0x000000011f107824 */ /* 0x000fe200028e0614 */
[----:B------:R-:W-:Y:S01]  /*5420*/  SEL R6, RZ, 0x1, !P0 ;  /* 0x00000001ff067807 */ /* 0x000fe20004000000 */
[----:B------:R-:W-:Y:S01]  /*5430*/  IMAD.MOV.U32 R20, RZ, RZ, R19 ;  /* 0x000000ffff147224 */ /* 0x000fe200078e0013 */
[----:B------:R-:W-:Y:S01]  /*5440*/  IADD3 R25, P0, P2, -R14, R25, -R10 ;  /* 0x000000190e197210 */ /* 0x000fe20007a1e90a */
[----:B------:R-:W-:Y:S01]  /*5450*/  IMAD.WIDE.U32.X R14, R15, UR5, R22, P3 ;  /* 0x000000050f0e7c25 */ /* 0x000fe200098e0416 */
[----:B------:R-:W-:-:S02]  /*5460*/  ISETP.LT.U32.AND.EX P4, PT, R16, R31, PT, P4 ;  /* 0x0000001f1000720c */ /* 0x000fc40003f81140 */
[----:B------:R-:W-:Y:S01]  /*5470*/  IADD3 R29, P3, P5, -R6, R29, -R12 ;  /* 0x0000001d061d7210 */ /* 0x000fe20007d7e90c */
[----:B------:R-:W-:Y:S01]  /*5480*/  IMAD.MOV.U32 R23, RZ, RZ, -0x1 ;  /* 0xffffffffff177424 */ /* 0x000fe200078e00ff */
[----:B------:R-:W-:Y:S01]  /*5490*/  SEL R17, RZ, 0x1, !P4 ;  /* 0x00000001ff117807 */ /* 0x000fe20006000000 */
[----:B------:R-:W-:-:S03]  /*54a0*/  IMAD.WIDE.U32.X R6, R7, UR5, R20, P6 ;  /* 0x0000000507067c25 */ /* 0x000fc6000b0e0414 */
[----:B------:R-:W-:Y:S02]  /*54b0*/  IADD3.X R33, R23, -0x1, R10, P0, P2 ;  /* 0xffffffff17217810 */ /* 0x000fe400007e440a */
[----:B------:R-:W-:Y:S02]  /*54c0*/  IADD3 R27, P4, P2, -R17, R27, -R16 ;  /* 0x0000001b111b7210 */ /* 0x000fe40007a9e910 */
[----:B------:R-:W-:Y:S02]  /*54d0*/  ISETP.LT.U32.AND P0, PT, R8, R25, PT ;  /* 0x000000190800720c */ /* 0x000fe40003f01070 */
[C---:B------:R-:W-:Y:S02]  /*54e0*/  IADD3.X R31, R23.reuse, -0x1, R12, P3, P5 ;  /* 0xffffffff171f7810 */ /* 0x040fe40001fea40c */
[----:B------:R-:W-:Y:S02]  /*54f0*/  ISETP.LT.U32.AND P3, PT, R14, R29, PT ;  /* 0x0000001d0e00720c */ /* 0x000fe40003f61070 */
[----:B------:R-:W-:-:S02]  /*5500*/  IADD3.X R21, R23, -0x1, R16, P4, P2 ;  /* 0xffffffff17157810 */ /* 0x000fc400027e4410 */
[----:B------:R-:W-:Y:S02]  /*5510*/  ISETP.LT.U32.AND.EX P0, PT, R9, R33, PT, P0 ;  /* 0x000000210900720c */ /* 0x000fe40003f01100 */
[----:B------:R-:W-:Y:S02]  /*5520*/  ISETP.LT.U32.AND P4, PT, R6, R27, PT ;  /* 0x0000001b0600720c */ /* 0x000fe40003f81070 */
[----:B------:R-:W-:Y:S02]  /*5530*/  ISETP.LT.U32.AND.EX P2, PT, R15, R31, PT, P3 ;  /* 0x0000001f0f00720c */ /* 0x000fe40003f41130 */
[----:B------:R-:W-:Y:S02]  /*5540*/  SEL R10, RZ, 0x1, !P0 ;  /* 0x00000001ff0a7807 */ /* 0x000fe40004000000 */
[----:B------:R-:W-:Y:S02]  /*5550*/  ISETP.LT.U32.AND.EX P3, PT, R7, R21, PT, P4 ;  /* 0x000000150700720c */ /* 0x000fe40003f61140 */
[----:B------:R-:W-:-:S02]  /*5560*/  SEL R19, RZ, 0x1, !P2 ;  /* 0x00000001ff137807 */ /* 0x000fc40005000000 */
[----:B------:R-:W-:Y:S02]  /*5570*/  IADD3 R8, P5, P4, R10, R8, -R25 ;  /* 0x000000080a087210 */ /* 0x000fe40007cbe819 */
[----:B------:R-:W-:Y:S02]  /*5580*/  SEL R17, RZ, 0x1, !P3 ;  /* 0x00000001ff117807 */ /* 0x000fe40005800000 */
[----:B------:R-:W-:Y:S02]  /*5590*/  SEL R25, RZ, 0xffffffff, !P0 ;  /* 0xffffffffff197807 */ /* 0x000fe40004000000 */
[----:B------:R-:W-:Y:S02]  /*55a0*/  IADD3 R14, P0, P6, R19, R14, -R29 ;  /* 0x0000000e130e7210 */ /* 0x000fe40007e1e81d */
[----:B------:R-:W-:Y:S02]  /*55b0*/  SEL R23, RZ, 0xffffffff, !P2 ;  /* 0xffffffffff177807 */ /* 0x000fe40005000000 */
[----:B------:R-:W-:-:S02]  /*55c0*/  SEL R19, RZ, 0xffffffff, !P3 ;  /* 0xffffffffff137807 */ /* 0x000fc40005800000 */
[----:B------:R-:W-:Y:S02]  /*55d0*/  IADD3 R6, P2, P3, R17, R6, -R27 ;  /* 0x0000000611067210 */ /* 0x000fe40007b5e81b */
[----:B------:R-:W-:Y:S02]  /*55e0*/  IADD3.X R15, R23, R15, ~R31, P0, P6 ;  /* 0x0000000f170f7210 */ /* 0x000fe400007ecc1f */
[----:B------:R-:W-:Y:S02]  /*55f0*/  IADD3.X R9, R25, R9, ~R33, P5, P4 ;  /* 0x0000000919097210 */ /* 0x000fe40002fe8c21 */
[----:B------:R-:W-:Y:S01]  /*5600*/  IADD3.X R7, R19, R7, ~R21, P2, P3 ;  /* 0x0000000713077210 */ /* 0x000fe200017e6c15 */
[----:B------:R1:W-:Y:S01]  /*5610*/  STG.E.64 desc[UR24][R4.64+0x8], R14 ;  /* 0x0000080e04007986 */ /* 0x0003e2000c101b18 */
[----:B------:R-:W-:-:S03]  /*5620*/  IADD3 R0, P0, R0, UR28, RZ ;  /* 0x0000001c00007c10 */ /* 0x000fc6000ff1e0ff */
[----:B------:R1:W-:Y:S02]  /*5630*/  STG.E.64 desc[UR24][R4.64], R8 ;  /* 0x0000000804007986 */ /* 0x0003e4000c101b18 */
[----:B------:R-:W-:Y:S01]  /*5640*/  IMAD.X R2, RZ, RZ, R2, P0 ;  /* 0x000000ffff027224 */ /* 0x000fe200000e0602 */
[----:B------:R-:W-:Y:S01]  /*5650*/  ISETP.GE.U32.AND P0, PT, R0, R11, PT ;  /* 0x0000000b0000720c */ /* 0x000fe20003f06070 */
[----:B------:R1:W-:Y:S03]  /*5660*/  STG.E.64 desc[UR24][R4.64+0x10], R6 ;  /* 0x0000100604007986 */ /* 0x0003e6000c101b18 */
[----:B------:R-:W-:-:S13]  /*5670*/  ISETP.GE.U32.AND.EX P0, PT, R2, R13, PT, P0 ;  /* 0x0000000d0200720c */ /* 0x000fda0003f06100 */
[----:B-1----:R-:W-:Y:S05]  /*5680*/  @!P0 BRA `(.L_x_39) ;  /* 0xfffffff800c88947 */ /* 0x002fea000383ffff */
.L_x_38:
[----:B------:R-:W-:Y:S05]  /*5690*/  BSYNC B0 ;  /* 0x0000000000007941 */ /* 0x000fea0003800000 */
.L_x_37:
[----:B------:R-:W-:Y:S06]  /*56a0*/  BAR.SYNC.DEFER_BLOCKING 0x0 ;  /* 0x0000000000007b1d */ /* 0x000fec0000010000 */
[----:B------:R-:W-:Y:S05]  /*56b0*/  @P1 EXIT ;  /* 0x000000000000194d */ /* 0x000fea0003800000 */
[----:B0-----:R-:W-:Y:S01]  /*56c0*/  IADD3 R19, P0, R11, UR8, RZ ;  /* 0x000000080b137c10 */ /* 0x001fe2000ff1e0ff */
[----:B------:R-:W-:Y:S01]  /*56d0*/  BSSY B0, `(.L_x_40) ;  /* 0x0000019000007945 */ /* 0x000fe20003800000 */
[----:B------:R-:W-:Y:S01]  /*56e0*/  IMAD.MOV.U32 R0, RZ, RZ, R3 ;  /* 0x000000ffff007224 */ /* 0x000fe200078e0003 */
[----:B------:R-:W-:Y:S01]  /*56f0*/  ULDC.64 UR4, c[0x0][0x240] ;  /* 0x0000900000047ab9 */ /* 0x000fe20000000a00 */
[----:B------:R-:W-:-:S09]  /*5700*/  IADD3.X R18, R13, UR12, RZ, P0, !PT ;  /* 0x0000000c0d127c10 */ /* 0x000fd200087fe4ff */
.L_x_41:
[----:B0-----:R-:W0:Y:S01]  /*5710*/  LDC.64 R6, c[0x0][0x238] ;  /* 0x00008e00ff067b82 */ /* 0x001e220000000a00 */
[----:B------:R-:W-:-:S05]  /*5720*/  IADD3 R9, P0, R0, UR7, RZ ;  /* 0x0000000700097c10 */ /* 0x000fca000ff1e0ff */
[----:B------:R-:W-:-:S04]  /*5730*/  IMAD.X R2, RZ, RZ, RZ, P0 ;  /* 0x000000ffff027224 */ /* 0x000fc800000e06ff */
[----:B------:R-:W-:Y:S02]  /*5740*/  IMAD R5, R2, 0x18, RZ ;  /* 0x0000001802057824 */ /* 0x000fe400078e02ff */
[----:B0-----:R-:W-:-:S04]  /*5750*/  IMAD.WIDE.U32 R8, R9, 0x18, R6 ;  /* 0x0000001809087825 */ /* 0x001fc800078e0006 */
[----:B------:R-:W-:Y:S02]  /*5760*/  IMAD.IADD R9, R9, 0x1, R5 ;  /* 0x0000000109097824 */ /* 0x000fe400078e0205 */
[----:B------:R-:W0:Y:S03]  /*5770*/  LDC.64 R4, c[0x0][0x210] ;  /* 0x00008400ff047b82 */ /* 0x000e260000000a00 */
[----:B------:R-:W2:Y:S04]  /*5780*/  LDG.E.64 R10, desc[UR24][R8.64] ;  /* 0x00000018080a7981 */ /* 0x000ea8000c1e1b00 */
[----:B------:R-:W3:Y:S04]  /*5790*/  LDG.E.64 R12, desc[UR24][R8.64+0x8] ;  /* 0x00000818080c7981 */ /* 0x000ee8000c1e1b00 */
[----:B------:R-:W4:Y:S01]  /*57a0*/  LDG.E.64 R14, desc[UR24][R8.64+0x10] ;  /* 0x00001018080e7981 */ /* 0x000f22000c1e1b00 */
[C---:B------:R-:W-:Y:S01]  /*57b0*/  IADD3 R17, P0, R0.reuse, R19, RZ ;  /* 0x0000001300117210 */ /* 0x040fe20007f1e0ff */
[----:B------:R-:W-:-:S04]  /*57c0*/  VIADD R0, R0, UR28 ;  /* 0x0000001c00007c36 */ /* 0x000fc80008000000 */
[----:B------:R-:W-:Y:S01]  /*57d0*/  IMAD.X R2, RZ, RZ, R18, P0 ;  /* 0x000000ffff027224 */ /* 0x000fe200000e0612 */
[----:B------:R-:W-:-:S03]  /*57e0*/  ISETP.GE.U32.AND P0, PT, R0, UR6, PT ;  /* 0x0000000600007c0c */ /* 0x000fc6000bf06070 */
[----:B------:R-:W-:Y:S02]  /*57f0*/  IMAD R21, R2, 0x18, RZ ;  /* 0x0000001802157824 */ /* 0x000fe400078e02ff */
[----:B0-----:R-:W-:-:S04]  /*5800*/  IMAD.WIDE.U32 R16, R17, 0x18, R4 ;  /* 0x0000001811107825 */ /* 0x001fc800078e0004 */
[----:B------:R-:W-:-:S05]  /*5810*/  IMAD.IADD R17, R17, 0x1, R21 ;  /* 0x0000000111117824 */ /* 0x000fca00078e0215 */
[----:B--2---:R0:W-:Y:S04]  /*5820*/  STG.E.64 desc[UR24][R16.64], R10 ;  /* 0x0000000a10007986 */ /* 0x0041e8000c101b18 */
[----:B---3--:R0:W-:Y:S04]  /*5830*/  STG.E.64 desc[UR24][R16.64+0x8], R12 ;  /* 0x0000080c10007986 */ /* 0x0081e8000c101b18 */
[----:B----4-:R0:W-:Y:S01]  /*5840*/  STG.E.64 desc[UR24][R16.64+0x10], R14 ;  /* 0x0000100e10007986 */ /* 0x0101e2000c101b18 */
[----:B------:R-:W-:Y:S05]  /*5850*/  @!P0 BRA `(.L_x_41) ;  /* 0xfffffffc00ac8947 */ /* 0x000fea000383ffff */
[----:B------:R-:W-:Y:S05]  /*5860*/  BSYNC B0 ;  /* 0x0000000000007941 */ /* 0x000fea0003800000 */
.L_x_40:
[----:B------:R-:W-:-:S05]  /*5870*/  IADD3 R23, P0, R3, UR7, RZ ;  /* 0x0000000703177c10 */ /* 0x000fca000ff1e0ff */
[----:B------:R-:W-:Y:S02]  /*5880*/  IMAD.X R0, RZ, RZ, RZ, P0 ;  /* 0x000000ffff007224 */ /* 0x000fe400000e06ff */
[----:B------:R-:W-:-:S04]  /*5890*/  IMAD.WIDE.U32 R22, R23, 0x18, R6 ;  /* 0x0000001817167825 */ /* 0x000fc800078e0006 */
[----:B-1----:R-:W-:-:S04]  /*58a0*/  IMAD R9, R0, 0x18, RZ ;  /* 0x0000001800097824 */ /* 0x002fc800078e02ff */
[----:B------:R-:W-:-:S05]  /*58b0*/  IMAD.IADD R23, R23, 0x1, R9 ;  /* 0x0000000117177824 */ /* 0x000fca00078e0209 */
[----:B------:R-:W2:Y:S04]  /*58c0*/  LDG.E.64 R20, desc[UR24][R22.64] ;  /* 0x0000001816147981 */ /* 0x000ea8000c1e1b00 */
[----:B0-----:R-:W3:Y:S04]  /*58d0*/  LDG.E.64 R12, desc[UR24][R22.64+0x8] ;  /* 0x00000818160c7981 */ /* 0x001ee8000c1e1b00 */
[----:B------:R0:W4:Y:S01]  /*58e0*/  LDG.E.64 R16, desc[UR24][R22.64+0x10] ;  /* 0x0000101816107981 */ /* 0x000122000c1e1b00 */
        /* <DEDUP_REMOVED lines=9> */
[----:B--2---:R-:W-:-:S04]  /*5980*/  IMAD.WIDE.U32 R24, R21, UR4, RZ ;  /* 0x0000000415187c25 */ /* 0x004fc8000f8e00ff */
[----:B0-----:R-:W-:-:S04]  /*5990*/  IMAD.WIDE.U32 R22, R20, UR4, RZ ;  /* 0x0000000414167c25 */ /* 0x001fc8000f8e00ff */
[----:B------:R-:W-:-:S04]  /*59a0*/  IMAD.WIDE.U32 R24, P0, R20, UR5, R24 ;  /* 0x0000000514187c25 */ /* 0x000fc8000f800018 */
[----:B------:R-:W-:Y:S01]  /*59b0*/  IMAD.X R31, RZ, RZ, RZ, P0 ;  /* 0x000000ffff1f7224 */ /* 0x000fe200000e06ff */
[----:B------:R-:W-:Y:S01]  /*59c0*/  IADD3 R35, P0, RZ, R22, RZ ;  /* 0x00000016ff237210 */ /* 0x000fe20007f1e0ff */
[----:B---3--:R-:W-:Y:S01]  /*59d0*/  IMAD.WIDE.U32 R28, R13, UR4, RZ ;  /* 0x000000040d1c7c25 */ /* 0x008fe2000f8e00ff */
[----:B------:R-:W-:Y:S02]  /*59e0*/  IADD3 R27, P2, R23, R24, RZ ;  /* 0x00000018171b7210 */ /* 0x000fe40007f5e0ff */
[----:B------:R-:W-:Y:S01]  /*59f0*/  ISETP.LT.U32.AND P1, PT, R35, R22, PT ;  /* 0x000000162300720c */ /* 0x000fe20003f21070 */
[----:B------:R-:W-:Y:S02]  /*5a00*/  IMAD.MOV.U32 R30, RZ, RZ, R25 ;  /* 0x000000ffff1e7224 */ /* 0x000fe400078e0019 */
[----:B------:R-:W-:Y:S02]  /*5a10*/  IMAD.X R0, R27, 0x1, R22, P0 ;  /* 0x000000011b007824 */ /* 0x000fe400000e0616 */
[----:B------:R-:W-:-:S03]  /*5a20*/  IMAD.WIDE.U32.X R20, R21, UR5, R30, P2 ;  /* 0x0000000515147c25 */ /* 0x000fc600090e041e */
[----:B------:R-:W-:Y:S01]  /*5a30*/  ISETP.LT.U32.AND.EX P1, PT, R0, R27, PT, P1 ;  /* 0x0000001b0000720c */ /* 0x000fe20003f21110 */
[----:B------:R-:W-:-:S04]  /*5a40*/  IMAD.WIDE.U32 R28, P3, R12, UR5, R28 ;  /* 0x000000050c1c7c25 */ /* 0x000fc8000f86001c */
[----:B------:R-:W-:-:S04]  /*5a50*/  IMAD.WIDE.U32 R22, R12, UR4, RZ ;  /* 0x000000040c167c25 */ /* 0x000fc8000f8e00ff */
[----:B----4-:R-:W-:Y:S01]  /*5a60*/  IMAD.WIDE.U32 R30, R17, UR4, RZ ;  /* 0x00000004111e7c25 */ /* 0x010fe2000f8e00ff */
[----:B------:R-:W-:-:S03]  /*5a70*/  IADD3 R33, P0, RZ, R22, RZ ;  /* 0x00000016ff217210 */ /* 0x000fc60007f1e0ff */
[----:B------:R-:W-:Y:S01]  /*5a80*/  IMAD.X R25, RZ, RZ, RZ, P3 ;  /* 0x000000ffff197224 */ /* 0x000fe200018e06ff */
[----:B------:R-:W-:Y:S01]  /*5a90*/  IADD3 R23, P3, R23, R28, RZ ;  /* 0x0000001c17177210 */ /* 0x000fe20007f7e0ff */
[----:B------:R-:W-:Y:S01]  /*5aa0*/  IMAD.WIDE.U32 R26, R16, UR4, RZ ;  /* 0x00000004101a7c25 */ /* 0x000fe2000f8e00ff */
[----:B------:R-:W-:-:S03]  /*5ab0*/  ISETP.LT.U32.AND P2, PT, R33, R22, PT ;  /* 0x000000162100720c */ /* 0x000fc60003f41070 */
[----:B------:R-:W-:Y:S01]  /*5ac0*/  IMAD.MOV.U32 R24, RZ, RZ, R29 ;  /* 0x000000ffff187224 */ /* 0x000fe200078e001d */
[----:B------:R-:W-:Y:S01]  /*5ad0*/  IADD3 R29, P5, RZ, R26, RZ ;  /* 0x0000001aff1d7210 */ /* 0x000fe20007fbe0ff */
[----:B------:R-:W-:Y:S01]  /*5ae0*/  IMAD.WIDE.U32 R30, P4, R16, UR5, R30 ;  /* 0x00000005101e7c25 */ /* 0x000fe2000f88001e */
[----:B------:R-:W-:-:S03]  /*5af0*/  SEL R16, RZ, 0x1, !P1 ;  /* 0x00000001ff107807 */ /* 0x000fc60004800000 */
[----:B------:R-:W-:Y:S01]  /*5b00*/  IMAD.WIDE.U32.X R12, R13, UR5, R24, P3 ;  /* 0x000000050d0c7c25 */ /* 0x000fe200098e0418 */
[----:B------:R-:W-:-:S03]  /*5b10*/  IADD3 R27, P3, R27, R30, RZ ;  /* 0x0000001e1b1b7210 */ /* 0x000fc60007f7e0ff */
[----:B------:R-:W-:Y:S01]  /*5b20*/  IMAD.X R22, R23, 0x1, R22, P0 ;  /* 0x0000000117167824 */ /* 0x000fe200000e0616 */
[----:B------:R-:W-:Y:S01]  /*5b30*/  ISETP.LT.U32.AND P0, PT, R29, R26, PT ;  /* 0x0000001a1d00720c */ /* 0x000fe20003f01070 */
[----:B------:R-:W-:Y:S01]  /*5b40*/  IMAD.X R26, R27, 0x1, R26, P5 ;  /* 0x000000011b1a7824 */ /* 0x000fe200028e061a */
[----:B------:R-:W-:Y:S01]  /*5b50*/  IADD3 R35, P1, P5, -R16, R35, -R0 ;  /* 0x0000002310237210 */ /* 0x000fe20007d3e900 */
[----:B------:R-:W-:Y:S01]  /*5b60*/  IMAD.X R25, RZ, RZ, RZ, P4 ;  /* 0x000000ffff197224 */ /* 0x000fe200020e06ff */
[----:B------:R-:W-:Y:S01]  /*5b70*/  ISETP.LT.U32.AND.EX P2, PT, R22, R23, PT, P2 ;  /* 0x000000171600720c */ /* 0x000fe20003f41120 */
[----:B------:R-:W-:Y:S01]  /*5b80*/  IMAD.MOV.U32 R24, RZ, RZ, R31 ;  /* 0x000000ffff187224 */ /* 0x000fe200078e001f */
[----:B------:R-:W-:Y:S01]  /*5b90*/  ISETP.LT.U32.AND.EX P0, PT, R26, R27, PT, P0 ;  /* 0x0000001b1a00720c */ /* 0x000fe20003f01100 */
[----:B------:R-:W-:Y:S01]  /*5ba0*/  IMAD.MOV.U32 R27, RZ, RZ, -0x1 ;  /* 0xffffffffff1b7424 */ /* 0x000fe200078e00ff */
[----:B------:R-:W-:Y:S01]  /*5bb0*/  SEL R2, RZ, 0x1, !P2 ;  /* 0x00000001ff027807 */ /* 0x000fe20005000000 */
[----:B------:R-:W-:-:S03]  /*5bc0*/  IMAD.WIDE.U32.X R16, R17, UR5, R24, P3 ;  /* 0x0000000511107c25 */ /* 0x000fc600098e0418 */
[----:B------:R-:W-:Y:S02]  /*5bd0*/  IADD3 R33, P2, P4, -R2, R33, -R22 ;  /* 0x0000002102217210 */ /* 0x000fe40007c5e916 */
[----:B------:R-:W-:Y:S02]  /*5be0*/  SEL R2, RZ, 0x1, !P0 ;  /* 0x00000001ff027807 */ /* 0x000fe40004000000 */
[C---:B------:R-:W-:Y:S02]  /*5bf0*/  IADD3.X R25, R27.reuse, -0x1, R0, P1, P5 ;  /* 0xffffffff1b197810 */ /* 0x040fe40000fea400 */
[----:B------:R-:W-:Y:S02]  /*5c00*/  ISETP.LT.U32.AND P1, PT, R20, R35, PT ;  /* 0x000000231400720c */ /* 0x000fe40003f21070 */
[----:B------:R-:W-:Y:S02]  /*5c10*/  IADD3 R29, P3, P5, -R2, R29, -R26 ;  /* 0x0000001d021d7210 */ /* 0x000fe40007d7e91a */
[----:B------:R-:W-:-:S02]  /*5c20*/  IADD3.X R31, R27, -0x1, R22, P2, P4 ;  /* 0xffffffff1b1f7810 */ /* 0x000fc400017e8416 */
[----:B------:R-:W-:Y:S02]  /*5c30*/  ISETP.LT.U32.AND P0, PT, R12, R33, PT ;  /* 0x000000210c00720c */ /* 0x000fe40003f01070 */
[----:B------:R-:W-:Y:S02]  /*5c40*/  ISETP.LT.U32.AND.EX P1, PT, R21, R25, PT, P1 ;  /* 0x000000191500720c */ /* 0x000fe40003f21110 */
[----:B------:R-:W-:Y:S02]  /*5c50*/  IADD3.X R27, R27, -0x1, R26, P3, P5 ;  /* 0xffffffff1b1b7810 */ /* 0x000fe40001fea41a */
[----:B------:R-:W-:Y:S02]  /*5c60*/  ISETP.LT.U32.AND P2, PT, R16, R29, PT ;  /* 0x0000001d1000720c */ /* 0x000fe40003f41070 */
[----:B------:R-:W-:Y:S02]  /*5c70*/  ISETP.LT.U32.AND.EX P0, PT, R13, R31, PT, P0 ;  /* 0x0000001f0d00720c */ /* 0x000fe40003f01100 */
[----:B------:R-:W-:-:S02]  /*5c80*/  SEL R2, RZ, 0x1, !P1 ;  /* 0x00000001ff027807 */ /* 0x000fc40004800000 */
[----:B------:R-:W-:Y:S02]  /*5c90*/  ISETP.LT.U32.AND.EX P2, PT, R17, R27, PT, P2 ;  /* 0x0000001b1100720c */ /* 0x000fe40003f41120 */
[----:B------:R-:W-:Y:S02]  /*5ca0*/  SEL R0, RZ, 0x1, !P0 ;  /* 0x00000001ff007807 */ /* 0x000fe40004000000 */
[----:B------:R-:W-:Y:S02]  /*5cb0*/  IADD3 R35, P4, P5, R2, R20, -R35 ;  /* 0x0000001402237210 */ /* 0x000fe40007d9e823 */
[----:B------:R-:W-:Y:S02]  /*5cc0*/  SEL R20, RZ, 0xffffffff, !P1 ;  /* 0xffffffffff147807 */ /* 0x000fe40004800000 */
[----:B------:R-:W-:Y:S02]  /*5cd0*/  SEL R23, RZ, 0x1, !P2 ;  /* 0x00000001ff177807 */ /* 0x000fe40005000000 */
[----:B------:R-:W-:-:S02]  /*5ce0*/  IADD3 R33, P1, P3, R0, R12, -R33 ;  /* 0x0000000c00217210 */ /* 0x000fc40007b3e821 */
[----:B------:R-:W-:Y:S02]  /*5cf0*/  SEL R12, RZ, 0xffffffff, !P0 ;  /* 0xffffffffff0c7807 */ /* 0x000fe40004000000 */
[----:B------:R-:W-:Y:S02]  /*5d00*/  IADD3.X R21, R20, R21, ~R25, P4, P5 ;  /* 0x0000001514157210 */ /* 0x000fe400027eac19 */
[----:B------:R-:W-:Y:S02]  /*5d10*/  IADD3 R23, P4, P5, R23, R16, -R29 ;  /* 0x0000001017177210 */ /* 0x000fe40007d9e81d */
[----:B------:R-:W-:Y:S02]  /*5d20*/  SEL R25, RZ, 0xffffffff, !P2 ;  /* 0xffffffffff197807 */ /* 0x000fe40005000000 */
[----:B------:R-:W-:Y:S02]  /*5d30*/  IADD3.X R29, R12, R13, ~R31, P1, P3 ;  /* 0x0000000d0c1d7210 */ /* 0x000fe40000fe6c1f */
[----:B-----5:R-:W-:-:S02]  /*5d40*/  ISETP.GE.U32.AND P0, PT, R8, R35, PT ;  /* 0x000000230800720c */ /* 0x020fc40003f06070 */
[----:B------:R-:W-:Y:S02]  /*5d50*/  ISETP.GE.U32.AND P1, PT, R18, R33, PT ;  /* 0x000000211200720c */ /* 0x000fe40003f26070 */
[----:B------:R-:W-:Y:S02]  /*5d60*/  IADD3.X R25, R25, R17, ~R27, P4, P5 ;  /* 0x0000001119197210 */ /* 0x000fe400027eac1b */
[----:B------:R-:W-:Y:S02]  /*5d70*/  ISETP.GE.U32.AND P2, PT, R14, R23, PT ;  /* 0x000000170e00720c */ /* 0x000fe40003f46070 */
[----:B------:R-:W-:Y:S02]  /*5d80*/  ISETP.GE.U32.AND.EX P0, PT, R9, R21, PT, P0 ;  /* 0x000000150900720c */ /* 0x000fe40003f06100 */
[----:B------:R-:W-:Y:S02]  /*5d90*/  ISETP.GE.U32.AND.EX P1, PT, R19, R29, PT, P1 ;  /* 0x0000001d1300720c */ /* 0x000fe40003f26110 */
[----:B------:R-:W-:-:S02]  /*5da0*/  ISETP.GE.U32.AND.EX P2, PT, R15, R25, PT, P2 ;  /* 0x000000190f00720c */ /* 0x000fc40003f46120 */
[----:B------:R-:W-:Y:S02]  /*5db0*/  SEL R0, RZ, 0x1, P0 ;  /* 0x00000001ff007807 */ /* 0x000fe40000000000 */
[----:B------:R-:W-:Y:S02]  /*5dc0*/  SEL R12, RZ, 0x1, P1 ;  /* 0x00000001ff0c7807 */ /* 0x000fe40000800000 */
[----:B------:R-:W-:Y:S02]  /*5dd0*/  SEL R13, RZ, 0x1, P2 ;  /* 0x00000001ff0d7807 */ /* 0x000fe40001000000 */
[----:B------:R-:W-:Y:S02]  /*5de0*/  IADD3 R8, P5, P6, R0, R8, -R35 ;  /* 0x0000000800087210 */ /* 0x000fe40007ebe823 */
[----:B------:R-:W-:Y:S02]  /*5df0*/  IADD3 R12, P3, P4, R12, R18, -R33 ;  /* 0x000000120c0c7210 */ /* 0x000fe40007c7e821 */
[----:B------:R-:W-:-:S02]  /*5e00*/  SEL R0, RZ, 0xffffffff, P0 ;  /* 0xffffffffff007807 */ /* 0x000fc40000000000 */
[----:B------:R-:W-:Y:S02]  /*5e10*/  SEL R18, RZ, 0xffffffff, P1 ;  /* 0xffffffffff127807 */ /* 0x000fe40000800000 */
[----:B------:R-:W-:Y:S02]  /*5e20*/  IADD3 R14, P0, P1, R13, R14, -R23 ;  /* 0x0000000e0d0e7210 */ /* 0x000fe4000791e817 */
[----:B------:R-:W-:Y:S02]  /*5e30*/  SEL R17, RZ, 0xffffffff, P2 ;  /* 0xffffffffff117807 */ /* 0x000fe40001000000 */
[----:B------:R-:W-:Y:S02]  /*5e40*/  IADD3.X R9, R0, R9, ~R21, P5, P6 ;  /* 0x0000000900097210 */ /* 0x000fe40002fecc15 */
[----:B------:R-:W-:Y:S02]  /*5e50*/  IADD3.X R13, R18, R19, ~R29, P3, P4 ;  /* 0x00000013120d7210 */ /* 0x000fe40001fe8c1d */
[----:B------:R-:W-:Y:S01]  /*5e60*/  IADD3.X R15, R17, R15, ~R25, P0, P1 ;  /* 0x0000000f110f7210 */ /* 0x000fe200007e2c19 */
[----:B------:R1:W-:Y:S01]  /*5e70*/  STG.E.64 desc[UR24][R10.64], R8 ;  /* 0x000000080a007986 */ /* 0x0003e2000c101b18 */
[----:B------:R-:W-:-:S03]  /*5e80*/  ISETP.GE.U32.AND P0, PT, R3, UR6, PT ;  /* 0x0000000603007c0c */ /* 0x000fc6000bf06070 */
[----:B------:R1:W-:Y:S04]  /*5e90*/  STG.E.64 desc[UR24][R10.64+0x8], R12 ;  /* 0x0000080c0a007986 */ /* 0x0003e8000c101b18 */
[----:B------:R1:W-:Y:S06]  /*5ea0*/  STG.E.64 desc[UR24][R10.64+0x10], R14 ;  /* 0x0000100e0a007986 */ /* 0x0003ec000c101b18 */
[----:B------:R-:W-:Y:S05]  /*5eb0*/  @!P0 BRA `(.L_x_40) ;  /* 0xfffffff8006c8947 */ /* 0x000fea000383ffff */
[----:B------:R-:W-:Y:S05]  /*5ec0*/  EXIT ;  /* 0x000000000000794d */ /* 0x000fea0003800000 */
.L_x_42:
[----:B------:R-:W-:-:S00]  /*5ed0*/  BRA `(.L_x_42) ;  /* 0xfffffffc00fc7947 */ /* 0x000fc0000383ffff */
[----:B------:R-:W-:-:S00]  /*5ee0*/  NOP ;  /* 0x0000000000007918 */ /* 0x000fc00000000000 */
        /* <DEDUP_REMOVED lines=9> */
.L_x_397:


//--------------------- .text.intt_xfield_fused_unscale --------------------------
	.section	.text.intt_xfield_fused_unscale,"ax",@progbits
	.align	128
        .global         intt_xfield_fused_unscale
        .type           intt_xfield_fused_unscale,@function
        .size           intt_xfield_fused_unscale,(.L_x_398 - intt_xfield_fused_unscale)
        .other          intt_xfield_fused_unscale,@"STO_CUDA_ENTRY STV_DEFAULT"
intt_xfield_fused_unscale:
.text.intt_xfield_fused_unscale:
[----:B------:R-:W-:Y:S01]  /*0000*/  LDC R1, c[0x0][0x28] ;  /* 0x00000a00ff017b82 */ /* 0x000fe20000000800 */
[----:B------:R-:W0:Y:S01]  /*0010*/  S2R R0, SR_TID.X ;  /* 0x0000000000007919 */ /* 0x000e220000002100 */
[----:B------:R-:W-:-:S06]  /*0020*/  ULDC.64 UR4, c[0x0][0x218] ;  /* 0x0000860000047ab9 */ /* 0x000fcc0000000a00 */
[----:B------:R-:W1:Y:S01]  /*0030*/  S2UR UR24, SR_CTAID.X ;  /* 0x00000000001879c3 */ /* 0x000e620000002500 */
[----:B------:R-:W-:Y:S01]  /*0040*/  IMAD.U32 R7, RZ, RZ, UR4 ;  /* 0x00000004ff077e24 */ /* 0x000fe2000f8e00ff */
[----:B------:R-:W-:Y:S01]  /*0050*/  ULDC.64 UR22, c[0x0][0x208] ;  /* 0x0000820000167ab9 */ /* 0x000fe20000000a00 */
[----:B------:R-:W-:Y:S01]  /*0060*/  IMAD.U32 R6, RZ, RZ, UR5 ;  /* 0x00000005ff067e24 */ /* 0x000fe2000f8e00ff */
[----:B------:R-:W-:Y:S01]  /*0070*/  ULDC.64 UR4, c[0x0][0x218] ;  /* 0x0000860000047ab9 */ /* 0x000fe20000000a00 */
[----:B------:R-:W-:Y:S01]  /*0080*/  BSSY B0, `(.L_x_43) ;  /* 0x0000032000007945 */ /* 0x000fe20003800000 */
[----:B------:R-:W-:Y:S01]  /*0090*/  IMAD.MOV.U32 R3, RZ, RZ, RZ ;  /* 0x000000ffff037224 */ /* 0x000fe200078e00ff */
[----:B0-----:R-:W-:-:S04]  /*00a0*/  ISETP.GE.U32.AND P0, PT, R0, R7, PT ;  /* 0x000000070000720c */ /* 0x001fc80003f06070 */
[----:B------:R-:W-:-:S13]  /*00b0*/  ISETP.GE.U32.AND.EX P0, PT, RZ, R6, PT, P0 ;  /* 0x00000006ff00720c */ /* 0x000fda0003f06100 */
[----:B-1----:R-:W-:Y:S05]  /*00c0*/  @P0 BRA `(.L_x_44) ;  /* 0x0000000000b40947 */ /* 0x002fea0003800000 */
[----:B------:R-:W0:Y:S01]  /*00d0*/  LDC R8, c[0x0][0x230] ;  /* 0x00008c00ff087b82 */ /* 0x000e220000000800 */
[----:B------:R-:W-:Y:S02]  /*00e0*/  IMAD.MOV.U32 R4, RZ, RZ, R0 ;  /* 0x000000ffff047224 */ /* 0x000fe400078e0000 */
[----:B------:R-:W-:-:S05]  /*00f0*/  IMAD.MOV.U32 R5, RZ, RZ, R3 ;  /* 0x000000ffff057224 */ /* 0x000fca00078e0003 */
[----:B------:R-:W1:Y:S01]  /*0100*/  LDC R2, c[0x0][RZ] ;  /* 0x00000000ff027b82 */ /* 0x000e620000000800 */
[----:B0-----:R-:W-:-:S07]  /*0110*/  IADD3 R8, -R8, 0x20, RZ ;  /* 0x0000002008087810 */ /* 0x001fce0007ffe1ff */
.L_x_47:
[----:B------:R-:W0:Y:S01]  /*0120*/  BREV R7, R4 ;  /* 0x0000000400077301 */ /* 0x000e220000000000 */
[----:B------:R-:W-:Y:S01]  /*0130*/  BSSY B1, `(.L_x_45) ;  /* 0x000001f000017945 */ /* 0x000fe20003800000 */
[----:B0-----:R-:W-:-:S04]  /*0140*/  SHF.R.U32.HI R10, RZ, R8, R7 ;  /* 0x00000008ff0a7219 */ /* 0x001fc80000011607 */
[----:B------:R-:W-:-:S04]  /*0150*/  ISETP.GE.U32.AND P0, PT, R4, R10, PT ;  /* 0x0000000a0400720c */ /* 0x000fc80003f06070 */
[----:B------:R-:W-:-:S13]  /*0160*/  ISETP.GE.U32.AND.EX P0, PT, R5, RZ, PT, P0 ;  /* 0x000000ff0500720c */ /* 0x000fda0003f06100 */
[----:B------:R-:W-:Y:S05]  /*0170*/  @P0 BRA `(.L_x_46) ;  /* 0x0000000000680947 */ /* 0x000fea0003800000 */
[----:B------:R-:W0:Y:S01]  /*0180*/  LDC.64 R12, c[0x0][0x218] ;  /* 0x00008600ff0c7b82 */ /* 0x000e220000000a00 */
[----:B------:R-:W-:-:S07]  /*0190*/  IMAD.MOV.U32 R11, RZ, RZ, RZ ;  /* 0x000000ffff0b7224 */ /* 0x000fce00078e00ff */
[----:B------:R-:W2:Y:S01]  /*01a0*/  LDC.64 R16, c[0x0][0x210] ;  /* 0x00008400ff107b82 */ /* 0x000ea20000000a00 */
[----:B0-----:R-:W-:Y:S02]  /*01b0*/  IMAD R9, R13, UR24, RZ ;  /* 0x000000180d097c24 */ /* 0x001fe4000f8e02ff */
[----:B------:R-:W-:-:S04]  /*01c0*/  IMAD.WIDE.U32 R6, R12, UR24, R4 ;  /* 0x000000180c067c25 */ /* 0x000fc8000f8e0004 */
[----:B------:R-:W-:-:S04]  /*01d0*/  IMAD.WIDE.U32 R10, R12, UR24, R10 ;  /* 0x000000180c0a7c25 */ /* 0x000fc8000f8e000a */
[----:B------:R-:W-:Y:S02]  /*01e0*/  IMAD.IADD R12, R7, 0x1, R9 ;  /* 0x00000001070c7824 */ /* 0x000fe400078e0209 */
[----:B------:R-:W-:Y:S02]  /*01f0*/  IMAD.IADD R9, R9, 0x1, R11 ;  /* 0x0000000109097824 */ /* 0x000fe400078e020b */
[----:B--2---:R-:W-:-:S04]  /*0200*/  IMAD.WIDE.U32 R6, R6, 0x18, R16 ;  /* 0x0000001806067825 */ /* 0x004fc800078e0010 */
[----:B------:R-:W-:-:S04]  /*0210*/  IMAD.WIDE.U32 R16, R10, 0x18, R16 ;  /* 0x000000180a107825 */ /* 0x000fc800078e0010 */
[----:B------:R-:W-:Y:S02]  /*0220*/  IMAD R9, R9, 0x18, RZ ;  /* 0x0000001809097824 */ /* 0x000fe400078e02ff */
        /* <DEDUP_REMOVED lines=15> */
.L_x_46:
[----:B------:R-:W-:Y:S05]  /*0320*/  BSYNC B1 ;  /* 0x0000000000017941 */ /* 0x000fea0003800000 */
.L_x_45:
[----:B-1----:R-:W-:Y:S01]  /*0330*/  IADD3 R4, P0, R2, R4, RZ ;  /* 0x0000000402047210 */ /* 0x002fe20007f1e0ff */
[----:B0-----:R-:W-:Y:S02]  /*0340*/  IMAD.U32 R7, RZ, RZ, UR4 ;  /* 0x00000004ff077e24 */ /* 0x001fe4000f8e00ff */
[----:B------:R-:W-:Y:S02]  /*0350*/  IMAD.U32 R6, RZ, RZ, UR5 ;  /* 0x00000005ff067e24 */ /* 0x000fe4000f8e00ff */
[----:B------:R-:W-:Y:S01]  /*0360*/  IMAD.X R5, RZ, RZ, R5, P0 ;  /* 0x000000ffff057224 */ /* 0x000fe200000e0605 */
[----:B------:R-:W-:-:S04]  /*0370*/  ISETP.GE.U32.AND P0, PT, R4, R7, PT ;  /* 0x000000070400720c */ /* 0x000fc80003f06070 */
[----:B------:R-:W-:-:S13]  /*0380*/  ISETP.GE.U32.AND.EX P0, PT, R5, R6, PT, P0 ;  /* 0x000000060500720c */ /* 0x000fda0003f06100 */
[----:B------:R-:W-:Y:S05]  /*0390*/  @!P0 BRA `(.L_x_47) ;  /* 0xfffffffc00608947 */ /* 0x000fea000383ffff */
.L_x_44:
[----:B------:R-:W-:Y:S05]  /*03a0*/  BSYNC B0 ;  /* 0x0000000000007941 */ /* 0x000fea0003800000 */
.L_x_43:
        /* <DEDUP_REMOVED lines=8> */
.L_x_49:
[----:B------:R-:W-:Y:S01]  /*0430*/  SHF.R.U32.HI R2, RZ, 0x1, R2 ;  /* 0x00000001ff027819 */ /* 0x000fe20000011602 */
[----:B------:R-:W-:-:S03]  /*0440*/  UIADD3 UR4, UR4, 0x1, URZ ;  /* 0x0000000104047890 */ /* 0x000fc6000fffe03f */
[----:B------:R-:W-:-:S13]  /*0450*/  ISETP.NE.AND P0, PT, R2, RZ, PT ;  /* 0x000000ff0200720c */ /* 0x000fda0003f05270 */
[----:B------:R-:W-:Y:S05]  /*0460*/  @P0 BRA `(.L_x_49) ;  /* 0xfffffffc00f00947 */ /* 0x000fea000383ffff */
.L_x_48:
[----:B------:R-:W-:Y:S01]  /*0470*/  ISETP.NE.AND P0, PT, RZ, UR4, PT ;  /* 0x00000004ff007c0c */ /* 0x000fe2000bf05270 */
[----:B------:R-:W-:-:S12]  /*0480*/  UMOV UR7, 0x1 ;  /* 0x0000000100077882 */ /* 0x000fd80000000000 */
[----:B------:R-:W-:Y:S05]  /*0490*/  @!P0 BRA `(.L_x_50) ;  /* 0x00000028005c8947 */ /* 0x000fea0003800000 */
[----:B------:R-:W-:Y:S01]  /*04a0*/  UMOV UR5, URZ ;  /* 0x0000003f00057c82 */ /* 0x000fe20008000000 */
[----:B------:R-:W-:-:S05]  /*04b0*/  UMOV UR7, 0x1 ;  /* 0x0000000100077882 */ /* 0x000fca0000000000 */
.L_x_61:
[----:B------:R-:W0:Y:S01]  /*04c0*/  S2R R8, SR_TID.X ;  /* 0x0000000000087919 */ /* 0x000e220000002100 */
[----:B------:R-:W-:Y:S01]  /*04d0*/  ISETP.NE.AND P1, PT, RZ, UR7, PT ;  /* 0x00000007ff007c0c */ /* 0x000fe2000bf25270 */
[----:B------:R-:W-:Y:S01]  /*04e0*/  UMOV UR10, UR7 ;  /* 0x00000007000a7c82 */ /* 0x000fe20008000000 */
[----:B------:R-:W-:Y:S02]  /*04f0*/  BSSY B0, `(.L_x_51) ;  /* 0x00000c1000007945 */ /* 0x000fe40003800000 */
[----:B0-----:R-:W-:-:S13]  /*0500*/  ISETP.NE.OR P0, PT, R8, RZ, !P1 ;  /* 0x000000ff0800720c */ /* 0x001fda0004f05670 */
[----:B------:R-:W-:Y:S05]  /*0510*/  @P0 BRA `(.L_x_52) ;  /* 0x0000000800f80947 */ /* 0x000fea0003800000 */
[----:B------:R-:W-:Y:S02]  /*0520*/  ULDC.64 UR8, c[0x0][0x220] ;  /* 0x0000880000087ab9 */ /* 0x000fe40000000a00 */
[----:B------:R-:W-:-:S06]  /*0530*/  UIMAD.WIDE.U32 UR8, UR5, 0x8, UR8 ;  /* 0x00000008050878a5 */ /* 0x000fcc000f8e0008 */
[----:B------:R-:W-:Y:S02]  /*0540*/  IMAD.U32 R4, RZ, RZ, UR8 ;  /* 0x00000008ff047e24 */ /* 0x000fe4000f8e00ff */
[----:B------:R-:W-:-:S06]  /*0550*/  IMAD.U32 R5, RZ, RZ, UR9 ;  /* 0x00000009ff057e24 */ /* 0x000fcc000f8e00ff */
[----:B------:R-:W2:Y:S01]  /*0560*/  LDG.E.64 R4, desc[UR22][R4.64] ;  /* 0x0000001604047981 */ /* 0x000ea2000c1e1b00 */
[----:B------:R-:W-:Y:S01]  /*0570*/  UMOV UR6, 0x1 ;  /* 0x0000000100067882 */ /* 0x000fe20000000000 */
[----:B------:R-:W-:Y:S02]  /*0580*/  UIADD3 UR11, UR7, -0x1, URZ ;  /* 0xffffffff070b7890 */ /* 0x000fe4000fffe03f */
[----:B------:R-:W-:Y:S01]  /*0590*/  UIADD3 UR6, UP0, UR6, 0x1, URZ ;  /* 0x0000000106067890 */ /* 0x000fe2000ff1e03f */
[----:B------:R-:W-:Y:S01]  /*05a0*/  UMOV UR8, 0xffffffff ;  /* 0xffffffff00087882 */ /* 0x000fe20000000000 */
[----:B------:R-:W-:Y:S02]  /*05b0*/  UISETP.GE.U32.AND UP1, UPT, UR11, 0x3, UPT ;  /* 0x000000030b00788c */ /* 0x000fe4000bf26070 */
[----:B------:R-:W-:Y:S02]  /*05c0*/  UIADD3.X UR8, UR8, -0x1, URZ, UP0, !UPT ;  /* 0xffffffff08087890 */ /* 0x000fe400087fe43f */
[----:B------:R-:W-:-:S02]  /*05d0*/  UISETP.GT.U32.AND UP0, UPT, UR6, URZ, UPT ;  /* 0x0000003f0600728c */ /* 0x000fc4000bf04070 */
[----:B------:R-:W-:Y:S01]  /*05e0*/  PLOP3.LUT P0, PT, PT, PT, UP1, 0x80, 0x0 ;  /* 0x000000000000781c */ /* 0x000fe20003f0f018 */
[----:B------:R-:W-:Y:S02]  /*05f0*/  ULOP3.LUT UR26, UR7, 0x3, URZ, 0xc0, !UPT ;  /* 0x00000003071a7892 */ /* 0x000fe4000f8ec03f */
[----:B------:R-:W-:-:S04]  /*0600*/  UISETP.GT.U32.AND.EX UP0, UPT, UR8, URZ, UPT, UP0 ;  /* 0x0000003f0800728c */ /* 0x000fc8000bf04100 */
[----:B------:R-:W-:Y:S01]  /*0610*/  USEL UR9, URZ, 0x1, !UP0 ;  /* 0x000000013f097887 */ /* 0x000fe2000c000000 */
[----:B------:R-:W-:Y:S01]  /*0620*/  ISETP.NE.AND P2, PT, RZ, UR26, PT ;  /* 0x0000001aff007c0c */ /* 0x000fe2000bf45270 */
[----:B------:R-:W-:Y:S02]  /*0630*/  USEL UR12, URZ, 0xffffffff, !UP0 ;  /* 0xffffffff3f0c7887 */ /* 0x000fe4000c000000 */
[----:B------:R-:W-:-:S03]  /*0640*/  UIADD3 UR11, UP0, UR9, -UR6, URZ ;  /* 0x80000006090b7290 */ /* 0x000fc6000ff1e03f */
[----:B------:R-:W-:Y:S01]  /*0650*/  UMOV UR6, URZ ;  /* 0x0000003f00067c82 */ /* 0x000fe20008000000 */
[----:B------:R-:W-:Y:S01]  /*0660*/  UIADD3.X UR12, UR12, ~UR8, URZ, UP0, !UPT ;  /* 0x800000080c0c7290 */ /* 0x000fe200087fe43f */
[----:B--2---:R-:W-:Y:S02]  /*0670*/  R2UR UR8, R4 ;  /* 0x00000000040872ca */ /* 0x004fe400000e0000 */
[----:B------:R-:W-:Y:S01]  /*0680*/  R2UR UR9, R5 ;  /* 0x00000000050972ca */ /* 0x000fe200000e0000 */
[----:B------:R-:W-:-:S14]  /*0690*/  @!P0 BRA `(.L_x_53) ;  /* 0x0000000400a88947 */ /* 0x000fdc0003800000 */
[----:B------:R-:W0:Y:S01]  /*06a0*/  S2UR UR6, SR_CgaCtaId ;  /* 0x00000000000679c3 */ /* 0x000e220000008800 */
[----:B------:R-:W-:Y:S01]  /*06b0*/  UIADD3 UR14, -UR26, UR7, URZ ;  /* 0x000000071a0e7290 */ /* 0x000fe2000fffe13f */
[----:B------:R-:W-:-:S05]  /*06c0*/  UMOV UR13, 0x400 ;  /* 0x00000400000d7882 */ /* 0x000fca0000000000 */
[----:B------:R-:W-:Y:S01]  /*06d0*/  IMAD.U32 R2, RZ, RZ, UR14 ;  /* 0x0000000eff027e24 */ /* 0x000fe2000f8e00ff */
[----:B0-----:R-:W-:-:S03]  /*06e0*/  ULEA UR13, UR6, UR13, 0x18 ;  /* 0x0000000d060d7291 */ /* 0x001fc6000f8ec03f */
[----:B------:R-:W-:-:S09]  /*06f0*/  UMOV UR6, URZ ;  /* 0x0000003f00067c82 */ /* 0x000fd20008000000 */
.L_x_54:
[----:B------:R-:W-:Y:S01]  /*0700*/  UIMAD.WIDE.U32 UR16, UR12, UR8, URZ ;  /* 0x000000080c1072a5 */ /* 0x000fe2000f8e003f */
[----:B------:R-:W-:Y:S01]  /*0710*/  VIADD R2, R2, 0xfffffffc ;  /* 0xfffffffc02027836 */ /* 0x000fe20000000000 */
[----:B------:R-:W-:Y:S02]  /*0720*/  UIMAD.WIDE.U32 UR14, UR11, UR8, URZ ;  /* 0x000000080b0e72a5 */ /* 0x000fe4000f8e003f */
[----:B------:R-:W-:Y:S01]  /*0730*/  IMAD.U32 R4, RZ, RZ, UR11 ;  /* 0x0000000bff047e24 */ /* 0x000fe2000f8e00ff */
[----:B------:R-:W-:Y:S01]  /*0740*/  UIMAD.WIDE.U32 UR16, UP3, UR9, UR11, UR16 ;  /* 0x0000000b091072a5 */ /* 0x000fe2000f860010 */
[----:B------:R-:W-:Y:S01]  /*0750*/  IMAD.U32 R5, RZ, RZ, UR12 ;  /* 0x0000000cff057e24 */ /* 0x000fe2000f8e00ff */
[----:B------:R-:W-:Y:S01]  /*0760*/  UIADD3 UR18, UP2, URZ, UR14, URZ ;  /* 0x0000000e3f127290 */ /* 0x000fe2000ff5e03f */
[----:B------:R-:W-:Y:S01]  /*0770*/  ISETP.NE.AND P0, PT, R2, RZ, PT ;  /* 0x000000ff0200720c */ /* 0x000fe20003f05270 */
[----:B------:R-:W-:Y:S02]  /*0780*/  UIADD3 UR15, UP1, UR15, UR16, URZ ;  /* 0x000000100f0f7290 */ /* 0x000fe4000ff3e03f */
        /* <DEDUP_REMOVED lines=26> */
[----:B------:R0:W-:Y:S01]  /*0930*/  STS.128 [UR32], R4 ;  /* 0x00000004ff007988 */ /* 0x0001e20008000c20 */
[----:B------:R-:W-:Y:S02]  /*0940*/  UIADD3.X UR19, URZ, URZ, URZ, UP3, !UPT ;  /* 0x0000003f3f137290 */ /* 0x000fe40009ffe43f */
[----:B------:R-:W-:-:S03]  /*0950*/  UIADD3.X UR20, UR17, UR18, URZ, UP2, !UPT ;  /* 0x0000001211147290 */ /* 0x000fc600097fe43f */
        /* <DEDUP_REMOVED lines=21> */
[----:B------:R-:W-:-:S02]  /*0ab0*/  UIADD3 UR17, UP1, UR19, UR20, URZ ;  /* 0x0000001413117290 */ /* 0x000fc4000ff3e03f */
        /* <DEDUP_REMOVED lines=23> */
[----:B------:R-:W-:-:S03]  /*0c30*/  UIADD3 UR17, UP1, UR19, UR20, URZ ;  /* 0x0000001413117290 */ /* 0x000fc6000ff3e03f */
[----:B------:R-:W-:Y:S01]  /*0c40*/  UMOV UR16, UR21 ;  /* 0x0000001500107c82 */ /* 0x000fe20008000000 */
[----:B------:R-:W-:Y:S01]  /*0c50*/  UIADD3.X UR18, UR17, UR18, URZ, UP2, !UPT ;  /* 0x0000001211127290 */ /* 0x000fe200097fe43f */
[----:B------:R0:W-:Y:S03]  /*0c60*/  STS.128 [UR32+0x10], R4 ;  /* 0x00001004ff007988 */ /* 0x0001e60008000c20 */
[----:B------:R-:W-:Y:S02]  /*0c70*/  UISETP.LT.U32.AND.EX UP0, UPT, UR18, UR17, UPT, UP0 ;  /* 0x000000111200728c */ /* 0x000fe4000bf01100 */
[----:B------:R-:W-:Y:S02]  /*0c80*/  UIADD3.X UR17, URZ, URZ, URZ, UP3, !UPT ;  /* 0x0000003f3f117290 */ /* 0x000fe40009ffe43f */
[----:B------:R-:W-:Y:S02]  /*0c90*/  USEL UR15, URZ, 0x1, !UP0 ;  /* 0x000000013f0f7887 */ /* 0x000fe4000c000000 */
[----:B------:R-:W-:-:S02]  /*0ca0*/  UIMAD.WIDE.U32.X UR16, UR9, UR29, UR16, UP1 ;  /* 0x0000001d091072a5 */ /* 0x000fc400088e0410 */
        /* <DEDUP_REMOVED lines=9> */
.L_x_53:
        /* <DEDUP_REMOVED lines=60> */
.L_x_52:
[----:B------:R-:W-:Y:S05]  /*1100*/  BSYNC B0 ;  /* 0x0000000000007941 */ /* 0x000fea0003800000 */
.L_x_51:
[----:B------:R-:W-:Y:S01]  /*1110*/  USHF.L.U32 UR7, UR7, 0x1, URZ ;  /* 0x0000000107077899 */ /* 0x000fe2000800063f */
[----:B------:R-:W-:Y:S05]  /*1120*/  BAR.SYNC.DEFER_BLOCKING 0x0 ;  /* 0x0000000000007b1d */ /* 0x000fea0000010000 */
[----:B------:R-:W-:Y:S01]  /*1130*/  IMAD R2, R8, UR7, RZ ;  /* 0x0000000708027c24 */ /* 0x000fe2000f8e02ff */
[----:B------:R-:W-:Y:S01]  /*1140*/  ULDC.64 UR8, c[0x0][0x218] ;  /* 0x0000860000087ab9 */ /* 0x000fe20000000a00 */
[----:B------:R-:W-:Y:S01]  /*1150*/  BSSY B0, `(.L_x_55) ;  /* 0x00001c6000007945 */ /* 0x000fe20003800000 */
[----:B0-----:R-:W-:Y:S02]  /*1160*/  IMAD.U32 R7, RZ, RZ, UR8 ;  /* 0x00000008ff077e24 */ /* 0x001fe4000f8e00ff */
[----:B------:R-:W-:-:S03]  /*1170*/  IMAD.U32 R6, RZ, RZ, UR9 ;  /* 0x00000009ff067e24 */ /* 0x000fc6000f8e00ff */
[----:B------:R-:W-:-:S04]  /*1180*/  ISETP.GE.U32.AND P0, PT, R2, R7, PT ;  /* 0x000000070200720c */ /* 0x000fc80003f06070 */
[----:B------:R-:W-:-:S13]  /*1190*/  ISETP.GE.U32.AND.EX P0, PT, RZ, R6, PT, P0 ;  /* 0x00000006ff00720c */ /* 0x000fda0003f06100 */
[----:B------:R-:W-:Y:S05]  /*11a0*/  @P0 BRA `(.L_x_56) ;  /* 0x0000001c00000947 */ /* 0x000fea0003800000 */
[----:B------:R-:W-:Y:S05]  /*11b0*/  @!P1 BRA `(.L_x_56) ;  /* 0x0000001800fc9947 */ /* 0x000fea0003800000 */
[----:B------:R-:W-:-:S04]  /*11c0*/  IMAD.U32 R5, RZ, RZ, UR7 ;  /* 0x00000007ff057e24 */ /* 0x000fc8000f8e00ff */
[----:B------:R-:W-:-:S07]  /*11d0*/  IMAD R5, R5, UR25, RZ ;  /* 0x0000001905057c24 */ /* 0x000fce000f8e02ff */
.L_x_60:
        /* <DEDUP_REMOVED lines=11> */
.L_x_58:
[----:B------:R-:W0:Y:S01]  /*1290*/  LDC.64 R8, c[0x0][0x218] ;  /* 0x00008600ff087b82 */ /* 0x000e220000000a00 */
[----:B------:R-:W-:Y:S02]  /*12a0*/  IMAD.IADD R20, R7, 0x1, R2 ;  /* 0x0000000107147824 */ /* 0x000fe400078e0202 */
[----:B------:R-:W-:Y:S02]  /*12b0*/  IMAD.MOV.U32 R13, RZ, RZ, RZ ;  /* 0x000000ffff0d7224 */ /* 0x000fe400078e00ff */
[----:B------:R-:W-:-:S03]  /*12c0*/  VIADD R12, R20, UR10 ;  /* 0x0000000a140c7c36 */ /* 0x000fc60008000000 */
[----:B------:R-:W1:Y:S01]  /*12d0*/  LDC.64 R10, c[0x0][0x210] ;  /* 0x00008400ff0a7b82 */ /* 0x000e620000000a00 */
[----:B0-----:R-:W-:Y:S02]  /*12e0*/  IMAD R32, R9, UR24, RZ ;  /* 0x0000001809207c24 */ /* 0x001fe4000f8e02ff */
[----:B------:R-:W-:-:S04]  /*12f0*/  IMAD.WIDE.U32 R12, R8, UR24, R12 ;  /* 0x00000018080c7c25 */ /* 0x000fc8000f8e000c */
[----:B------:R-:W-:Y:S02]  /*1300*/  IMAD.IADD R9, R32, 0x1, R13 ;  /* 0x0000000120097824 */ /* 0x000fe400078e020d */
[----:B-1----:R-:W-:-:S04]  /*1310*/  IMAD.WIDE.U32 R16, R12, 0x18, R10 ;  /* 0x000000180c107825 */ /* 0x002fc800078e000a */
[----:B------:R-:W-:-:S04]  /*1320*/  IMAD R9, R9, 0x18, RZ ;  /* 0x0000001809097824 */ /* 0x000fc800078e02ff */
[----:B------:R-:W-:-:S05]  /*1330*/  IMAD.IADD R17, R17, 0x1, R9 ;  /* 0x0000000111117824 */ /* 0x000fca00078e0209 */
[----:B------:R-:W2:Y:S04]  /*1340*/  LDG.E.64 R30, desc[UR22][R16.64] ;  /* 0x00000016101e7981 */ /* 0x000ea8000c1e1b00 */
[----:B------:R-:W3:Y:S04]  /*1350*/  LDG.E.64 R26, desc[UR22][R16.64+0x8] ;  /* 0x00000816101a7981 */ /* 0x000ee8000c1e1b00 */
[----:B------:R-:W4:Y:S01]  /*1360*/  LDG.E.64 R18, desc[UR22][R16.64+0x10] ;  /* 0x0000101610127981 */ /* 0x000f22000c1e1b00 */
[----:B------:R-:W-:Y:S02]  /*1370*/  IMAD R12, R7, 0x8, R4 ;  /* 0x00000008070c7824 */ /* 0x000fe400078e0204 */
[----:B------:R-:W-:-:S02]  /*1380*/  IMAD.MOV.U32 R21, RZ, RZ, RZ ;  /* 0x000000ffff157224 */ /* 0x000fc400078e00ff */
[----:B------:R-:W-:Y:S02]  /*1390*/  IMAD.MOV.U32 R33, RZ, RZ, -0x1 ;  /* 0xffffffffff217424 */ /* 0x000fe400078e00ff */
[----:B------:R-:W2:Y:S01]  /*13a0*/  LDS.128 R12, [R12] ;  /* 0x000000000c0c7984 */ /* 0x000ea20000000c00 */
[----:B------:R-:W-:-:S04]  /*13b0*/  IMAD.WIDE.U32 R20, R8, UR24, R20 ;  /* 0x0000001808147c25 */ /* 0x000fc8000f8e0014 */
[----:B--2---:R-:W-:-:S04]  /*13c0*/  IMAD.WIDE.U32 R24, R13, R30, RZ ;  /* 0x0000001e0d187225 */ /* 0x004fc800078e00ff */
[----:B------:R-:W-:-:S04]  /*13d0*/  IMAD.WIDE.U32 R22, R12, R30, RZ ;  /* 0x0000001e0c167225 */ /* 0x000fc800078e00ff */
[----:B------:R-:W-:Y:S01]  /*13e0*/  IMAD.WIDE.U32 R24, P2, R31, R12, R24 ;  /* 0x0000000c1f187225 */ /* 0x000fe20007840018 */
[----:B------:R-:W-:-:S03]  /*13f0*/  IADD3 R29, P1, RZ, R22, RZ ;  /* 0x00000016ff1d7210 */ /* 0x000fc60007f3e0ff */
[----:B------:R-:W-:Y:S01]  /*1400*/  IMAD.X R35, RZ, RZ, RZ, P2 ;  /* 0x000000ffff237224 */ /* 0x000fe200010e06ff */
[----:B------:R-:W-:Y:S01]  /*1410*/  IADD3 R9, P3, R23, R24, RZ ;  /* 0x0000001817097210 */ /* 0x000fe20007f7e0ff */
[----:B------:R-:W-:Y:S01]  /*1420*/  IMAD.MOV.U32 R34, RZ, RZ, R25 ;  /* 0x000000ffff227224 */ /* 0x000fe200078e0019 */
[----:B------:R-:W-:-:S03]  /*1430*/  ISETP.LT.U32.AND P0, PT, R29, R22, PT ;  /* 0x000000161d00720c */ /* 0x000fc60003f01070 */
[----:B------:R-:W-:Y:S02]  /*1440*/  IMAD.X R28, R9, 0x1, R22, P1 ;  /* 0x00000001091c7824 */ /* 0x000fe400008e0616 */
[----:B---3--:R-:W-:-:S03]  /*1450*/  IMAD.WIDE.U32 R22, R13, R26, RZ ;  /* 0x0000001a0d167225 */ /* 0x008fc600078e00ff */
[----:B------:R-:W-:Y:S01]  /*1460*/  ISETP.LT.U32.AND.EX P0, PT, R28, R9, PT, P0 ;  /* 0x000000091c00720c */ /* 0x000fe20003f01100 */
[----:B------:R-:W-:-:S04]  /*1470*/  IMAD.WIDE.U32.X R34, R31, R13, R34, P3 ;  /* 0x0000000d1f227225 */ /* 0x000fc800018e0422 */
[----:B------:R-:W-:-:S04]  /*1480*/  IMAD.WIDE.U32 R30, R12, R26, RZ ;  /* 0x0000001a0c1e7225 */ /* 0x000fc800078e00ff */
[----:B------:R-:W-:Y:S01]  /*1490*/  IMAD.WIDE.U32 R22, P1, R12, R27, R22 ;  /* 0x0000001b0c167225 */ /* 0x000fe20007820016 */
[----:B------:R-:W-:-:S03]  /*14a0*/  IADD3 R9, P2, RZ, R30, RZ ;  /* 0x0000001eff097210 */ /* 0x000fc60007f5e0ff */
[----:B------:R-:W-:Y:S01]  /*14b0*/  IMAD.X R25, RZ, RZ, RZ, P1 ;  /* 0x000000ffff197224 */ /* 0x000fe200008e06ff */
[----:B------:R-:W-:Y:S01]  /*14c0*/  IADD3 R31, P3, R31, R22, RZ ;  /* 0x000000161f1f7210 */ /* 0x000fe20007f7e0ff */
[----:B------:R-:W-:Y:S01]  /*14d0*/  IMAD.MOV.U32 R24, RZ, RZ, R23 ;  /* 0x000000ffff187224 */ /* 0x000fe200078e0017 */
[----:B------:R-:W-:Y:S01]  /*14e0*/  SEL R23, RZ, 0x1, !P0 ;  /* 0x00000001ff177807 */ /* 0x000fe20004000000 */
[----:B------:R-:W-:Y:S01]  /*14f0*/  IMAD.IADD R26, R32, 0x1, R21 ;  /* 0x00000001201a7824 */ /* 0x000fe200078e0215 */
[----:B------:R-:W-:Y:S01]  /*1500*/  ISETP.LT.U32.AND P1, PT, R9, R30, PT ;  /* 0x0000001e0900720c */ /* 0x000fe20003f21070 */
[----:B------:R-:W-:Y:S02]  /*1510*/  IMAD.X R22, R31, 0x1, R30, P2 ;  /* 0x000000011f167824 */ /* 0x000fe400010e061e */
[----:B------:R-:W-:Y:S01]  /*1520*/  IMAD.WIDE.U32.X R24, R13, R27, R24, P3 ;  /* 0x0000001b0d187225 */ /* 0x000fe200018e0418 */
[--C-:B------:R-:W-:Y:S02]  /*1530*/  IADD3 R29, P2, P3, -R23, R29, -R28.reuse ;  /* 0x0000001d171d7210 */ /* 0x100fe40007b5e91c */
[----:B------:R-:W-:Y:S01]  /*1540*/  ISETP.LT.U32.AND.EX P0, PT, R22, R31, PT, P1 ;  /* 0x0000001f1600720c */ /* 0x000fe20003f01110 */
[----:B------:R-:W-:Y:S01]  /*1550*/  IMAD R27, R26, 0x18, RZ ;  /* 0x000000181a1b7824 */ /* 0x000fe200078e02ff */
[----:B------:R-:W-:Y:S01]  /*1560*/  IADD3.X R23, R33, -0x1, R28, P2, P3 ;  /* 0xffffffff21177810 */ /* 0x000fe200017e641c */
[----:B------:R-:W-:Y:S01]  /*1570*/  IMAD.WIDE.U32 R20, R20, 0x18, R10 ;  /* 0x0000001814147825 */ /* 0x000fe200078e000a */
[----:B------:R-:W-:-:S02]  /*1580*/  ISETP.LT.U32.AND P1, PT, R34, R29, PT ;  /* 0x0000001d2200720c */ /* 0x000fc40003f21070 */
[----:B------:R-:W-:Y:S01]  /*1590*/  SEL R26, RZ, 0x1, !P0 ;  /* 0x00000001ff1a7807 */ /* 0x000fe20004000000 */
[----:B------:R-:W-:Y:S01]  /*15a0*/  IMAD.IADD R21, R21, 0x1, R27 ;  /* 0x0000000115157824 */ /* 0x000fe200078e021b */
[----:B------:R-:W-:Y:S02]  /*15b0*/  ISETP.LT.U32.AND.EX P0, PT, R35, R23, PT, P1 ;  /* 0x000000172300720c */ /* 0x000fe40003f01110 */
[--C-:B------:R-:W-:Y:S02]  /*15c0*/  IADD3 R9, P3, P4, -R26, R9, -R22.reuse ;  /* 0x000000091a097210 */ /* 0x100fe40007c7e916 */
[----:B------:R-:W-:Y:S01]  /*15d0*/  SEL R37, RZ, 0x1, !P0 ;  /* 0x00000001ff257807 */ /* 0x000fe20004000000 */
[----:B------:R-:W2:Y:S01]  /*15e0*/  LDG.E.64 R30, desc[UR22][R20.64+0x10] ;  /* 0x00001016141e7981 */ /* 0x000ea2000c1e1b00 */
[----:B------:R-:W-:Y:S02]  /*15f0*/  IADD3.X R27, R33, -0x1, R22, P3, P4 ;  /* 0xffffffff211b7810 */ /* 0x000fe40001fe8416 */
[----:B------:R-:W-:-:S02]  /*1600*/  IADD3 R37, P1, P2, R37, R34, -R29 ;  /* 0x0000002225257210 */ /* 0x000fc40007a3e81d */
[----:B------:R-:W-:Y:S02]  /*1610*/  SEL R34, RZ, 0xffffffff, !P0 ;  /* 0xffffffffff227807 */ /* 0x000fe40004000000 */
[----:B------:R-:W-:Y:S02]  /*1620*/  ISETP.LT.U32.AND P0, PT, R24, R9, PT ;  /* 0x000000091800720c */ /* 0x000fe40003f01070 */
[----:B------:R-:W-:Y:S02]  /*1630*/  IADD3.X R34, R34, R35, ~R23, P1, P2 ;  /* 0x0000002322227210 */ /* 0x000fe40000fe4c17 */
[----:B------:R-:W3:Y:S01]  /*1640*/  LDG.E.64 R22, desc[UR22][R20.64] ;  /* 0x0000001614167981 */ /* 0x000ee2000c1e1b00 */
[----:B------:R-:W-:Y:S01]  /*1650*/  ISETP.LT.U32.AND.EX P0, PT, R25, R27, PT, P0 ;  /* 0x0000001b1900720c */ /* 0x000fe20003f01100 */
[----:B----4-:R-:W-:-:S03]  /*1660*/  IMAD.WIDE.U32 R28, R13, R18, RZ ;  /* 0x000000120d1c7225 */ /* 0x010fc600078e00ff */
[----:B------:R-:W-:-:S04]  /*1670*/  SEL R26, RZ, 0x1, !P0 ;  /* 0x00000001ff1a7807 */ /* 0x000fc80004000000 */
[----:B------:R-:W-:Y:S02]  /*1680*/  IADD3 R9, P1, P2, R26, R24, -R9 ;  /* 0x000000181a097210 */ /* 0x000fe40007a3e809 */
[----:B------:R-:W-:Y:S01]  /*1690*/  SEL R24, RZ, 0xffffffff, !P0 ;  /* 0xffffffffff187807 */ /* 0x000fe20004000000 */
[----:B------:R-:W-:-:S03]  /*16a0*/  IMAD.WIDE.U32 R28, P0, R12, R19, R28 ;  /* 0x000000130c1c7225 */ /* 0x000fc6000780001c */
[----:B------:R-:W-:Y:S01]  /*16b0*/  IADD3.X R35, R24, R25, ~R27, P1, P2 ;  /* 0x0000001918237210 */ /* 0x000fe20000fe4c1b */
[----:B------:R-:W-:-:S04]  /*16c0*/  IMAD.WIDE.U32 R24, R12, R18, RZ ;  /* 0x000000120c187225 */ /* 0x000fc800078e00ff */
[----:B------:R-:W-:Y:S01]  /*16d0*/  IMAD.X R27, RZ, RZ, RZ, P0 ;  /* 0x000000ffff1b7224 */ /* 0x000fe200000e06ff */
[----:B------:R-:W-:Y:S01]  /*16e0*/  IADD3 R25, P0, R25, R28, RZ ;  /* 0x0000001c19197210 */ /* 0x000fe20007f1e0ff */
[----:B------:R-:W-:Y:S02]  /*16f0*/  IMAD.MOV.U32 R26, RZ, RZ, R29 ;  /* 0x000000ffff1a7224 */ /* 0x000fe400078e001d */
[----:B------:R-:W4:Y:S01]  /*1700*/  LDG.E.64 R28, desc[UR22][R20.64+0x8] ;  /* 0x00000816141c7981 */ /* 0x000f22000c1e1b00 */
[----:B------:R-:W-:Y:S01]  /*1710*/  IADD3 R18, P1, RZ, R24, RZ ;  /* 0x00000018ff127210 */ /* 0x000fe20007f3e0ff */
[----:B------:R-:W-:-:S03]  /*1720*/  IMAD.WIDE.U32.X R12, R13, R19, R26, P0 ;  /* 0x000000130d0c7225 */ /* 0x000fc600000e041a */
        /* <DEDUP_REMOVED lines=11> */
[----:B------:R-:W-:Y:S02]  /*17e0*/  IADD3.X R27, R27, R13, ~R18, P1, P2 ;  /* 0x0000000d1b1b7210 */ /* 0x000fe40000fe4c12 */
[----:B---3--:R-:W-:-:S04]  /*17f0*/  IADD3 R19, P1, R22, R37, RZ ;  /* 0x0000002516137210 */ /* 0x008fc80007f3e0ff */
[----:B------:R-:W-:Y:S01]  /*1800*/  ISETP.GT.U32.AND P0, PT, R19, RZ, PT ;  /* 0x000000ff1300720c */ /* 0x000fe20003f04070 */
[----:B------:R-:W-:Y:S01]  /*1810*/  IMAD.X R13, R23, 0x1, R34, P1 ;  /* 0x00000001170d7824 */ /* 0x000fe200008e0622 */
[----:B------:R-:W-:-:S04]  /*1820*/  ISETP.LT.U32.AND P1, PT, R19, R37, PT ;  /* 0x000000251300720c */ /* 0x000fc80003f21070 */
[----:B------:R-:W-:-:S04]  /*1830*/  ISETP.GT.U32.AND.EX P0, PT, R13, -0x1, PT, P0 ;  /* 0xffffffff0d00780c */ /* 0x000fc80003f04100 */
[----:B------:R-:W-:-:S04]  /*1840*/  ISETP.LT.U32.OR.EX P0, PT, R13, R34, P0, P1 ;  /* 0x000000220d00720c */ /* 0x000fc80000701510 */
[----:B------:R-:W-:Y:S02]  /*1850*/  SEL R18, RZ, 0x1, !P0 ;  /* 0x00000001ff127807 */ /* 0x000fe40004000000 */
[----:B------:R-:W-:Y:S02]  /*1860*/  SEL R12, RZ, 0xffffffff, !P0 ;  /* 0xffffffffff0c7807 */ /* 0x000fe40004000000 */
[----:B------:R-:W-:-:S05]  /*1870*/  IADD3 R18, P1, -R18, R19, RZ ;  /* 0x0000001312127210 */ /* 0x000fca0007f3e1ff */
[----:B------:R-:W-:Y:S01]  /*1880*/  IMAD.X R19, R13, 0x1, ~R12, P1 ;  /* 0x000000010d137824 */ /* 0x000fe200008e0e0c */
[----:B----4-:R-:W-:-:S04]  /*1890*/  IADD3 R13, P1, R28, R9, RZ ;  /* 0x000000091c0d7210 */ /* 0x010fc80007f3e0ff */
[----:B------:R-:W-:Y:S01]  /*18a0*/  ISETP.GT.U32.AND P0, PT, R13, RZ, PT ;  /* 0x000000ff0d00720c */ /* 0x000fe20003f04070 */
[----:B------:R-:W-:Y:S01]  /*18b0*/  IMAD.X R24, R29, 0x1, R35, P1 ;  /* 0x000000011d187824 */ /* 0x000fe200008e0623 */
[----:B------:R-:W-:-:S04]  /*18c0*/  ISETP.LT.U32.AND P1, PT, R13, R9, PT ;  /* 0x000000090d00720c */ /* 0x000fc80003f21070 */
[----:B------:R-:W-:-:S04]  /*18d0*/  ISETP.GT.U32.AND.EX P0, PT, R24, -0x1, PT, P0 ;  /* 0xffffffff1800780c */ /* 0x000fc80003f04100 */
[----:B------:R-:W-:-:S04]  /*18e0*/  ISETP.LT.U32.OR.EX P0, PT, R24, R35, P0, P1 ;  /* 0x000000231800720c */ /* 0x000fc80000701510 */
[----:B------:R-:W-:-:S04]  /*18f0*/  SEL R12, RZ, 0x1, !P0 ;  /* 0x00000001ff0c7807 */ /* 0x000fc80004000000 */
[----:B------:R-:W-:Y:S02]  /*1900*/  IADD3 R12, P1, -R12, R13, RZ ;  /* 0x0000000d0c0c7210 */ /* 0x000fe40007f3e1ff */
[----:B------:R-:W-:-:S05]  /*1910*/  SEL R13, RZ, 0xffffffff, !P0 ;  /* 0xffffffffff0d7807 */ /* 0x000fca0004000000 */
[----:B------:R-:W-:Y:S01]  /*1920*/  IMAD.X R13, R24, 0x1, ~R13, P1 ;  /* 0x00000001180d7824 */ /* 0x000fe200008e0e0d */
[----:B--2---:R-:W-:-:S04]  /*1930*/  IADD3 R36, P1, R30, R25, RZ ;  /* 0x000000191e247210 */ /* 0x004fc80007f3e0ff */
[----:B------:R-:W-:Y:S01]  /*1940*/  ISETP.GT.U32.AND P0, PT, R36, RZ, PT ;  /* 0x000000ff2400720c */ /* 0x000fe20003f04070 */
[----:B------:R-:W-:Y:S01]  /*1950*/  IMAD.X R24, R31, 0x1, R27, P1 ;  /* 0x000000011f187824 */ /* 0x000fe200008e061b */
[----:B------:R-:W-:Y:S02]  /*1960*/  ISETP.GE.U32.AND P1, PT, R22, R37, PT ;  /* 0x000000251600720c */ /* 0x000fe40003f26070 */
[----:B------:R-:W-:Y:S02]  /*1970*/  ISETP.LT.U32.AND P2, PT, R36, R25, PT ;  /* 0x000000192400720c */ /* 0x000fe40003f41070 */
[C---:B------:R-:W-:Y:S02]  /*1980*/  ISETP.GT.U32.AND.EX P0, PT, R24.reuse, -0x1, PT, P0 ;  /* 0xffffffff1800780c */ /* 0x040fe40003f04100 */
[----:B------:R-:W-:Y:S02]  /*1990*/  ISETP.GE.U32.AND.EX P1, PT, R23, R34, PT, P1 ;  /* 0x000000221700720c */ /* 0x000fe40003f26110 */
[----:B------:R-:W-:Y:S01]  /*19a0*/  ISETP.LT.U32.OR.EX P0, PT, R24, R27, P0, P2 ;  /* 0x0000001b1800720c */ /* 0x000fe20000701520 */
[----:B------:R0:W-:Y:S01]  /*19b0*/  STG.E.64 desc[UR22][R20.64+0x8], R12 ;  /* 0x0000080c14007986 */ /* 0x0001e2000c101b16 */
[----:B------:R-:W-:-:S03]  /*19c0*/  SEL R26, RZ, 0x1, P1 ;  /* 0x00000001ff1a7807 */ /* 0x000fc60000800000 */
[----:B------:R1:W-:Y:S01]  /*19d0*/  STG.E.64 desc[UR22][R20.64], R18 ;  /* 0x0000001214007986 */ /* 0x0003e2000c101b16 */
[----:B0-----:R-:W-:Y:S02]  /*19e0*/  SEL R12, RZ, 0x1, !P0 ;  /* 0x00000001ff0c7807 */ /* 0x001fe40004000000 */
[----:B------:R-:W-:Y:S02]  /*19f0*/  SEL R13, RZ, 0xffffffff, !P0 ;  /* 0xffffffffff0d7807 */ /* 0x000fe40004000000 */
[----:B------:R-:W-:Y:S02]  /*1a00*/  ISETP.GE.U32.AND P0, PT, R28, R9, PT ;  /* 0x000000091c00720c */ /* 0x000fe40003f06070 */
[----:B-1----:R-:W-:Y:S02]  /*1a10*/  IADD3 R18, P3, P4, R26, R22, -R37 ;  /* 0x000000161a127210 */ /* 0x002fe40007c7e825 */
[----:B------:R-:W-:Y:S02]  /*1a20*/  SEL R19, RZ, 0xffffffff, P1 ;  /* 0xffffffffff137807 */ /* 0x000fe40000800000 */
[----:B------:R-:W-:-:S02]  /*1a30*/  ISETP.GE.U32.AND.EX P0, PT, R29, R35, PT, P0 ;  /* 0x000000231d00720c */ /* 0x000fc40003f06100 */
[----:B------:R-:W-:Y:S02]  /*1a40*/  IADD3 R12, P2, -R12, R36, RZ ;  /* 0x000000240c0c7210 */ /* 0x000fe40007f5e1ff */
[----:B------:R-:W-:Y:S02]  /*1a50*/  IADD3.X R19, R19, R23, ~R34, P3, P4 ;  /* 0x0000001713137210 */ /* 0x000fe40001fe8c22 */
[----:B------:R-:W-:Y:S01]  /*1a60*/  SEL R34, RZ, 0x1, P0 ;  /* 0x00000001ff227807 */ /* 0x000fe20000000000 */
[----:B------:R-:W-:Y:S02]  /*1a70*/  IMAD.IADD R22, R7, 0x1, R2 ;  /* 0x0000000107167824 */ /* 0x000fe400078e0202 */
[----:B------:R-:W-:Y:S01]  /*1a80*/  IMAD.X R13, R24, 0x1, ~R13, P2 ;  /* 0x00000001180d7824 */ /* 0x000fe200010e0e0d */
[----:B------:R-:W-:Y:S01]  /*1a90*/  IADD3 R34, P1, P2, R34, R28, -R9 ;  /* 0x0000001c22227210 */ /* 0x000fe20007a3e809 */
[----:B------:R-:W-:Y:S01]  /*1aa0*/  VIADD R22, R22, 0x1 ;  /* 0x0000000116167836 */ /* 0x000fe20000000000 */
[----:B------:R-:W-:-:S03]  /*1ab0*/  SEL R9, RZ, 0xffffffff, P0 ;  /* 0xffffffffff097807 */ /* 0x000fc60000000000 */
[----:B------:R-:W-:Y:S01]  /*1ac0*/  VIADD R28, R22, UR10 ;  /* 0x0000000a161c7c36 */ /* 0x000fe20008000000 */
[----:B------:R-:W-:Y:S01]  /*1ad0*/  IADD3.X R35, R9, R29, ~R35, P1, P2 ;  /* 0x0000001d09237210 */ /* 0x000fe20000fe4c23 */
[----:B------:R-:W-:Y:S01]  /*1ae0*/  IMAD.MOV.U32 R29, RZ, RZ, RZ ;  /* 0x000000ffff1d7224 */ /* 0x000fe200078e00ff */
[----:B------:R-:W-:Y:S01]  /*1af0*/  ISETP.GE.U32.AND P0, PT, R30, R25, PT ;  /* 0x000000191e00720c */ /* 0x000fe20003f06070 */
[----:B------:R-:W-:-:S03]  /*1b00*/  IMAD.WIDE.U32 R28, R8, UR24, R28 ;  /* 0x00000018081c7c25 */ /* 0x000fc6000f8e001c */
[----:B------:R-:W-:Y:S01]  /*1b10*/  ISETP.GE.U32.AND.EX P0, PT, R31, R27, PT, P0 ;  /* 0x0000001b1f00720c */ /* 0x000fe20003f06100 */
[----:B------:R-:W-:-:S04]  /*1b20*/  IMAD.IADD R9, R32, 0x1, R29 ;  /* 0x0000000120097824 */ /* 0x000fc800078e021d */
[----:B------:R-:W-:Y:S01]  /*1b30*/  IMAD R23, R9, 0x18, RZ ;  /* 0x0000001809177824 */ /* 0x000fe200078e02ff */
[----:B------:R-:W-:Y:S01]  /*1b40*/  SEL R9, RZ, 0x1, P0 ;  /* 0x00000001ff097807 */ /* 0x000fe20000000000 */
[----:B------:R-:W-:-:S03]  /*1b50*/  IMAD.WIDE.U32 R28, R28, 0x18, R10 ;  /* 0x000000181c1c7825 */ /* 0x000fc600078e000a */
[----:B------:R-:W-:Y:S02]  /*1b60*/  IADD3 R30, P1, P2, R9, R30, -R25 ;  /* 0x0000001e091e7210 */ /* 0x000fe40007a3e819 */
[----:B------:R-:W-:Y:S01]  /*1b70*/  SEL R9, RZ, 0xffffffff, P0 ;  /* 0xffffffffff097807 */ /* 0x000fe20000000000 */
[----:B------:R-:W-:Y:S02]  /*1b80*/  IMAD.IADD R25, R29, 0x1, R23 ;  /* 0x000000011d197824 */ /* 0x000fe400078e0217 */
[----:B------:R-:W-:Y:S01]  /*1b90*/  IMAD.MOV.U32 R24, RZ, RZ, R28 ;  /* 0x000000ffff187224 */ /* 0x000fe200078e001c */
[----:B------:R-:W-:Y:S01]  /*1ba0*/  IADD3.X R31, R9, R31, ~R27, P1, P2 ;  /* 0x0000001f091f7210 */ /* 0x000fe20000fe4c1b */
[----:B------:R0:W-:Y:S04]  /*1bb0*/  STG.E.64 desc[UR22][R20.64+0x10], R12 ;  /* 0x0000100c14007986 */ /* 0x0001e8000c101b16 */
[----:B------:R-:W-:Y:S04]  /*1bc0*/  STG.E.64 desc[UR22][R16.64], R18 ;  /* 0x0000001210007986 */ /* 0x000fe8000c101b16 */
[----:B------:R-:W-:Y:S04]  /*1bd0*/  STG.E.64 desc[UR22][R16.64+0x8], R34 ;  /* 0x0000082210007986 */ /* 0x000fe8000c101b16 */
[----:B------:R1:W-:Y:S04]  /*1be0*/  STG.E.64 desc[UR22][R16.64+0x10], R30 ;  /* 0x0000101e10007986 */ /* 0x0003e8000c101b16 */
[----:B------:R-:W2:Y:S04]  /*1bf0*/  LDG.E.64 R36, desc[UR22][R24.64] ;  /* 0x0000001618247981 */ /* 0x000ea8000c1e1b00 */
[----:B------:R-:W3:Y:S04]  /*1c00*/  LDG.E.64 R28, desc[UR22][R24.64+0x8] ;  /* 0x00000816181c7981 */ /* 0x000ee8000c1e1b00 */
[----:B------:R-:W4:Y:S01]  /*1c10*/  LDG.E.64 R26, desc[UR22][R24.64+0x10] ;  /* 0x00001016181a7981 */ /* 0x000f22000c1e1b00 */
[----:B------:R-:W-:-:S02]  /*1c20*/  IMAD.MOV.U32 R23, RZ, RZ, RZ ;  /* 0x000000ffff177224 */ /* 0x000fc400078e00ff */
[----:B------:R-:W-:-:S04]  /*1c30*/  IMAD.WIDE.U32 R8, R8, UR24, R22 ;  /* 0x0000001808087c25 */ /* 0x000fc8000f8e0016 */
[----:B------:R-:W-:Y:S02]  /*1c40*/  IMAD.IADD R32, R32, 0x1, R9 ;  /* 0x0000000120207824 */ /* 0x000fe400078e0209 */
[----:B------:R-:W-:-:S04]  /*1c50*/  IMAD.WIDE.U32 R10, R8, 0x18, R10 ;  /* 0x00000018080a7825 */ /* 0x000fc800078e000a */
[----:B0-----:R-:W-:Y:S02]  /*1c60*/  IMAD R13, R32, 0x18, RZ ;  /* 0x00000018200d7824 */ /* 0x001fe400078e02ff */
[----:B------:R-:W-:Y:S02]  /*1c70*/  IMAD.MOV.U32 R12, RZ, RZ, R10 ;  /* 0x000000ffff0c7224 */ /* 0x000fe400078e000a */
[----:B------:R-:W-:-:S05]  /*1c80*/  IMAD.IADD R13, R11, 0x1, R13 ;  /* 0x000000010b0d7824 */ /* 0x000fca00078e020d */
[----:B-1----:R-:W5:Y:S04]  /*1c90*/  LDG.E.64 R16, desc[UR22][R12.64] ;  /* 0x000000160c107981 */ /* 0x002f68000c1e1b00 */
        /* <DEDUP_REMOVED lines=14> */
[----:B------:R-:W-:Y:S02]  /*1d80*/  IMAD.MOV.U32 R22, RZ, RZ, R31 ;  /* 0x000000ffff167224 */ /* 0x000fe400078e001f */
[----:B------:R-:W-:-:S04]  /*1d90*/  IMAD.WIDE.U32 R20, P1, R27, R14, R20 ;  /* 0x0000000e1b147225 */ /* 0x000fc80007820014 */
[----:B------:R-:W-:-:S04]  /*1da0*/  IMAD.WIDE.U32 R30, R14, R26, RZ ;  /* 0x0000001a0e1e7225 */ /* 0x000fc800078e00ff */
[----:B------:R-:W-:Y:S01]  /*1db0*/  IMAD.WIDE.U32.X R28, R29, R15, R22, P0 ;  /* 0x0000000f1d1c7225 */ /* 0x000fe200000e0416 */
[----:B------:R-:W-:-:S03]  /*1dc0*/  IADD3 R31, P0, R31, R20, RZ ;  /* 0x000000141f1f7210 */ /* 0x000fc60007f1e0ff */
[----:B------:R-:W-:Y:S02]  /*1dd0*/  IMAD.MOV.U32 R22, RZ, RZ, R21 ;  /* 0x000000ffff167224 */ /* 0x000fe400078e0015 */
[----:B------:R-:W2:Y:S01]  /*1de0*/  LDG.E.64 R20, desc[UR22][R12.64+0x10] ;  /* 0x000010160c147981 */ /* 0x000ea2000c1e1b00 */
[----:B------:R-:W-:Y:S02]  /*1df0*/  IMAD.X R23, RZ, RZ, RZ, P1 ;  /* 0x000000ffff177224 */ /* 0x000fe400008e06ff */
[----:B------:R-:W-:Y:S01]  /*1e00*/  IMAD.WIDE.U32.X R14, R27, R15, R22, P0 ;  /* 0x0000000f1b0e7225 */ /* 0x000fe200000e0416 */
[----:B------:R-:W-:-:S04]  /*1e10*/  IADD3 R27, P1, RZ, R8, RZ ;  /* 0x00000008ff1b7210 */ /* 0x000fc80007f3e0ff */
[----:B------:R-:W-:Y:S01]  /*1e20*/  ISETP.LT.U32.AND P0, PT, R27, R8, PT ;  /* 0x000000081b00720c */ /* 0x000fe20003f01070 */
[----:B------:R-:W-:Y:S01]  /*1e30*/  IMAD.X R8, R9, 0x1, R8, P1 ;  /* 0x0000000109087824 */ /* 0x000fe200008e0608 */
[----:B------:R-:W-:-:S04]  /*1e40*/  IADD3 R23, P1, RZ, R18, RZ ;  /* 0x00000012ff177210 */ /* 0x000fc80007f3e0ff */
[----:B------:R-:W-:Y:S02]  /*1e50*/  ISETP.LT.U32.AND.EX P0, PT, R8, R9, PT, P0 ;  /* 0x000000090800720c */ /* 0x000fe40003f01100 */
[----:B------:R-:W-:Y:S02]  /*1e60*/  ISETP.LT.U32.AND P2, PT, R23, R18, PT ;  /* 0x000000121700720c */ /* 0x000fe40003f41070 */
[----:B------:R-:W-:Y:S01]  /*1e70*/  SEL R9, RZ, 0x1, !P0 ;  /* 0x00000001ff097807 */ /* 0x000fe20004000000 */
[----:B------:R-:W-:-:S03]  /*1e80*/  IMAD.X R18, R19, 0x1, R18, P1 ;  /* 0x0000000113127824 */ /* 0x000fc600008e0612 */
[--C-:B------:R-:W-:Y:S02]  /*1e90*/  IADD3 R9, P0, P3, -R9, R27, -R8.reuse ;  /* 0x0000001b09097210 */ /* 0x100fe40007b1e908 */
[----:B------:R-:W-:Y:S02]  /*1ea0*/  ISETP.LT.U32.AND.EX P2, PT, R18, R19, PT, P2 ;  /* 0x000000131200720c */ /* 0x000fe40003f41120 */
[-C--:B------:R-:W-:Y:S02]  /*1eb0*/  IADD3 R19, P4, RZ, R30.reuse, RZ ;  /* 0x0000001eff137210 */ /* 0x080fe40007f9e0ff */
[----:B------:R-:W-:Y:S02]  /*1ec0*/  IADD3.X R27, R33, -0x1, R8, P0, P3 ;  /* 0xffffffff211b7810 */ /* 0x000fe400007e6408 */
[----:B------:R-:W-:Y:S02]  /*1ed0*/  ISETP.LT.U32.AND P0, PT, R10, R9, PT ;  /* 0x000000090a00720c */ /* 0x000fe40003f01070 */
[----:B------:R-:W-:Y:S01]  /*1ee0*/  ISETP.LT.U32.AND P1, PT, R19, R30, PT ;  /* 0x0000001e1300720c */ /* 0x000fe20003f21070 */
[----:B------:R-:W-:Y:S01]  /*1ef0*/  IMAD.X R30, R31, 0x1, R30, P4 ;  /* 0x000000011f1e7824 */ /* 0x000fe200020e061e */
[----:B------:R-:W-:-:S02]  /*1f00*/  SEL R8, RZ, 0x1, !P2 ;  /* 0x00000001ff087807 */ /* 0x000fc40005000000 */
[----:B------:R-:W-:Y:S02]  /*1f10*/  ISETP.LT.U32.AND.EX P0, PT, R11, R27, PT, P0 ;  /* 0x0000001b0b00720c */ /* 0x000fe40003f01100 */
[--C-:B------:R-:W-:Y:S02]  /*1f20*/  IADD3 R23, P2, P3, -R8, R23, -R18.reuse ;  /* 0x0000001708177210 */ /* 0x100fe40007b5e912 */
[----:B------:R-:W-:Y:S02]  /*1f30*/  SEL R22, RZ, 0x1, !P0 ;  /* 0x00000001ff167807 */ /* 0x000fe40004000000 */
[----:B------:R-:W-:Y:S02]  /*1f40*/  ISETP.LT.U32.AND.EX P1, PT, R30, R31, PT, P1 ;  /* 0x0000001f1e00720c */ /* 0x000fe40003f21110 */
[----:B------:R-:W-:Y:S02]  /*1f50*/  IADD3.X R31, R33, -0x1, R18, P2, P3 ;  /* 0xffffffff211f7810 */ /* 0x000fe400017e6412 */
[----:B------:R-:W-:-:S02]  /*1f60*/  IADD3 R9, P2, P3, R22, R10, -R9 ;  /* 0x0000000a16097210 */ /* 0x000fc40007b5e809 */
[----:B------:R-:W-:Y:S02]  /*1f70*/  SEL R8, RZ, 0x1, !P1 ;  /* 0x00000001ff087807 */ /* 0x000fe40004800000 */
[----:B------:R-:W-:Y:S02]  /*1f80*/  SEL R10, RZ, 0xffffffff, !P0 ;  /* 0xffffffffff0a7807 */ /* 0x000fe40004000000 */
[----:B------:R-:W-:Y:S02]  /*1f90*/  ISETP.LT.U32.AND P1, PT, R28, R23, PT ;  /* 0x000000171c00720c */ /* 0x000fe40003f21070 */
[----:B------:R-:W-:Y:S02]  /*1fa0*/  IADD3.X R11, R10, R11, ~R27, P2, P3 ;  /* 0x0000000b0a0b7210 */ /* 0x000fe400017e6c1b */
[----:B------:R-:W-:Y:S02]  /*1fb0*/  ISETP.LT.U32.AND.EX P1, PT, R29, R31, PT, P1 ;  /* 0x0000001f1d00720c */ /* 0x000fe40003f21110 */
[----:B-----5:R-:W-:-:S02]  /*1fc0*/  IADD3 R10, P2, R16, R9, RZ ;  /* 0x00000009100a7210 */ /* 0x020fc40007f5e0ff */
[--C-:B------:R-:W-:Y:S02]  /*1fd0*/  IADD3 R19, P0, P4, -R8, R19, -R30.reuse ;  /* 0x0000001308137210 */ /* 0x100fe40007c1e91e */
[----:B------:R-:W-:Y:S01]  /*1fe0*/  SEL R8, RZ, 0x1, !P1 ;  /* 0x00000001ff087807 */ /* 0x000fe20004800000 */
[----:B------:R-:W-:Y:S01]  /*1ff0*/  IMAD.X R18, R17, 0x1, R11, P2 ;  /* 0x0000000111127824 */ /* 0x000fe200010e060b */
[----:B------:R-:W-:Y:S02]  /*2000*/  ISETP.GT.U32.AND P5, PT, R10, RZ, PT ;  /* 0x000000ff0a00720c */ /* 0x000fe40003fa4070 */
[----:B------:R-:W-:Y:S02]  /*2010*/  ISETP.GE.U32.AND P2, PT, R16, R9, PT ;  /* 0x000000091000720c */ /* 0x000fe40003f46070 */
[----:B------:R-:W-:Y:S02]  /*2020*/  IADD3.X R27, R33, -0x1, R30, P0, P4 ;  /* 0xffffffff211b7810 */ /* 0x000fe400007e841e */
[----:B------:R-:W-:-:S02]  /*2030*/  ISETP.LT.U32.AND P0, PT, R14, R19, PT ;  /* 0x000000130e00720c */ /* 0x000fc40003f01070 */
[----:B------:R-:W-:Y:S02]  /*2040*/  IADD3 R23, P4, P3, R8, R28, -R23 ;  /* 0x0000001c08177210 */ /* 0x000fe40007b9e817 */
[----:B------:R-:W-:Y:S02]  /*2050*/  SEL R28, RZ, 0xffffffff, !P1 ;  /* 0xffffffffff1c7807 */ /* 0x000fe40004800000 */
[----:B------:R-:W-:Y:S02]  /*2060*/  ISETP.LT.U32.AND P1, PT, R10, R9, PT ;  /* 0x000000090a00720c */ /* 0x000fe40003f21070 */
[----:B------:R-:W-:Y:S02]  /*2070*/  ISETP.GT.U32.AND.EX P5, PT, R18, -0x1, PT, P5 ;  /* 0xffffffff1200780c */ /* 0x000fe40003fa4150 */
[----:B------:R-:W-:Y:S02]  /*2080*/  ISETP.GE.U32.AND.EX P2, PT, R17, R11, PT, P2 ;  /* 0x0000000b1100720c */ /* 0x000fe40003f46120 */
[----:B------:R-:W-:-:S02]  /*2090*/  ISETP.LT.U32.AND.EX P0, PT, R15, R27, PT, P0 ;  /* 0x0000001b0f00720c */ /* 0x000fc40003f01100 */
[----:B------:R-:W-:Y:S02]  /*20a0*/  ISETP.LT.U32.OR.EX P1, PT, R18, R11, P5, P1 ;  /* 0x0000000b1200720c */ /* 0x000fe40002f21510 */
[----:B------:R-:W-:Y:S02]  /*20b0*/  SEL R8, RZ, 0x1, P2 ;  /* 0x00000001ff087807 */ /* 0x000fe40001000000 */
[----:B------:R-:W-:Y:S02]  /*20c0*/  SEL R22, RZ, 0x1, !P0 ;  /* 0x00000001ff167807 */ /* 0x000fe40004000000 */
[----:B------:R-:W-:Y:S02]  /*20d0*/  IADD3.X R29, R28, R29, ~R31, P4, P3 ;  /* 0x0000001d1c1d7210 */ /* 0x000fe400027e6c1f */
[----:B------:R-:W-:Y:S02]  /*20e0*/  SEL R31, RZ, 0x1, !P1 ;  /* 0x00000001ff1f7807 */ /* 0x000fe40004800000 */
[----:B------:R-:W-:-:S02]  /*20f0*/  IADD3 R8, P3, P4, R8, R16, -R9 ;  /* 0x0000001008087210 */ /* 0x000fc40007c7e809 */
[----:B------:R-:W-:Y:S02]  /*2100*/  SEL R16, RZ, 0xffffffff, P2 ;  /* 0xffffffffff107807 */ /* 0x000fe40001000000 */
[----:B------:R-:W-:Y:S02]  /*2110*/  IADD3 R19, P5, P6, R22, R14, -R19 ;  /* 0x0000000e16137210 */ /* 0x000fe40007ebe813 */
[----:B------:R-:W-:Y:S02]  /*2120*/  SEL R14, RZ, 0xffffffff, !P0 ;  /* 0xffffffffff0e7807 */ /* 0x000fe40004000000 */
[----:B------:R-:W-:Y:S02]  /*2130*/  IADD3 R10, P0, -R31, R10, RZ ;  /* 0x0000000a1f0a7210 */ /* 0x000fe40007f1e1ff */
[----:B------:R-:W-:Y:S02]  /*2140*/  SEL R31, RZ, 0xffffffff, !P1 ;  /* 0xffffffffff1f7807 */ /* 0x000fe40004800000 */
[----:B------:R-:W-:-:S02]  /*2150*/  IADD3.X R9, R16, R17, ~R11, P3, P4 ;  /* 0x0000001110097210 */ /* 0x000fc40001fe8c0b */
[----:B------:R-:W-:Y:S01]  /*2160*/  IADD3 R17, P1, R34, R23, RZ ;  /* 0x0000001722117210 */ /* 0x000fe20007f3e0ff */
[----:B------:R-:W-:Y:S01]  /*2170*/  IMAD.X R11, R18, 0x1, ~R31, P0 ;  /* 0x00000001120b7824 */ /* 0x000fe200000e0e1f */
[----:B------:R-:W-:Y:S02]  /*2180*/  IADD3.X R27, R14, R15, ~R27, P5, P6 ;  /* 0x0000000f0e1b7210 */ /* 0x000fe40002fecc1b */
[----:B------:R-:W-:Y:S01]  /*2190*/  ISETP.GT.U32.AND P3, PT, R17, RZ, PT ;  /* 0x000000ff1100720c */ /* 0x000fe20003f64070 */
[----:B------:R-:W-:Y:S01]  /*21a0*/  IMAD.X R18, R35, 0x1, R29, P1 ;  /* 0x0000000123127824 */ /* 0x000fe200008e061d */
[-C--:B------:R-:W-:Y:S02]  /*21b0*/  ISETP.GE.U32.AND P0, PT, R34, R23.reuse, PT ;  /* 0x000000172200720c */ /* 0x080fe40003f06070 */
[----:B------:R-:W-:Y:S02]  /*21c0*/  ISETP.LT.U32.AND P2, PT, R17, R23, PT ;  /* 0x000000171100720c */ /* 0x000fe40003f41070 */
[----:B------:R-:W-:-:S02]  /*21d0*/  ISETP.GT.U32.AND.EX P3, PT, R18, -0x1, PT, P3 ;  /* 0xffffffff1200780c */ /* 0x000fc40003f64130 */
[-C--:B------:R-:W-:Y:S02]  /*21e0*/  ISETP.GE.U32.AND.EX P0, PT, R35, R29.reuse, PT, P0 ;  /* 0x0000001d2300720c */ /* 0x080fe40003f06100 */
[----:B------:R-:W-:Y:S02]  /*21f0*/  ISETP.LT.U32.OR.EX P2, PT, R18, R29, P3, P2 ;  /* 0x0000001d1200720c */ /* 0x000fe40001f41520 */
[----:B------:R-:W-:Y:S02]  /*2200*/  SEL R16, RZ, 0x1, P0 ;  /* 0x00000001ff107807 */ /* 0x000fe40000000000 */
[----:B------:R-:W-:Y:S01]  /*2210*/  SEL R14, RZ, 0x1, !P2 ;  /* 0x00000001ff0e7807 */ /* 0x000fe20005000000 */
[----:B------:R0:W-:Y:S03]  /*2220*/  STG.E.64 desc[UR22][R12.64], R10 ;  /* 0x0000000a0c007986 */ /* 0x0001e6000c101b16 */
[----:B------:R-:W-:Y:S01]  /*2230*/  IADD3 R14, P6, -R14, R17, RZ ;  /* 0x000000110e0e7210 */ /* 0x000fe20007fde1ff */
[----:B------:R-:W-:-:S02]  /*2240*/  VIADD R6, R6, 0xfffffffe ;  /* 0xfffffffe06067836 */ /* 0x000fc40000000000 */
[----:B------:R-:W-:Y:S01]  /*2250*/  VIADD R7, R7, 0x2 ;  /* 0x0000000207077836 */ /* 0x000fe20000000000 */
[----:B--2---:R-:W-:-:S04]  /*2260*/  IADD3 R26, P5, R20, R19, RZ ;  /* 0x00000013141a7210 */ /* 0x004fc80007fbe0ff */
[C---:B------:R-:W-:Y:S01]  /*2270*/  ISETP.GT.U32.AND P4, PT, R26.reuse, RZ, PT ;  /* 0x000000ff1a00720c */ /* 0x040fe20003f84070 */
[C---:B------:R-:W-:Y:S01]  /*2280*/  IMAD.X R22, R21.reuse, 0x1, R27, P5 ;  /* 0x0000000115167824 */ /* 0x040fe200028e061b */
[-C--:B------:R-:W-:Y:S02]  /*2290*/  ISETP.LT.U32.AND P1, PT, R26, R19.reuse, PT ;  /* 0x000000131a00720c */ /* 0x080fe40003f21070 */
[----:B------:R-:W-:Y:S02]  /*22a0*/  ISETP.GE.U32.AND P3, PT, R20, R19, PT ;  /* 0x000000131400720c */ /* 0x000fe40003f66070 */
[C---:B------:R-:W-:Y:S02]  /*22b0*/  ISETP.GT.U32.AND.EX P4, PT, R22.reuse, -0x1, PT, P4 ;  /* 0xffffffff1600780c */ /* 0x040fe40003f84140 */
[-C--:B------:R-:W-:Y:S02]  /*22c0*/  ISETP.GE.U32.AND.EX P3, PT, R21, R27.reuse, PT, P3 ;  /* 0x0000001b1500720c */ /* 0x080fe40003f66130 */
[----:B------:R-:W-:-:S02]  /*22d0*/  ISETP.LT.U32.OR.EX P1, PT, R22, R27, P4, P1 ;  /* 0x0000001b1600720c */ /* 0x000fc40002721510 */
[----:B------:R-:W-:Y:S02]  /*22e0*/  IADD3 R16, P4, P5, R16, R34, -R23 ;  /* 0x0000002210107210 */ /* 0x000fe40007d9e817 */
[----:B------:R-:W-:Y:S02]  /*22f0*/  SEL R15, RZ, 0x1, !P1 ;  /* 0x00000001ff0f7807 */ /* 0x000fe40004800000 */
[----:B------:R-:W-:Y:S02]  /*2300*/  SEL R23, RZ, 0xffffffff, !P2 ;  /* 0xffffffffff177807 */ /* 0x000fe40005000000 */
[----:B0-----:R-:W-:Y:S02]  /*2310*/  SEL R11, RZ, 0x1, P3 ;  /* 0x00000001ff0b7807 */ /* 0x001fe40001800000 */
[----:B------:R-:W-:Y:S01]  /*2320*/  IADD3 R10, P2, -R15, R26, RZ ;  /* 0x0000001a0f0a7210 */ /* 0x000fe20007f5e1ff */
[----:B------:R-:W-:Y:S01]  /*2330*/  IMAD.X R15, R18, 0x1, ~R23, P6 ;  /* 0x00000001120f7824 */ /* 0x000fe200030e0e17 */
[----:B------:R-:W-:-:S02]  /*2340*/  SEL R17, RZ, 0xffffffff, !P1 ;  /* 0xffffffffff117807 */ /* 0x000fc40004800000 */
[----:B------:R-:W-:Y:S02]  /*2350*/  SEL R34, RZ, 0xffffffff, P0 ;  /* 0xffffffffff227807 */ /* 0x000fe40000000000 */
[----:B------:R-:W-:Y:S02]  /*2360*/  IADD3 R18, P0, P1, R11, R20, -R19 ;  /* 0x000000140b127210 */ /* 0x000fe4000791e813 */
        /* <DEDUP_REMOVED lines=11> */
.L_x_57:
[----:B------:R-:W-:-:S06]  /*2420*/  ULOP3.LUT UR6, UR10, 0x1, URZ, 0xc0, !UPT ;  /* 0x000000010a067892 */ /* 0x000fcc000f8ec03f */
[----:B------:R-:W-:-:S13]  /*2430*/  ISETP.NE.AND P0, PT, RZ, UR6, PT ;  /* 0x00000006ff007c0c */ /* 0x000fda000bf05270 */
[----:B------:R-:W-:Y:S05]  /*2440*/  @!P0 BRA `(.L_x_59) ;  /* 0x00000008003c8947 */ /* 0x000fea0003800000 */
        /* <DEDUP_REMOVED lines=14> */
[----:B------:R-:W-:Y:S02]  /*2530*/  IMAD.MOV.U32 R13, RZ, RZ, RZ ;  /* 0x000000ffff0d7224 */ /* 0x000fe400078e00ff */
[----:B------:R-:W-:-:S04]  /*2540*/  IMAD.WIDE.U32 R12, R14, UR24, R12 ;  /* 0x000000180e0c7c25 */ /* 0x000fc8000f8e000c */
[----:B------:R-:W-:Y:S02]  /*2550*/  IMAD.IADD R4, R15, 0x1, R13 ;  /* 0x000000010f047824 */ /* 0x000fe400078e020d */
        /* <DEDUP_REMOVED lines=13> */
[----:B------:R-:W-:Y:S01]  /*2630*/  IMAD.WIDE.U32 R30, P2, R23, R24, R30 ;  /* 0x00000018171e7225 */ /* 0x000fe2000784001e */
[----:B------:R-:W-:-:S03]  /*2640*/  IADD3 R35, P1, RZ, R26, RZ ;  /* 0x0000001aff237210 */ /* 0x000fc60007f3e0ff */
[----:B---3--:R-:W-:Y:S01]  /*2650*/  IMAD.WIDE.U32 R6, R25, R20, RZ ;  /* 0x0000001419067225 */ /* 0x008fe200078e00ff */
[----:B------:R-:W-:Y:S02]  /*2660*/  IADD3 R37, P3, R27, R30, RZ ;  /* 0x0000001e1b257210 */ /* 0x000fe40007f7e0ff */
[----:B------:R-:W-:Y:S01]  /*2670*/  ISETP.LT.U32.AND P0, PT, R35, R26, PT ;  /* 0x0000001a2300720c */ /* 0x000fe20003f01070 */
[----:B------:R-:W-:Y:S02]  /*2680*/  IMAD.X R29, RZ, RZ, RZ, P2 ;  /* 0x000000ffff1d7224 */ /* 0x000fe400010e06ff */
[----:B------:R-:W-:Y:S02]  /*2690*/  IMAD.X R4, R37, 0x1, R26, P1 ;  /* 0x0000000125047824 */ /* 0x000fe400008e061a */
[----:B------:R-:W-:-:S03]  /*26a0*/  IMAD.WIDE.U32 R26, R24, R20, RZ ;  /* 0x00000014181a7225 */ /* 0x000fc600078e00ff */
[----:B------:R-:W-:Y:S01]  /*26b0*/  ISETP.LT.U32.AND.EX P0, PT, R4, R37, PT, P0 ;  /* 0x000000250400720c */ /* 0x000fe20003f01100 */
[----:B------:R-:W-:-:S04]  /*26c0*/  IMAD.WIDE.U32 R6, P1, R24, R21, R6 ;  /* 0x0000001518067225 */ /* 0x000fc80007820006 */
[----:B------:R-:W-:Y:S01]  /*26d0*/  IMAD.MOV.U32 R28, RZ, RZ, R31 ;  /* 0x000000ffff1c7224 */ /* 0x000fe200078e001f */
[----:B------:R-:W-:-:S03]  /*26e0*/  IADD3 R31, P2, RZ, R26, RZ ;  /* 0x0000001aff1f7210 */ /* 0x000fc60007f5e0ff */
[----:B------:R-:W-:Y:S01]  /*26f0*/  IMAD.WIDE.U32.X R22, R23, R25, R28, P3 ;  /* 0x0000001917167225 */ /* 0x000fe200018e041c */
[----:B------:R-:W-:-:S03]  /*2700*/  IADD3 R33, P3, R27, R6, RZ ;  /* 0x000000061b217210 */ /* 0x000fc60007f7e0ff */
[----:B------:R-:W-:Y:S01]  /*2710*/  IMAD.X R27, RZ, RZ, RZ, P1 ;  /* 0x000000ffff1b7224 */ /* 0x000fe200008e06ff */
[----:B------:R-:W-:Y:S01]  /*2720*/  ISETP.LT.U32.AND P1, PT, R31, R26, PT ;  /* 0x0000001a1f00720c */ /* 0x000fe20003f21070 */
[----:B------:R-:W-:Y:S02]  /*2730*/  IMAD.X R6, R33, 0x1, R26, P2 ;  /* 0x0000000121067824 */ /* 0x000fe400010e061a */
[----:B----4-:R-:W-:-:S03]  /*2740*/  IMAD.WIDE.U32 R28, R25, R16, RZ ;  /* 0x00000010191c7225 */ /* 0x010fc600078e00ff */
[----:B------:R-:W-:Y:S01]  /*2750*/  ISETP.LT.U32.AND.EX P1, PT, R6, R33, PT, P1 ;  /* 0x000000210600720c */ /* 0x000fe20003f21110 */
[----:B------:R-:W-:Y:S01]  /*2760*/  IMAD.MOV.U32 R26, RZ, RZ, R7 ;  /* 0x000000ffff1a7224 */ /* 0x000fe200078e0007 */
[----:B------:R-:W-:Y:S01]  /*2770*/  SEL R7, RZ, 0x1, !P0 ;  /* 0x00000001ff077807 */ /* 0x000fe20004000000 */
[----:B------:R-:W-:-:S04]  /*2780*/  IMAD.WIDE.U32 R28, P4, R24, R17, R28 ;  /* 0x00000011181c7225 */ /* 0x000fc8000788001c */
[----:B------:R-:W-:Y:S01]  /*2790*/  IMAD.WIDE.U32.X R20, R25, R21, R26, P3 ;  /* 0x0000001519147225 */ /* 0x000fe200018e041a */
[----:B------:R-:W-:-:S03]  /*27a0*/  IADD3 R35, P5, P3, -R7, R35, -R4 ;  /* 0x0000002307237210 */ /* 0x000fc60007bbe904 */
[----:B------:R-:W-:-:S05]  /*27b0*/  IMAD.WIDE.U32 R26, R24, R16, RZ ;  /* 0x00000010181a7225 */ /* 0x000fca00078e00ff */
[----:B------:R-:W-:Y:S01]  /*27c0*/  IADD3 R7, P2, R27, R28, RZ ;  /* 0x0000001c1b077210 */ /* 0x000fe20007f5e0ff */
[----:B------:R-:W-:Y:S01]  /*27d0*/  IMAD.MOV.U32 R27, RZ, RZ, -0x1 ;  /* 0xffffffffff1b7424 */ /* 0x000fe200078e00ff */
[----:B------:R-:W-:-:S04]  /*27e0*/  IADD3 R33, P6, RZ, R26, RZ ;  /* 0x0000001aff217210 */ /* 0x000fc80007fde0ff */
[----:B------:R-:W-:Y:S02]  /*27f0*/  IADD3.X R37, R27, -0x1, R4, P5, P3 ;  /* 0xffffffff1b257810 */ /* 0x000fe40002fe6404 */
[----:B------:R-:W-:Y:S02]  /*2800*/  ISETP.LT.U32.AND P3, PT, R22, R35, PT ;  /* 0x000000231600720c */ /* 0x000fe40003f61070 */
[----:B------:R-:W-:Y:S02]  /*2810*/  SEL R4, RZ, 0x1, !P1 ;  /* 0x00000001ff047807 */ /* 0x000fe40004800000 */
[----:B------:R-:W-:Y:S01]  /*2820*/  ISETP.LT.U32.AND P0, PT, R33, R26, PT ;  /* 0x0000001a2100720c */ /* 0x000fe20003f01070 */
[----:B------:R-:W-:Y:S01]  /*2830*/  IMAD.X R26, R7, 0x1, R26, P6 ;  /* 0x00000001071a7824 */ /* 0x000fe200030e061a */
[----:B------:R-:W-:Y:S02]  /*2840*/  ISETP.LT.U32.AND.EX P1, PT, R23, R37, PT, P3 ;  /* 0x000000251700720c */ /* 0x000fe40003f21130 */
[----:B------:R-:W-:-:S02]  /*2850*/  IADD3 R31, P3, P6, -R4, R31, -R6 ;  /* 0x0000001f041f7210 */ /* 0x000fc40007e7e906 */
[----:B------:R-:W-:Y:S02]  /*2860*/  SEL R4, RZ, 0x1, !P1 ;  /* 0x00000001ff047807 */ /* 0x000fe40004800000 */
[----:B------:R-:W-:Y:S01]  /*2870*/  ISETP.LT.U32.AND.EX P0, PT, R26, R7, PT, P0 ;  /* 0x000000071a00720c */ /* 0x000fe20003f01100 */
[----:B------:R-:W-:Y:S01]  /*2880*/  IMAD.X R7, RZ, RZ, RZ, P4 ;  /* 0x000000ffff077224 */ /* 0x000fe200020e06ff */
[----:B------:R-:W-:Y:S02]  /*2890*/  IADD3 R35, P4, P5, R4, R22, -R35 ;  /* 0x0000001604237210 */ /* 0x000fe40007d9e823 */
[----:B------:R-:W-:Y:S01]  /*28a0*/  IADD3.X R4, R27, -0x1, R6, P3, P6 ;  /* 0xffffffff1b047810 */ /* 0x000fe20001fec406 */
[----:B------:R-:W-:Y:S01]  /*28b0*/  IMAD.MOV.U32 R6, RZ, RZ, R29 ;  /* 0x000000ffff067224 */ /* 0x000fe200078e001d */
[----:B------:R-:W-:Y:S02]  /*28c0*/  ISETP.LT.U32.AND P3, PT, R20, R31, PT ;  /* 0x0000001f1400720c */ /* 0x000fe40003f61070 */
[----:B------:R-:W-:Y:S01]  /*28d0*/  SEL R22, RZ, 0xffffffff, !P1 ;  /* 0xffffffffff167807 */ /* 0x000fe20004800000 */
[----:B------:R-:W-:Y:S01]  /*28e0*/  IMAD.WIDE.U32.X R6, R25, R17, R6, P2 ;  /* 0x0000001119067225 */ /* 0x000fe200010e0406 */
[----:B------:R-:W-:-:S02]  /*28f0*/  ISETP.LT.U32.AND.EX P3, PT, R21, R4, PT, P3 ;  /* 0x000000041500720c */ /* 0x000fc40003f61130 */
[----:B------:R-:W-:Y:S02]  /*2900*/  SEL R17, RZ, 0x1, !P0 ;  /* 0x00000001ff117807 */ /* 0x000fe40004000000 */
[----:B------:R-:W-:Y:S02]  /*2910*/  IADD3.X R23, R22, R23, ~R37, P4, P5 ;  /* 0x0000001716177210 */ /* 0x000fe400027eac25 */
[----:B------:R-:W-:Y:S02]  /*2920*/  SEL R16, RZ, 0x1, !P3 ;  /* 0x00000001ff107807 */ /* 0x000fe40005800000 */
[----:B-----5:R-:W-:Y:S02]  /*2930*/  IADD3 R22, P2, R18, R35, RZ ;  /* 0x0000002312167210 */ /* 0x020fe40007f5e0ff */
[--C-:B------:R-:W-:Y:S02]  /*2940*/  IADD3 R17, P0, P1, -R17, R33, -R26.reuse ;  /* 0x0000002111117210 */ /* 0x100fe4000791e91a */
[----:B------:R-:W-:Y:S01]  /*2950*/  IADD3 R31, P6, P5, R16, R20, -R31 ;  /* 0x00000014101f7210 */ /* 0x000fe20007dde81f */
[----:B------:R-:W-:Y:S01]  /*2960*/  IMAD.X R16, R19, 0x1, R23, P2 ;  /* 0x0000000113107824 */ /* 0x000fe200010e0617 */
[----:B------:R-:W-:-:S02]  /*2970*/  IADD3.X R25, R27, -0x1, R26, P0, P1 ;  /* 0xffffffff1b197810 */ /* 0x000fc400007e241a */
[----:B------:R-:W-:Y:S02]  /*2980*/  ISETP.LT.U32.AND P0, PT, R6, R17, PT ;  /* 0x000000110600720c */ /* 0x000fe40003f01070 */
[----:B------:R-:W-:Y:S02]  /*2990*/  ISETP.GT.U32.AND P1, PT, R22, RZ, PT ;  /* 0x000000ff1600720c */ /* 0x000fe40003f24070 */
[----:B------:R-:W-:Y:S02]  /*29a0*/  ISETP.GE.U32.AND P4, PT, R18, R35, PT ;  /* 0x000000231200720c */ /* 0x000fe40003f86070 */
[----:B------:R-:W-:Y:S02]  /*29b0*/  ISETP.LT.U32.AND.EX P0, PT, R7, R25, PT, P0 ;  /* 0x000000190700720c */ /* 0x000fe40003f01100 */
[----:B------:R-:W-:Y:S02]  /*29c0*/  ISETP.LT.U32.AND P2, PT, R22, R35, PT ;  /* 0x000000231600720c */ /* 0x000fe40003f41070 */
[----:B------:R-:W-:-:S02]  /*29d0*/  ISETP.GT.U32.AND.EX P1, PT, R16, -0x1, PT, P1 ;  /* 0xffffffff1000780c */ /* 0x000fc40003f24110 */
[-C--:B------:R-:W-:Y:S02]  /*29e0*/  ISETP.GE.U32.AND.EX P4, PT, R19, R23.reuse, PT, P4 ;  /* 0x000000171300720c */ /* 0x080fe40003f86140 */
[----:B------:R-:W-:Y:S02]  /*29f0*/  SEL R27, RZ, 0xffffffff, !P3 ;  /* 0xffffffffff1b7807 */ /* 0x000fe40005800000 */
[----:B------:R-:W-:Y:S02]  /*2a00*/  SEL R24, RZ, 0x1, !P0 ;  /* 0x00000001ff187807 */ /* 0x000fe40004000000 */
[----:B------:R-:W-:Y:S02]  /*2a10*/  ISETP.LT.U32.OR.EX P1, PT, R16, R23, P1, P2 ;  /* 0x000000171000720c */ /* 0x000fe40000f21520 */
[----:B------:R-:W-:Y:S02]  /*2a20*/  SEL R20, RZ, 0x1, P4 ;  /* 0x00000001ff147807 */ /* 0x000fe40002000000 */
[----:B------:R-:W-:-:S02]  /*2a30*/  IADD3.X R21, R27, R21, ~R4, P6, P5 ;  /* 0x000000151b157210 */ /* 0x000fc400037eac04 */
[----:B------:R-:W-:Y:S02]  /*2a40*/  IADD3 R17, P5, P6, R24, R6, -R17 ;  /* 0x0000000618117210 */ /* 0x000fe40007ebe811 */
[----:B------:R-:W-:Y:S02]  /*2a50*/  SEL R27, RZ, 0x1, !P1 ;  /* 0x00000001ff1b7807 */ /* 0x000fe40004800000 */
[----:B------:R-:W-:Y:S02]  /*2a60*/  IADD3 R6, P2, P3, R20, R18, -R35 ;  /* 0x0000001214067210 */ /* 0x000fe40007b5e823 */
[----:B------:R-:W-:Y:S02]  /*2a70*/  SEL R4, RZ, 0xffffffff, !P0 ;  /* 0xffffffffff047807 */ /* 0x000fe40004000000 */
[----:B------:R-:W-:Y:S02]  /*2a80*/  SEL R18, RZ, 0xffffffff, P4 ;  /* 0xffffffffff127807 */ /* 0x000fe40002000000 */
[----:B------:R-:W-:-:S02]  /*2a90*/  IADD3 R22, P0, -R27, R22, RZ ;  /* 0x000000161b167210 */ /* 0x000fc40007f1e1ff */
[----:B------:R-:W-:Y:S02]  /*2aa0*/  SEL R27, RZ, 0xffffffff, !P1 ;  /* 0xffffffffff1b7807 */ /* 0x000fe40004800000 */
[----:B------:R-:W-:Y:S02]  /*2ab0*/  IADD3.X R25, R4, R7, ~R25, P5, P6 ;  /* 0x0000000704197210 */ /* 0x000fe40002fecc19 */
[----:B------:R-:W-:Y:S01]  /*2ac0*/  IADD3.X R7, R18, R19, ~R23, P2, P3 ;  /* 0x0000001312077210 */ /* 0x000fe200017e6c17 */
[----:B------:R-:W-:Y:S01]  /*2ad0*/  IMAD.X R23, R16, 0x1, ~R27, P0 ;  /* 0x0000000110177824 */ /* 0x000fe200000e0e1b */
[----:B------:R-:W-:Y:S02]  /*2ae0*/  IADD3 R20, P1, R10, R31, RZ ;  /* 0x0000001f0a147210 */ /* 0x000fe40007f3e0ff */
[----:B------:R-:W-:Y:S02]  /*2af0*/  IADD3 R19, P5, R14, R17, RZ ;  /* 0x000000110e137210 */ /* 0x000fe40007fbe0ff */
[-C--:B------:R-:W-:Y:S01]  /*2b00*/  ISETP.GE.U32.AND P0, PT, R10, R31.reuse, PT ;  /* 0x0000001f0a00720c */ /* 0x080fe20003f06070 */
[----:B------:R-:W-:Y:S01]  /*2b10*/  IMAD.X R26, R11, 0x1, R21, P1 ;  /* 0x000000010b1a7824 */ /* 0x000fe200008e0615 */
[C---:B------:R-:W-:Y:S01]  /*2b20*/  ISETP.GT.U32.AND P3, PT, R20.reuse, RZ, PT ;  /* 0x000000ff1400720c */ /* 0x040fe20003f64070 */
[----:B------:R-:W-:Y:S01]  /*2b30*/  IMAD.X R4, R15, 0x1, R25, P5 ;  /* 0x000000010f047824 */ /* 0x000fe200028e0619 */
[----:B------:R-:W-:Y:S01]  /*2b40*/  ISETP.GT.U32.AND P4, PT, R19, RZ, PT ;  /* 0x000000ff1300720c */ /* 0x000fe20003f84070 */
[----:B------:R0:W-:Y:S01]  /*2b50*/  STG.E.64 desc[UR22][R12.64], R22 ;  /* 0x000000160c007986 */ /* 0x0001e2000c101b16 */
[----:B------:R-:W-:-:S02]  /*2b60*/  ISETP.LT.U32.AND P2, PT, R20, R31, PT ;  /* 0x0000001f1400720c */ /* 0x000fc40003f41070 */
[----:B------:R-:W-:Y:S02]  /*2b70*/  ISETP.GE.U32.AND.EX P0, PT, R11, R21, PT, P0 ;  /* 0x000000150b00720c */ /* 0x000fe40003f06100 */
[----:B------:R-:W-:Y:S02]  /*2b80*/  ISETP.GT.U32.AND.EX P3, PT, R26, -0x1, PT, P3 ;  /* 0xffffffff1a00780c */ /* 0x000fe40003f64130 */
        /* <DEDUP_REMOVED lines=12> */
[----:B------:R-:W-:Y:S02]  /*2c50*/  IADD3 R16, P2, -R16, R19, RZ ;  /* 0x0000001310107210 */ /* 0x000fe40007f5e1ff */
[----:B------:R-:W-:Y:S01]  /*2c60*/  SEL R20, RZ, 0x1, P3 ;  /* 0x00000001ff147807 */ /* 0x000fe20001800000 */
[----:B------:R-:W-:Y:S01]  /*2c70*/  IMAD.X R19, R26, 0x1, ~R24, P6 ;  /* 0x000000011a137824 */ /* 0x000fe200030e0e18 */
[----:B0-----:R-:W-:Y:S02]  /*2c80*/  SEL R23, RZ, 0xffffffff, !P1 ;  /* 0xffffffffff177807 */ /* 0x001fe40004800000 */
        /* <DEDUP_REMOVED lines=11> */
.L_x_59:
[----:B------:R-:W-:Y:S01]  /*2d40*/  ULDC.64 UR8, c[0x0][0x218] ;  /* 0x0000860000087ab9 */ /* 0x000fe20000000a00 */
[----:B------:R-:W-:Y:S02]  /*2d50*/  IMAD.IADD R2, R5, 0x1, R2 ;  /* 0x0000000105027824 */ /* 0x000fe400078e0202 */
[----:B0-----:R-:W-:Y:S02]  /*2d60*/  IMAD.U32 R7, RZ, RZ, UR8 ;  /* 0x00000008ff077e24 */ /* 0x001fe4000f8e00ff */
[----:B------:R-:W-:-:S03]  /*2d70*/  IMAD.U32 R6, RZ, RZ, UR9 ;  /* 0x00000009ff067e24 */ /* 0x000fc6000f8e00ff */
[----:B------:R-:W-:-:S04]  /*2d80*/  ISETP.GE.U32.AND P0, PT, R2, R7, PT ;  /* 0x000000070200720c */ /* 0x000fc80003f06070 */
[----:B------:R-:W-:-:S13]  /*2d90*/  ISETP.GE.U32.AND.EX P0, PT, RZ, R6, PT, P0 ;  /* 0x00000006ff00720c */ /* 0x000fda0003f06100 */
[----:B------:R-:W-:Y:S05]  /*2da0*/  @!P0 BRA `(.L_x_60) ;  /* 0xffffffe4000c8947 */ /* 0x000fea000383ffff */
.L_x_56:
[----:B------:R-:W-:Y:S05]  /*2db0*/  BSYNC B0 ;  /* 0x0000000000007941 */ /* 0x000fea0003800000 */
.L_x_55:
[----:B------:R-:W-:Y:S01]  /*2dc0*/  UIADD3 UR5, UR5, 0x1, URZ ;  /* 0x0000000105057890 */ /* 0x000fe2000fffe03f */
[----:B------:R-:W-:Y:S03]  /*2dd0*/  BAR.SYNC.DEFER_BLOCKING 0x0 ;  /* 0x0000000000007b1d */ /* 0x000fe60000010000 */
[----:B------:R-:W-:-:S06]  /*2de0*/  UISETP.GE.U32.AND UP0, UPT, UR5, UR4, UPT ;  /* 0x000000040500728c */ /* 0x000fcc000bf06070 */
[----:B------:R-:W-:-:S13]  /*2df0*/  PLOP3.LUT P0, PT, PT, PT, UP0, 0x80, 0x0 ;  /* 0x000000000000781c */ /* 0x000fda0003f0f008 */
[----:B------:R-:W-:Y:S05]  /*2e00*/  @!P0 BRA `(.L_x_61) ;  /* 0xffffffd400ac8947 */ /* 0x000fea000383ffff */
.L_x_50:
[----:B------:R-:W-:Y:S02]  /*2e10*/  ULDC UR5, c[0x0][0x230] ;  /* 0x00008c0000057ab9 */ /* 0x000fe40000000800 */
[----:B------:R-:W-:-:S06]  /*2e20*/  UISETP.GE.U32.AND UP0, UPT, UR4, UR5, UPT ;  /* 0x000000050400728c */ /* 0x000fcc000bf06070 */
[----:B------:R-:W-:-:S13]  /*2e30*/  PLOP3.LUT P0, PT, PT, PT, UP0, 0x80, 0x0 ;  /* 0x000000000000781c */ /* 0x000fda0003f0f008 */
[----:B------:R-:W-:Y:S05]  /*2e40*/  @P0 BRA `(.L_x_62) ;  /* 0x0000002000d80947 */ /* 0x000fea0003800000 */
[----:B------:R-:W0:Y:S01]  /*2e50*/  S2R R2, SR_TID.X ;  /* 0x0000000000027919 */ /* 0x000e220000002100 */
[----:B------:R-:W1:Y:S01]  /*2e60*/  S2UR UR8, SR_CgaCtaId ;  /* 0x00000000000879c3 */ /* 0x000e620000008800 */
[----:B------:R-:W-:Y:S01]  /*2e70*/  UMOV UR6, 0x400 ;  /* 0x0000040000067882 */ /* 0x000fe20000000000 */
[----:B------:R-:W-:Y:S02]  /*2e80*/  UIADD3 UR9, UR25, -0x1, URZ ;  /* 0xffffffff19097890 */ /* 0x000fe4000fffe03f */
[----:B------:R-:W-:Y:S02]  /*2e90*/  UIADD3 UR5, UR6, 0x2000, URZ ;  /* 0x0000200006057890 */ /* 0x000fe4000fffe03f */
[----:B------:R-:W-:Y:S02]  /*2ea0*/  UISETP.GE.U32.AND UP1, UPT, UR9, 0x3, UPT ;  /* 0x000000030900788c */ /* 0x000fe4000bf26070 */
[----:B-1----:R-:W-:Y:S02]  /*2eb0*/  ULEA UR6, UR8, UR6, 0x18 ;  /* 0x0000000608067291 */ /* 0x002fe4000f8ec03f */
[----:B------:R-:W-:-:S04]  /*2ec0*/  ULEA UR5, UR8, UR5, 0x18 ;  /* 0x0000000508057291 */ /* 0x000fc8000f8ec03f */
[C---:B0-----:R-:W-:Y:S02]  /*2ed0*/  LEA R4, R2.reuse, UR6, 0x3 ;  /* 0x0000000602047c11 */ /* 0x041fe4000f8e18ff */
[----:B------:R-:W-:-:S07]  /*2ee0*/  LEA R5, R2, UR5, 0x3 ;  /* 0x0000000502057c11 */ /* 0x000fce000f8e18ff */
.L_x_79:
        /* <DEDUP_REMOVED lines=20> */
[----:B01----:R-:W-:-:S14]  /*3030*/  @!P0 BRA `(.L_x_63) ;  /* 0x0000000800888947 */ /* 0x003fdc0003800000 */
        /* <DEDUP_REMOVED lines=10> */
.L_x_65:
        /* <DEDUP_REMOVED lines=84> */
.L_x_64:
        /* <DEDUP_REMOVED lines=68> */
.L_x_63:
[----:B------:R-:W-:Y:S01]  /*3a60*/  BAR.SYNC.DEFER_BLOCKING 0x0 ;  /* 0x0000000000007b1d */ /* 0x000fe20000010000 */
[----:B------:R-:W-:-:S05]  /*3a70*/  ISETP.GE.U32.AND P0, PT, R2, UR25, PT ;  /* 0x0000001902007c0c */ /* 0x000fca000bf06070 */
[----:B------:R-:W-:Y:S08]  /*3a80*/  BSSY B0, `(.L_x_66) ;  /* 0x00000b2000007945 */ /* 0x000ff00003800000 */
[----:B------:R-:W-:Y:S05]  /*3a90*/  @P0 BRA `(.L_x_67) ;  /* 0x0000000800c00947 */ /* 0x000fea0003800000 */
[----:B------:R-:W-:-:S07]  /*3aa0*/  IMAD.MOV.U32 R7, RZ, RZ, R2 ;  /* 0x000000ffff077224 */ /* 0x000fce00078e0002 */
.L_x_73:
        /* <DEDUP_REMOVED lines=16> */
.L_x_72:
        /* <DEDUP_REMOVED lines=84> */
.L_x_71:
[----:B------:R-:W-:Y:S05]  /*40f0*/  BSYNC B2 ;  /* 0x0000000000027941 */ /* 0x000fea0003800000 */
.L_x_70:
        /* <DEDUP_REMOVED lines=66> */
.L_x_69:
[----:B------:R-:W-:Y:S05]  /*4520*/  BSYNC B1 ;  /* 0x0000000000017941 */ /* 0x000fea0003800000 */
.L_x_68:
[C---:B------:R-:W-:Y:S01]  /*4530*/  LEA R13, R7.reuse, UR6, 0x3 ;  /* 0x00000006070d7c11 */ /* 0x040fe2000f8e18ff */
[----:B------:R-:W-:Y:S02]  /*4540*/  IMAD.MOV.U32 R11, RZ, RZ, R9 ;  /* 0x000000ffff0b7224 */ /* 0x000fe400078e0009 */
[----:B------:R-:W-:-:S03]  /*4550*/  VIADD R6, R7, UR25 ;  /* 0x0000001907067c36 */ /* 0x000fc60008000000 */
[----:B------:R0:W-:Y:S02]  /*4560*/  STS.64 [R13], R10 ;  /* 0x0000000a0d007388 */ /* 0x0001e40000000a00 */
[----:B------:R-:W-:Y:S01]  /*4570*/  ISETP.GE.U32.AND P0, PT, R6, R7, PT ;  /* 0x000000070600720c */ /* 0x000fe20003f06070 */
[----:B------:R-:W-:-:S12]  /*4580*/  IMAD.MOV.U32 R7, RZ, RZ, R6 ;  /* 0x000000ffff077224 */ /* 0x000fd800078e0006 */
[----:B0-----:R-:W-:Y:S05]  /*4590*/  @!P0 BRA `(.L_x_73) ;  /* 0xfffffff400448947 */ /* 0x001fea000383ffff */
.L_x_67:
[----:B------:R-:W-:Y:S05]  /*45a0*/  BSYNC B0 ;  /* 0x0000000000007941 */ /* 0x000fea0003800000 */
.L_x_66:
        /* <DEDUP_REMOVED lines=8> */
.L_x_78:
[----:B01----:R-:W0:Y:S01]  /*4630*/  LDS.64 R18, [R4] ;  /* 0x0000000004127984 */ /* 0x003e220000000a00 */
[----:B------:R-:W-:Y:S01]  /*4640*/  ISETP.GE.U32.AND P0, PT, R2, UR7, PT ;  /* 0x0000000702007c0c */ /* 0x000fe2000bf06070 */
[----:B------:R-:W-:Y:S02]  /*4650*/  BSSY B0, `(.L_x_75) ;  /* 0x00000a6000007945 */ /* 0x000fe40003800000 */
[----:B0-----:R0:W-:Y:S10]  /*4660*/  STS.64 [R5], R18 ;  /* 0x0000001205007388 */ /* 0x0011f40000000a00 */
[----:B------:R-:W-:Y:S05]  /*4670*/  @P0 BRA `(.L_x_76) ;  /* 0x00000008008c0947 */ /* 0x000fea0003800000 */
[----:B------:R-:W-:-:S07]  /*4680*/  IMAD.MOV.U32 R6, RZ, RZ, R2 ;  /* 0x000000ffff067224 */ /* 0x000fce00078e0002 */
.L_x_77:
[----:B-1----:R-:W1:Y:S01]  /*4690*/  LDC.64 R14, c[0x0][0x218] ;  /* 0x00008600ff0e7b82 */ /* 0x002e620000000a00 */
[----:B------:R-:W-:Y:S02]  /*46a0*/  VIADD R16, R6, UR5 ;  /* 0x0000000506107c36 */ /* 0x000fe40008000000 */
[----:B------:R-:W-:Y:S02]  /*46b0*/  IMAD.MOV.U32 R9, RZ, RZ, RZ ;  /* 0x000000ffff097224 */ /* 0x000fe400078e00ff */
[----:B------:R-:W-:-:S03]  /*46c0*/  VIADD R8, R16, UR7 ;  /* 0x0000000710087c36 */ /* 0x000fc60008000000 */
[----:B------:R-:W2:Y:S01]  /*46d0*/  LDC.64 R12, c[0x0][0x210] ;  /* 0x00008400ff0c7b82 */ /* 0x000ea20000000a00 */
[----:B-1----:R-:W-:Y:S02]  /*46e0*/  IMAD R21, R15, UR24, RZ ;  /* 0x000000180f157c24 */ /* 0x002fe4000f8e02ff */
[----:B------:R-:W-:-:S04]  /*46f0*/  IMAD.WIDE.U32 R8, R14, UR24, R8 ;  /* 0x000000180e087c25 */ /* 0x000fc8000f8e0008 */
[----:B------:R-:W-:Y:S02]  /*4700*/  IMAD.IADD R7, R21, 0x1, R9 ;  /* 0x0000000115077824 */ /* 0x000fe400078e0209 */
[----:B--2---:R-:W-:-:S04]  /*4710*/  IMAD.WIDE.U32 R10, R8, 0x18, R12 ;  /* 0x00000018080a7825 */ /* 0x004fc800078e000c */
        /* <DEDUP_REMOVED lines=38> */
[----:B------:R-:W-:Y:S01]  /*4980*/  IADD3.X R7, R7, R29, ~R33, P1, P2 ;  /* 0x0000001d07077210 */ /* 0x000fe20000fe4c21 */
[----:B----4-:R-:W-:Y:S01]  /*4990*/  IMAD.WIDE.U32 R28, R19, R22, RZ ;  /* 0x00000016131c7225 */ /* 0x010fe200078e00ff */
[----:B------:R-:W-:Y:S02]  /*49a0*/  IADD3 R32, P1, RZ, R26, RZ ;  /* 0x0000001aff207210 */ /* 0x000fe40007f3e0ff */
[----:B------:R-:W-:Y:S01]  /*49b0*/  IADD3 R8, P2, R27, R24, RZ ;  /* 0x000000181b087210 */ /* 0x000fe20007f5e0ff */
[----:B------:R-:W-:Y:S01]  /*49c0*/  IMAD.X R27, RZ, RZ, RZ, P3 ;  /* 0x000000ffff1b7224 */ /* 0x000fe200018e06ff */
[----:B------:R-:W-:Y:S01]  /*49d0*/  ISETP.LT.U32.AND P0, PT, R32, R26, PT ;  /* 0x0000001a2000720c */ /* 0x000fe20003f01070 */
[----:B------:R-:W-:-:S04]  /*49e0*/  IMAD.WIDE.U32 R28, P5, R23, R18, R28 ;  /* 0x00000012171c7225 */ /* 0x000fc800078a001c */
[----:B------:R-:W-:Y:S02]  /*49f0*/  IMAD.X R33, R8, 0x1, R26, P1 ;  /* 0x0000000108217824 */ /* 0x000fe400008e061a */
[----:B------:R-:W-:Y:S02]  /*4a00*/  IMAD.MOV.U32 R26, RZ, RZ, R25 ;  /* 0x000000ffff1a7224 */ /* 0x000fe400078e0019 */
[----:B------:R-:W-:Y:S01]  /*4a10*/  IMAD.WIDE.U32 R24, R18, R22, RZ ;  /* 0x0000001612187225 */ /* 0x000fe200078e00ff */
[----:B------:R-:W-:-:S03]  /*4a20*/  ISETP.LT.U32.AND.EX P0, PT, R33, R8, PT, P0 ;  /* 0x000000082100720c */ /* 0x000fc60003f01100 */
[----:B------:R-:W-:Y:S01]  /*4a30*/  IMAD.WIDE.U32.X R8, R9, R19, R26, P2 ;  /* 0x0000001309087225 */ /* 0x000fe200010e041a */
[----:B------:R-:W-:Y:S02]  /*4a40*/  IADD3 R35, P4, RZ, R24, RZ ;  /* 0x00000018ff237210 */ /* 0x000fe40007f9e0ff */
[----:B------:R-:W-:Y:S01]  /*4a50*/  IADD3 R37, P2, R25, R28, RZ ;  /* 0x0000001c19257210 */ /* 0x000fe20007f5e0ff */
[----:B------:R-:W-:Y:S01]  /*4a60*/  IMAD.X R25, RZ, RZ, RZ, P5 ;  /* 0x000000ffff197224 */ /* 0x000fe200028e06ff */
[----:B------:R-:W-:Y:S02]  /*4a70*/  SEL R27, RZ, 0x1, !P0 ;  /* 0x00000001ff1b7807 */ /* 0x000fe40004000000 */
[----:B------:R-:W-:Y:S01]  /*4a80*/  ISETP.LT.U32.AND P0, PT, R35, R24, PT ;  /* 0x000000182300720c */ /* 0x000fe20003f01070 */
[----:B------:R-:W-:Y:S01]  /*4a90*/  IMAD.X R26, R37, 0x1, R24, P4 ;  /* 0x00000001251a7824 */ /* 0x000fe200020e0618 */
[----:B------:R-:W-:Y:S01]  /*4aa0*/  IADD3 R27, P1, P3, -R27, R32, -R33 ;  /* 0x000000201b1b7210 */ /* 0x000fe20007b3e921 */
        /* <DEDUP_REMOVED lines=41> */
[-C--:B------:R-:W-:Y:S02]  /*4d40*/  IADD3 R28, P3, R12, R27.reuse, RZ ;  /* 0x0000001b0c1c7210 */ /* 0x080fe40007f7e0ff */
        /* <DEDUP_REMOVED lines=14> */
[--C-:B------:R-:W-:Y:S02]  /*4e30*/  IADD3 R7, P2, P3, -R7, R23, -R8.reuse ;  /* 0x0000001707077210 */ /* 0x100fe40007b5e908 */
[----:B------:R-:W-:Y:S02]  /*4e40*/  IADD3.X R13, R25, R13, ~R33, P6, P5 ;  /* 0x0000000d190d7210 */ /* 0x000fe400037eac21 */
[----:B------:R-:W-:Y:S02]  /*4e50*/  SEL R23, RZ, 0xffffffff, !P0 ;  /* 0xffffffffff177807 */ /* 0x000fe40004000000 */
[----:B------:R-:W-:Y:S02]  /*4e60*/  IADD3.X R25, R30, -0x1, R8, P2, P3 ;  /* 0xffffffff1e197810 */ /* 0x000fe400017e6408 */
[----:B------:R-:W-:Y:S01]  /*4e70*/  IADD3 R30, P3, R20, R29, RZ ;  /* 0x0000001d141e7210 */ /* 0x000fe20007f7e0ff */
[----:B------:R-:W-:Y:S01]  /*4e80*/  IMAD.X R23, R26, 0x1, ~R23, P4 ;  /* 0x000000011a177824 */ /* 0x000fe200020e0e17 */
[----:B------:R-:W-:-:S02]  /*4e90*/  SEL R9, RZ, 0x1, !P1 ;  /* 0x00000001ff097807 */ /* 0x000fc40004800000 */
[----:B------:R-:W-:Y:S01]  /*4ea0*/  ISETP.GE.U32.AND P0, PT, R20, R29, PT ;  /* 0x0000001d1400720c */ /* 0x000fe20003f06070 */
[----:B------:R-:W-:Y:S01]  /*4eb0*/  IMAD.X R26, R21, 0x1, R35, P3 ;  /* 0x00000001151a7824 */ /* 0x000fe200018e0623 */
[----:B------:R-:W-:Y:S01]  /*4ec0*/  IADD3 R8, P4, -R9, R28, RZ ;  /* 0x0000001c09087210 */ /* 0x000fe20007f9e1ff */
[----:B------:R1:W-:Y:S01]  /*4ed0*/  STG.E.64 desc[UR22][R16.64], R22 ;  /* 0x0000001610007986 */ /* 0x0003e2000c101b16 */
[C---:B------:R-:W-:Y:S02]  /*4ee0*/  ISETP.GT.U32.AND P2, PT, R30.reuse, RZ, PT ;  /* 0x000000ff1e00720c */ /* 0x040fe40003f44070 */
        /* <DEDUP_REMOVED lines=16> */
[----:B------:R-:W-:-:S04]  /*4ff0*/  SEL R7, RZ, 0xffffffff, !P1 ;  /* 0xffffffffff077807 */ /* 0x000fc80004800000 */
[----:B------:R-:W-:Y:S01]  /*5000*/  IADD3.X R19, R7, R19, ~R25, P2, P6 ;  /* 0x0000001307137210 */ /* 0x000fe200017ecc19 */
[----:B------:R-:W-:Y:S01]  /*5010*/  IMAD.X R25, R26, 0x1, ~R29, P5 ;  /* 0x000000011a197824 */ /* 0x000fe200028e0e1d */
[----:B------:R-:W-:Y:S02]  /*5020*/  SEL R7, RZ, 0xffffffff, P0 ;  /* 0xffffffffff077807 */ /* 0x000fe40000000000 */
[----:B------:R-:W-:Y:S01]  /*5030*/  ISETP.GE.U32.AND P0, PT, R6, UR7, PT ;  /* 0x0000000706007c0c */ /* 0x000fe2000bf06070 */
[----:B------:R1:W-:Y:S01]  /*5040*/  STS.64 [R5], R18 ;  /* 0x0000001205007388 */ /* 0x0003e20000000a00 */
[----:B------:R-:W-:-:S03]  /*5050*/  IADD3.X R21, R7, R21, ~R35, P3, P4 ;  /* 0x0000001507157210 */ /* 0x000fc60001fe8c23 */
[----:B------:R1:W-:Y:S04]  /*5060*/  STG.E.64 desc[UR22][R16.64+0x10], R24 ;  /* 0x0000101810007986 */ /* 0x0003e8000c101b16 */
[----:B------:R1:W-:Y:S04]  /*5070*/  STG.E.64 desc[UR22][R10.64], R14 ;  /* 0x0000000e0a007986 */ /* 0x0003e8000c101b16 */
[----:B------:R1:W-:Y:S04]  /*5080*/  STG.E.64 desc[UR22][R10.64+0x8], R12 ;  /* 0x0000080c0a007986 */ /* 0x0003e8000c101b16 */
[----:B------:R1:W-:Y:S01]  /*5090*/  STG.E.64 desc[UR22][R10.64+0x10], R20 ;  /* 0x000010140a007986 */ /* 0x0003e2000c101b16 */
[----:B------:R-:W-:Y:S05]  /*50a0*/  @!P0 BRA `(.L_x_77) ;  /* 0xfffffff400788947 */ /* 0x000fea000383ffff */
.L_x_76:
[----:B------:R-:W-:Y:S05]  /*50b0*/  BSYNC B0 ;  /* 0x0000000000007941 */ /* 0x000fea0003800000 */
.L_x_75:
[----:B------:R-:W-:Y:S01]  /*50c0*/  ULDC.64 UR10, c[0x0][0x218] ;  /* 0x00008600000a7ab9 */ /* 0x000fe20000000a00 */
[----:B------:R-:W-:Y:S01]  /*50d0*/  ULEA UR5, UR7, UR5, 0x1 ;  /* 0x0000000507057291 */ /* 0x000fe2000f8e083f */
[----:B------:R-:W-:Y:S02]  /*50e0*/  IMAD.U32 R7, RZ, RZ, UR10 ;  /* 0x0000000aff077e24 */ /* 0x000fe4000f8e00ff */
[----:B------:R-:W-:Y:S01]  /*50f0*/  IMAD.U32 R6, RZ, RZ, UR11 ;  /* 0x0000000bff067e24 */ /* 0x000fe2000f8e00ff */
[----:B------:R-:W-:Y:S02]  /*5100*/  BAR.SYNC.DEFER_BLOCKING 0x0 ;  /* 0x0000000000007b1d */ /* 0x000fe40000010000 */
[----:B------:R-:W-:-:S04]  /*5110*/  ISETP.LE.U32.AND P0, PT, R7, UR5, PT ;  /* 0x0000000507007c0c */ /* 0x000fc8000bf03070 */
[----:B------:R-:W-:-:S13]  /*5120*/  ISETP.GE.U32.AND.EX P0, PT, RZ, R6, PT, P0 ;  /* 0x00000006ff00720c */ /* 0x000fda0003f06100 */
[----:B------:R-:W-:Y:S05]  /*5130*/  @!P0 BRA `(.L_x_78) ;  /* 0xfffffff4003c8947 */ /* 0x000fea000383ffff */
.L_x_74:
[----:B------:R-:W-:Y:S01]  /*5140*/  UIADD3 UR4, UR4, 0x1, URZ ;  /* 0x0000000104047890 */ /* 0x000fe2000fffe03f */
[----:B------:R-:W-:Y:S01]  /*5150*/  BAR.SYNC.DEFER_BLOCKING 0x0 ;  /* 0x0000000000007b1d */ /* 0x000fe20000010000 */
[----:B------:R-:W-:-:S05]  /*5160*/  USHF.L.U32 UR7, UR7, 0x1, URZ ;  /* 0x0000000107077899 */ /* 0x000fca000800063f */
[----:B------:R-:W-:Y:S02]  /*5170*/  ULDC UR5, c[0x0][0x230] ;  /* 0x00008c0000057ab9 */ /* 0x000fe40000000800 */
[----:B------:R-:W-:-:S06]  /*5180*/  UISETP.GE.U32.AND UP0, UPT, UR4, UR5, UPT ;  /* 0x000000050400728c */ /* 0x000fcc000bf06070 */
[----:B------:R-:W-:-:S13]  /*5190*/  PLOP3.LUT P0, PT, PT, PT, UP0, 0x80, 0x0 ;  /* 0x000000000000781c */ /* 0x000fda0003f0f008 */
[----:B------:R-:W-:Y:S05]  /*51a0*/  @!P0 BRA `(.L_x_79) ;  /* 0xffffffdc00508947 */ /* 0x000fea000383ffff */
.L_x_62:
[----:B------:R-:W-:Y:S01]  /*51b0*/  BAR.SYNC.DEFER_BLOCKING 0x0 ;  /* 0x0000000000007b1d */ /* 0x000fe20000010000 */
[----:B------:R-:W-:-:S04]  /*51c0*/  ISETP.GE.U32.AND P0, PT, R0, R7, PT ;  /* 0x000000070000720c */ /* 0x000fc80003f06070 */
[----:B------:R-:W-:Y:S01]  /*51d0*/  ISETP.GE.U32.AND.EX P0, PT, R3, R6, PT, P0 ;  /* 0x000000060300720c */ /* 0x000fe20003f06100 */
[----:B------:R-:W-:-:S12]  /*51e0*/  ULDC.64 UR8, c[0x0][0x228] ;  /* 0x00008a0000087ab9 */ /* 0x000fd80000000a00 */
[----:B------:R-:W-:Y:S05]  /*51f0*/  @P0 EXIT ;  /* 0x000000000000094d */ /* 0x000fea0003800000 */
.L_x_80:
[----:B-1----:R-:W1:Y:S01]  /*5200*/  LDC.64 R8, c[0x0][0x210] ;  /* 0x00008400ff087b82 */ /* 0x002e620000000a00 */
[----:B------:R-:W-:-:S04]  /*5210*/  IMAD.MOV.U32 R2, RZ, RZ, R0 ;  /* 0x000000ffff027224 */ /* 0x000fc800078e0000 */
[----:B0-----:R-:W-:-:S04]  /*5220*/  IMAD.WIDE.U32 R4, R7, UR24, R2 ;  /* 0x0000001807047c25 */ /* 0x001fc8000f8e0002 */
[----:B------:R-:W-:Y:S02]  /*5230*/  IMAD R2, R6, UR24, R5 ;  /* 0x0000001806027c24 */ /* 0x000fe4000f8e0205 */
[----:B-1----:R-:W-:-:S04]  /*5240*/  IMAD.WIDE.U32 R4, R4, 0x18, R8 ;  /* 0x0000001804047825 */ /* 0x002fc800078e0008 */
[----:B------:R-:W-:-:S04]  /*5250*/  IMAD R9, R2, 0x18, RZ ;  /* 0x0000001802097824 */ /* 0x000fc800078e02ff */
[----:B------:R-:W-:-:S05]  /*5260*/  IMAD.IADD R5, R5, 0x1, R9 ;  /* 0x0000000105057824 */ /* 0x000fca00078e0209 */
[----:B------:R-:W2:Y:S04]  /*5270*/  LDG.E.64 R12, desc[UR22][R4.64] ;  /* 0x00000016040c7981 */ /* 0x000ea8000c1e1b00 */
[----:B------:R-:W3:Y:S04]  /*5280*/  LDG.E.64 R14, desc[UR22][R4.64+0x8] ;  /* 0x00000816040e7981 */ /* 0x000ee8000c1e1b00 */
[----:B------:R-:W4:Y:S01]  /*5290*/  LDG.E.64 R8, desc[UR22][R4.64+0x10] ;  /* 0x0000101604087981 */ /* 0x000f22000c1e1b00 */
[----:B------:R-:W-:Y:S02]  /*52a0*/  IMAD.MOV.U32 R31, RZ, RZ, -0x1 ;  /* 0xffffffffff1f7424 */ /* 0x000fe400078e00ff */
[----:B--2---:R-:W-:-:S04]  /*52b0*/  IMAD.WIDE.U32 R10, R13, UR8, RZ ;  /* 0x000000080d0a7c25 */ /* 0x004fc8000f8e00ff */
[----:B---3--:R-:W-:-:S04]  /*52c0*/  IMAD.WIDE.U32 R16, R15, UR8, RZ ;  /* 0x000000080f107c25 */ /* 0x008fc8000f8e00ff */
[----:B------:R-:W-:-:S04]  /*52d0*/  IMAD.WIDE.U32 R10, P0, R12, UR9, R10 ;  /* 0x000000090c0a7c25 */ /* 0x000fc8000f80000a */
[----:B------:R-:W-:-:S04]  /*52e0*/  IMAD.WIDE.U32 R20, R12, UR8, RZ ;  /* 0x000000080c147c25 */ /* 0x000fc8000f8e00ff */
[----:B------:R-:W-:Y:S01]  /*52f0*/  IMAD.WIDE.U32 R18, R14, UR8, RZ ;  /* 0x000000080e127c25 */ /* 0x000fe2000f8e00ff */
[----:B------:R-:W-:-:S03]  /*5300*/  IADD3 R29, P4, R21, R10, RZ ;  /* 0x0000000a151d7210 */ /* 0x000fc60007f9e0ff */
[----:B------:R-:W-:Y:S01]  /*5310*/  IMAD.WIDE.U32 R16, P6, R14, UR9, R16 ;  /* 0x000000090e107c25 */ /* 0x000fe2000f8c0010 */
[----:B------:R-:W-:-:S03]  /*5320*/  IADD3 R21, P3, RZ, R18, RZ ;  /* 0x00000012ff157210 */ /* 0x000fc60007f7e0ff */
[----:B------:R-:W-:Y:S01]  /*5330*/  IMAD.X R23, RZ, RZ, RZ, P0 ;  /* 0x000000ffff177224 */ /* 0x000fe200000e06ff */
[----:B------:R-:W-:Y:S01]  /*5340*/  IADD3 R25, P0, RZ, R20, RZ ;  /* 0x00000014ff197210 */ /* 0x000fe20007f1e0ff */
[----:B------:R-:W-:Y:S01]  /*5350*/  IMAD.MOV.U32 R22, RZ, RZ, R11 ;  /* 0x000000ffff167224 */ /* 0x000fe200078e000b */
[----:B------:R-:W-:Y:S01]  /*5360*/  IADD3 R27, P2, R19, R16, RZ ;  /* 0x00000010131b7210 */ /* 0x000fe20007f5e0ff */
[----:B----4-:R-:W-:Y:S01]  /*5370*/  IMAD.WIDE.U32 R10, R9, UR8, RZ ;  /* 0x00000008090a7c25 */ /* 0x010fe2000f8e00ff */
[----:B------:R-:W-:-:S03]  /*5380*/  ISETP.LT.U32.AND P1, PT, R25, R20, PT ;  /* 0x000000141900720c */ /* 0x000fc60003f21070 */
[----:B------:R-:W-:Y:S01]  /*5390*/  IMAD.X R2, R29, 0x1, R20, P0 ;  /* 0x000000011d027824 */ /* 0x000fe200000e0614 */
[----:B------:R-:W-:Y:S01]  /*53a0*/  ISETP.LT.U32.AND P0, PT, R21, R18, PT ;  /* 0x000000121500720c */ /* 0x000fe20003f01070 */
[----:B------:R-:W-:Y:S02]  /*53b0*/  IMAD.X R14, R27, 0x1, R18, P3 ;  /* 0x000000011b0e7824 */ /* 0x000fe400018e0612 */
[----:B------:R-:W-:Y:S01]  /*53c0*/  IMAD.WIDE.U32 R18, R8, UR8, RZ ;  /* 0x0000000808127c25 */ /* 0x000fe2000f8e00ff */
[----:B------:R-:W-:Y:S02]  /*53d0*/  ISETP.LT.U32.AND.EX P1, PT, R2, R29, PT, P1 ;  /* 0x0000001d0200720c */ /* 0x000fe40003f21110 */
[----:B------:R-:W-:Y:S01]  /*53e0*/  ISETP.LT.U32.AND.EX P0, PT, R14, R27, PT, P0 ;  /* 0x0000001b0e00720c */ /* 0x000fe20003f01100 */
[----:B------:R-:W-:Y:S01]  /*53f0*/  IMAD.WIDE.U32 R10, P3, R8, UR9, R10 ;  /* 0x00000009080a7c25 */ /* 0x000fe2000f86000a */
[----:B------:R-:W-:Y:S02]  /*5400*/  IADD3 R27, P5, RZ, R18, RZ ;  /* 0x00000012ff1b7210 */ /* 0x000fe40007fbe0ff */
[----:B------:R-:W-:Y:S01]  /*5410*/  SEL R8, RZ, 0x1, !P0 ;  /* 0x00000001ff087807 */ /* 0x000fe20004000000 */
[----:B------:R-:W-:Y:S01]  /*5420*/  IMAD.WIDE.U32.X R12, R13, UR9, R22, P4 ;  /* 0x000000090d0c7c25 */ /* 0x000fe2000a0e0416 */
[----:B------:R-:W-:-:S02]  /*5430*/  IADD3 R29, P4, R19, R10, RZ ;  /* 0x0000000a131d7210 */ /* 0x000fc40007f9e0ff */
[----:B------:R-:W-:Y:S01]  /*5440*/  SEL R23, RZ, 0x1, !P1 ;  /* 0x00000001ff177807 */ /* 0x000fe20004800000 */
[----:B------:R-:W-:Y:S01]  /*5450*/  IMAD.X R19, RZ, RZ, RZ, P6 ;  /* 0x000000ffff137224 */ /* 0x000fe200030e06ff */
[----:B------:R-:W-:Y:S01]  /*5460*/  ISETP.LT.U32.AND P1, PT, R27, R18, PT ;  /* 0x000000121b00720c */ /* 0x000fe20003f21070 */
[----:B------:R-:W-:Y:S01]  /*5470*/  IMAD.X R10, R29, 0x1, R18, P5 ;  /* 0x000000011d0a7824 */ /* 0x000fe200028e0612 */
[----:B------:R-:W-:Y:S01]  /*5480*/  IADD3 R23, P0, P5, -R23, R25, -R2 ;  /* 0x0000001917177210 */ /* 0x000fe20007d1e902 */
[----:B------:R-:W-:Y:S02]  /*5490*/  IMAD.MOV.U32 R18, RZ, RZ, R17 ;  /* 0x000000ffff127224 */ /* 0x000fe400078e0011 */
[----:B------:R-:W-:Y:S01]  /*54a0*/  IMAD.X R17, RZ, RZ, RZ, P3 ;  /* 0x000000ffff117224 */ /* 0x000fe200018e06ff */
[----:B------:R-:W-:Y:S01]  /*54b0*/  ISETP.LT.U32.AND.EX P1, PT, R10, R29, PT, P1 ;  /* 0x0000001d0a00720c */ /* 0x000fe20003f21110 */
[----:B------:R-:W-:Y:S01]  /*54c0*/  IMAD.WIDE.U32.X R18, R15, UR9, R18, P2 ;  /* 0x000000090f127c25 */ /* 0x000fe200090e0412 */
[----:B------:R-:W-:-:S02]  /*54d0*/  IADD3 R21, P3, P2, -R8, R21, -R14 ;  /* 0x0000001508157210 */ /* 0x000fc40007a7e90e */
[----:B------:R-:W-:Y:S01]  /*54e0*/  SEL R15, RZ, 0x1, !P1 ;  /* 0x00000001ff0f7807 */ /* 0x000fe20004800000 */
[----:B------:R-:W-:Y:S01]  /*54f0*/  IMAD.MOV.U32 R16, RZ, RZ, R11 ;  /* 0x000000ffff107224 */ /* 0x000fe200078e000b */
[----:B------:R-:W-:Y:S02]  /*5500*/  IADD3.X R29, R31, -0x1, R2, P0, P5 ;  /* 0xffffffff1f1d7810 */ /* 0x000fe400007ea402 */
[----:B------:R-:W-:Y:S01]  /*5510*/  ISETP.LT.U32.AND P0, PT, R12, R23, PT ;  /* 0x000000170c00720c */ /* 0x000fe20003f01070 */
[----:B------:R-:W-:Y:S01]  /*5520*/  IMAD.WIDE.U32.X R8, R9, UR9, R16, P4 ;  /* 0x0000000909087c25 */ /* 0x000fe2000a0e0410 */
[----:B------:R-:W-:Y:S02]  /*5530*/  IADD3 R27, P1, P4, -R15, R27, -R10 ;  /* 0x0000001b0f1b7210 */ /* 0x000fe40007c3e90a */
[----:B------:R-:W-:Y:S02]  /*5540*/  IADD3.X R25, R31, -0x1, R14, P3, P2 ;  /* 0xffffffff1f197810 */ /* 0x000fe40001fe440e */
[----:B------:R-:W-:-:S02]  /*5550*/  ISETP.LT.U32.AND P2, PT, R18, R21, PT ;  /* 0x000000151200720c */ /* 0x000fc40003f41070 */
[----:B------:R-:W-:Y:S02]  /*5560*/  IADD3.X R17, R31, -0x1, R10, P1, P4 ;  /* 0xffffffff1f117810 */ /* 0x000fe40000fe840a */
[----:B------:R-:W-:Y:S02]  /*5570*/  ISETP.LT.U32.AND P3, PT, R8, R27, PT ;  /* 0x0000001b0800720c */ /* 0x000fe40003f61070 */
[----:B------:R-:W-:Y:S02]  /*5580*/  ISETP.LT.U32.AND.EX P0, PT, R13, R29, PT, P0 ;  /* 0x0000001d0d00720c */ /* 0x000fe40003f01100 */
[----:B------:R-:W-:Y:S02]  /*5590*/  ISETP.LT.U32.AND.EX P1, PT, R19, R25, PT, P2 ;  /* 0x000000191300720c */ /* 0x000fe40003f21120 */
[----:B------:R-:W-:Y:S02]  /*55a0*/  ISETP.LT.U32.AND.EX P2, PT, R9, R17, PT, P3 ;  /* 0x000000110900720c */ /* 0x000fe40003f41130 */
[----:B------:R-:W-:-:S02]  /*55b0*/  SEL R10, RZ, 0x1, !P0 ;  /* 0x00000001ff0a7807 */ /* 0x000fc40004000000 */
[----:B------:R-:W-:Y:S02]  /*55c0*/  SEL R15, RZ, 0x1, !P1 ;  /* 0x00000001ff0f7807 */ /* 0x000fe40004800000 */
[----:B------:R-:W-:Y:S02]  /*55d0*/  SEL R11, RZ, 0x1, !P2 ;  /* 0x00000001ff0b7807 */ /* 0x000fe40005000000 */
[----:B------:R-:W-:Y:S02]  /*55e0*/  IADD3 R10, P5, P6, R10, R12, -R23 ;  /* 0x0000000c0a0a7210 */ /* 0x000fe40007ebe817 */
[----:B------:R-:W-:Y:S02]  /*55f0*/  IADD3 R12, P3, P4, R15, R18, -R21 ;  /* 0x000000120f0c7210 */ /* 0x000fe40007c7e815 */
[----:B------:R-:W-:Y:S02]  /*5600*/  SEL R21, RZ, 0xffffffff, !P0 ;  /* 0xffffffffff157807 */ /* 0x000fe40004000000 */
[----:B------:R-:W-:-:S02]  /*5610*/  SEL R18, RZ, 0xffffffff, !P1 ;  /* 0xffffffffff127807 */ /* 0x000fc40004800000 */
[----:B------:R-:W-:Y:S02]  /*5620*/  IADD3 R8, P0, P1, R11, R8, -R27 ;  /* 0x000000080b087210 */ /* 0x000fe4000791e81b */
[----:B------:R-:W-:Y:S02]  /*5630*/  SEL R15, RZ, 0xffffffff, !P2 ;  /* 0xffffffffff0f7807 */ /* 0x000fe40005000000 */
        /* <DEDUP_REMOVED lines=10> */
[----:B--2---:R-:W-:Y:S05]  /*56e0*/  @!P0 BRA `(.L_x_80) ;  /* 0xfffffff800c48947 */ /* 0x004fea000383ffff */
[----:B------:R-:W-:Y:S05]  /*56f0*/  EXIT ;  /* 0x000000000000794d */ /* 0x000fea0003800000 */
.L_x_81:
        /* <DEDUP_REMOVED lines=16> */
.L_x_398:


//--------------------- .text.intt_xfield_strided --------------------------
	.section	.text.intt_xfield_strided,"ax",@progbits
	.align	128
        .global         intt_xfield_strided
        .type           intt_xfield_strided,@function
        .size           intt_xfield_strided,(.L_x_399 - intt_xfield_strided)
        .other          intt_xfield_strided,@"STO_CUDA_ENTRY STV_DEFAULT"
intt_xfield_strided:
.text.intt_xfield_strided:
[----:B------:R-:W-:Y:S01]  /*0000*/  LDC R1, c[0x0][0x28] ;  /* 0x00000a00ff017b82 */ /* 0x000fe20000000800 */
[----:B------:R-:W0:Y:S07]  /*0010*/  S2R R0, SR_TID.X ;  /* 0x0000000000007919 */ /* 0x000e2e0000002100 */
[----:B------:R-:W1:Y:S01]  /*0020*/  S2UR UR8, SR_CTAID.X ;  /* 0x00000000000879c3 */ /* 0x000e620000002500 */
[----:B------:R-:W-:Y:S01]  /*0030*/  ULDC.64 UR4, c[0x0][0x218] ;  /* 0x0000860000047ab9 */ /* 0x000fe20000000a00 */
[----:B------:R-:W-:Y:S01]  /*0040*/  ULDC.64 UR24, c[0x0][0x208] ;  /* 0x0000820000187ab9 */ /* 0x000fe20000000a00 */
[----:B------:R-:W-:Y:S01]  /*0050*/  ULDC.64 UR6, c[0x0][0x218] ;  /* 0x0000860000067ab9 */ /* 0x000fe20000000a00 */
[----:B------:R-:W-:Y:S01]  /*0060*/  BSSY B0, `(.L_x_82) ;  /* 0x000002e000007945 */ /* 0x000fe20003800000 */
[----:B-1----:R-:W-:Y:S01]  /*0070*/  UIMAD.WIDE.U32 UR8, UR8, 0x3, URZ ;  /* 0x00000003080878a5 */ /* 0x002fe2000f8e003f */
[----:B0-----:R-:W-:-:S04]  /*0080*/  ISETP.GE.U32.AND P0, PT, R0, UR4, PT ;  /* 0x0000000400007c0c */ /* 0x001fc8000bf06070 */
[----:B------:R-:W-:Y:S01]  /*0090*/  ISETP.GE.U32.AND.EX P0, PT, RZ, UR5, PT, P0 ;  /* 0x00000005ff007c0c */ /* 0x000fe2000bf06100 */
[----:B------:R-:W-:-:S12]  /*00a0*/  ULDC.64 UR4, c[0x0][0x210] ;  /* 0x0000840000047ab9 */ /* 0x000fd80000000a00 */
[----:B------:R-:W-:Y:S05]  /*00b0*/  @P0 BRA `(.L_x_83) ;  /* 0x0000000000a00947 */ /* 0x000fea0003800000 */
[----:B------:R-:W0:Y:S01]  /*00c0*/  LDC R4, c[0x0][0x230] ;  /* 0x00008c00ff047b82 */ /* 0x000e220000000800 */
[----:B------:R-:W-:Y:S02]  /*00d0*/  IMAD.MOV.U32 R21, RZ, RZ, R0 ;  /* 0x000000ffff157224 */ /* 0x000fe400078e0000 */
[----:B------:R-:W-:-:S05]  /*00e0*/  IMAD.MOV.U32 R23, RZ, RZ, RZ ;  /* 0x000000ffff177224 */ /* 0x000fca00078e00ff */
[----:B------:R-:W1:Y:S08]  /*00f0*/  LDC R20, c[0x0][RZ] ;  /* 0x00000000ff147b82 */ /* 0x000e700000000800 */
[----:B------:R-:W2:Y:S01]  /*0100*/  LDC.64 R2, c[0x0][0x220] ;  /* 0x00008800ff027b82 */ /* 0x000ea20000000a00 */
[----:B0-----:R-:W-:-:S07]  /*0110*/  IADD3 R0, -R4, 0x20, RZ ;  /* 0x0000002004007810 */ /* 0x001fce0007ffe1ff */
.L_x_86:
[----:B0-----:R-:W0:Y:S01]  /*0120*/  BREV R5, R21 ;  /* 0x0000001500057301 */ /* 0x001e220000000000 */
[----:B------:R-:W-:Y:S01]  /*0130*/  BSSY B1, `(.L_x_84) ;  /* 0x000001b000017945 */ /* 0x000fe20003800000 */
[----:B0-----:R-:W-:-:S04]  /*0140*/  SHF.R.U32.HI R5, RZ, R0, R5 ;  /* 0x00000000ff057219 */ /* 0x001fc80000011605 */
[----:B------:R-:W-:-:S04]  /*0150*/  ISETP.GE.U32.AND P0, PT, R21, R5, PT ;  /* 0x000000051500720c */ /* 0x000fc80003f06070 */
[----:B------:R-:W-:-:S13]  /*0160*/  ISETP.GE.U32.AND.EX P0, PT, R23, RZ, PT, P0 ;  /* 0x000000ff1700720c */ /* 0x000fda0003f06100 */
[----:B------:R-:W-:Y:S05]  /*0170*/  @P0 BRA `(.L_x_85) ;  /* 0x0000000000580947 */ /* 0x000fea0003800000 */
[----:B--2---:R-:W-:-:S04]  /*0180*/  IMAD.WIDE.U32 R6, R5, R2, UR8 ;  /* 0x0000000805067e25 */ /* 0x004fc8000f8e0002 */
[----:B------:R-:W-:Y:S01]  /*0190*/  IMAD R5, R5, R3, R7 ;  /* 0x0000000305057224 */ /* 0x000fe200078e0207 */
[----:B------:R-:W-:-:S04]  /*01a0*/  LEA R4, P0, R6, UR4, 0x3 ;  /* 0x0000000406047c11 */ /* 0x000fc8000f8018ff */
[----:B------:R-:W-:-:S05]  /*01b0*/  LEA.HI.X R5, R6, UR5, R5, 0x3, P0 ;  /* 0x0000000506057c11 */ /* 0x000fca00080f1c05 */
[----:B------:R-:W2:Y:S01]  /*01c0*/  LDG.E.64 R14, desc[UR24][R4.64] ;  /* 0x00000018040e7981 */ /* 0x000ea2000c1e1b00 */
[-C--:B------:R-:W-:Y:S02]  /*01d0*/  IMAD R6, R23, R2.reuse, RZ ;  /* 0x0000000217067224 */ /* 0x080fe400078e02ff */
[----:B------:R-:W-:-:S04]  /*01e0*/  IMAD.WIDE.U32 R8, R21, R2, UR8 ;  /* 0x0000000815087e25 */ /* 0x000fc8000f8e0002 */
[----:B------:R-:W-:Y:S01]  /*01f0*/  IMAD R7, R21, R3, R6 ;  /* 0x0000000315077224 */ /* 0x000fe200078e0206 */
[----:B------:R-:W-:-:S03]  /*0200*/  LEA R6, P0, R8, UR4, 0x3 ;  /* 0x0000000408067c11 */ /* 0x000fc6000f8018ff */
[----:B------:R-:W-:-:S05]  /*0210*/  IMAD.IADD R7, R9, 0x1, R7 ;  /* 0x0000000109077824 */ /* 0x000fca00078e0207 */
[----:B------:R-:W-:-:S05]  /*0220*/  LEA.HI.X R7, R8, UR5, R7, 0x3, P0 ;  /* 0x0000000508077c11 */ /* 0x000fca00080f1c07 */
[----:B------:R-:W3:Y:S04]  /*0230*/  LDG.E.64 R8, desc[UR24][R6.64] ;  /* 0x0000001806087981 */ /* 0x000ee8000c1e1b00 */
[----:B------:R-:W4:Y:S04]  /*0240*/  LDG.E.64 R10, desc[UR24][R6.64+0x8] ;  /* 0x00000818060a7981 */ /* 0x000f28000c1e1b00 */
[----:B------:R-:W5:Y:S04]  /*0250*/  LDG.E.64 R12, desc[UR24][R6.64+0x10] ;  /* 0x00001018060c7981 */ /* 0x000f68000c1e1b00 */
[----:B--2---:R0:W-:Y:S04]  /*0260*/  STG.E.64 desc[UR24][R6.64], R14 ;  /* 0x0000000e06007986 */ /* 0x0041e8000c101b18 */
[----:B------:R-:W2:Y:S04]  /*0270*/  LDG.E.64 R16, desc[UR24][R4.64+0x8] ;  /* 0x0000081804107981 */ /* 0x000ea8000c1e1b00 */
[----:B--2---:R0:W-:Y:S04]  /*0280*/  STG.E.64 desc[UR24][R6.64+0x8], R16 ;  /* 0x0000081006007986 */ /* 0x0041e8000c101b18 */
[----:B------:R-:W2:Y:S04]  /*0290*/  LDG.E.64 R18, desc[UR24][R4.64+0x10] ;  /* 0x0000101804127981 */ /* 0x000ea8000c1e1b00 */
[----:B--2---:R0:W-:Y:S04]  /*02a0*/  STG.E.64 desc[UR24][R6.64+0x10], R18 ;  /* 0x0000101206007986 */ /* 0x0041e8000c101b18 */
[----:B---3--:R0:W-:Y:S04]  /*02b0*/  STG.E.64 desc[UR24][R4.64], R8 ;  /* 0x0000000804007986 */ /* 0x0081e8000c101b18 */
[----:B----4-:R0:W-:Y:S04]  /*02c0*/  STG.E.64 desc[UR24][R4.64+0x8], R10 ;  /* 0x0000080a04007986 */ /* 0x0101e8000c101b18 */
[----:B-----5:R0:W-:Y:S02]  /*02d0*/  STG.E.64 desc[UR24][R4.64+0x10], R12 ;  /* 0x0000100c04007986 */ /* 0x0201e4000c101b18 */
.L_x_85:
[----:B------:R-:W-:Y:S05]  /*02e0*/  BSYNC B1 ;  /* 0x0000000000017941 */ /* 0x000fea0003800000 */
.L_x_84:
[----:B-1----:R-:W-:-:S05]  /*02f0*/  IADD3 R21, P0, R20, R21, RZ ;  /* 0x0000001514157210 */ /* 0x002fca0007f1e0ff */
[----:B------:R-:W-:Y:S01]  /*0300*/  IMAD.X R23, RZ, RZ, R23, P0 ;  /* 0x000000ffff177224 */ /* 0x000fe200000e0617 */
[----:B------:R-:W-:-:S04]  /*0310*/  ISETP.GE.U32.AND P0, PT, R21, UR6, PT ;  /* 0x0000000615007c0c */ /* 0x000fc8000bf06070 */
[----:B------:R-:W-:-:S13]  /*0320*/  ISETP.GE.U32.AND.EX P0, PT, R23, UR7, PT, P0 ;  /* 0x0000000717007c0c */ /* 0x000fda000bf06100 */
[----:B------:R-:W-:Y:S05]  /*0330*/  @!P0 BRA `(.L_x_86) ;  /* 0xfffffffc00788947 */ /* 0x000fea000383ffff */
.L_x_83:
[----:B------:R-:W-:Y:S05]  /*0340*/  BSYNC B0 ;  /* 0x0000000000007941 */ /* 0x000fea0003800000 */
.L_x_82:
        /* <DEDUP_REMOVED lines=8> */
.L_x_88:
[----:B------:R-:W-:Y:S01]  /*03d0*/  SHF.R.U32.HI R0, RZ, 0x1, R0 ;  /* 0x00000001ff007819 */ /* 0x000fe20000011600 */
[----:B------:R-:W-:-:S03]  /*03e0*/  UIADD3 UR4, UR4, 0x1, URZ ;  /* 0x0000000104047890 */ /* 0x000fc6000fffe03f */
[----:B------:R-:W-:-:S13]  /*03f0*/  ISETP.NE.AND P0, PT, R0, RZ, PT ;  /* 0x000000ff0000720c */ /* 0x000fda0003f05270 */
[----:B------:R-:W-:Y:S05]  /*0400*/  @P0 BRA `(.L_x_88) ;  /* 0xfffffffc00f00947 */ /* 0x000fea000383ffff */
.L_x_87:
[----:B------:R-:W-:Y:S01]  /*0410*/  ISETP.NE.AND P0, PT, RZ, UR4, PT ;  /* 0x00000004ff007c0c */ /* 0x000fe2000bf05270 */
[----:B------:R-:W-:-:S12]  /*0420*/  UMOV UR7, 0x1 ;  /* 0x0000000100077882 */ /* 0x000fd80000000000 */
[----:B------:R-:W-:Y:S05]  /*0430*/  @!P0 BRA `(.L_x_89) ;  /* 0x00000028000c8947 */ /* 0x000fea0003800000 */
[----:B------:R-:W-:Y:S01]  /*0440*/  UMOV UR5, URZ ;  /* 0x0000003f00057c82 */ /* 0x000fe20008000000 */
[----:B------:R-:W-:-:S05]  /*0450*/  UMOV UR7, 0x1 ;  /* 0x0000000100077882 */ /* 0x000fca0000000000 */
.L_x_100:
[----:B01----:R-:W0:Y:S01]  /*0460*/  S2R R8, SR_TID.X ;  /* 0x0000000000087919 */ /* 0x003e220000002100 */
[----:B------:R-:W-:Y:S01]  /*0470*/  ISETP.NE.AND P1, PT, RZ, UR7, PT ;  /* 0x00000007ff007c0c */ /* 0x000fe2000bf25270 */
[----:B------:R-:W-:Y:S01]  /*0480*/  UMOV UR12, UR7 ;  /* 0x00000007000c7c82 */ /* 0x000fe20008000000 */
[----:B------:R-:W-:Y:S02]  /*0490*/  BSSY B0, `(.L_x_90) ;  /* 0x00000c1000007945 */ /* 0x000fe40003800000 */
[----:B0-----:R-:W-:-:S13]  /*04a0*/  ISETP.NE.OR P0, PT, R8, RZ, !P1 ;  /* 0x000000ff0800720c */ /* 0x001fda0004f05670 */
[----:B------:R-:W-:Y:S05]  /*04b0*/  @P0 BRA `(.L_x_91) ;  /* 0x0000000800f80947 */ /* 0x000fea0003800000 */
[----:B------:R-:W-:Y:S02]  /*04c0*/  ULDC.64 UR10, c[0x0][0x228] ;  /* 0x00008a00000a7ab9 */ /* 0x000fe40000000a00 */
[----:B------:R-:W-:-:S06]  /*04d0*/  UIMAD.WIDE.U32 UR10, UR5, 0x8, UR10 ;  /* 0x00000008050a78a5 */ /* 0x000fcc000f8e000a */
[----:B--2---:R-:W-:Y:S02]  /*04e0*/  IMAD.U32 R2, RZ, RZ, UR10 ;  /* 0x0000000aff027e24 */ /* 0x004fe4000f8e00ff */
        /* <DEDUP_REMOVED lines=27> */
.L_x_93:
[----:B------:R-:W-:Y:S02]  /*06a0*/  UIMAD.WIDE.U32 UR18, UR15, UR10, URZ ;  /* 0x0000000a0f1272a5 */ /* 0x000fe4000f8e003f */
[----:B------:R-:W-:Y:S01]  /*06b0*/  IMAD.U32 R5, RZ, RZ, UR15 ;  /* 0x0000000fff057e24 */ /* 0x000fe2000f8e00ff */
[----:B------:R-:W-:Y:S02]  /*06c0*/  UIMAD.WIDE.U32 UR16, UR14, UR10, URZ ;  /* 0x0000000a0e1072a5 */ /* 0x000fe4000f8e003f */
[----:B------:R-:W-:Y:S01]  /*06d0*/  IMAD.U32 R4, RZ, RZ, UR14 ;  /* 0x0000000eff047e24 */ /* 0x000fe2000f8e00ff */
[----:B------:R-:W-:Y:S01]  /*06e0*/  UIMAD.WIDE.U32 UR18, UP3, UR11, UR14, UR18 ;  /* 0x0000000e0b1272a5 */ /* 0x000fe2000f860012 */
[----:B------:R-:W-:Y:S01]  /*06f0*/  VIADD R0, R0, 0xfffffffc ;  /* 0xfffffffc00007836 */ /* 0x000fe20000000000 */
[----:B------:R-:W-:Y:S02]  /*0700*/  UIADD3 UR20, UP2, URZ, UR16, URZ ;  /* 0x000000103f147290 */ /* 0x000fe4000ff5e03f */
[----:B------:R-:W-:-:S02]  /*0710*/  UIADD3 UR17, UP1, UR17, UR18, URZ ;  /* 0x0000001211117290 */ /* 0x000fc4000ff3e03f */
[----:B------:R-:W-:Y:S01]  /*0720*/  UISETP.LT.U32.AND UP0, UPT, UR20, UR16, UPT ;  /* 0x000000101400728c */ /* 0x000fe2000bf01070 */
[----:B------:R-:W-:Y:S01]  /*0730*/  ISETP.NE.AND P0, PT, R0, RZ, PT ;  /* 0x000000ff0000720c */ /* 0x000fe20003f05270 */
        /* <DEDUP_REMOVED lines=76> */
[----:B------:R0:W-:Y:S01]  /*0c00*/  STS.128 [UR32+0x10], R4 ;  /* 0x00001004ff007988 */ /* 0x0001e20008000c20 */
[----:B------:R-:W-:Y:S02]  /*0c10*/  UMOV UR14, UR23 ;  /* 0x00000017000e7c82 */ /* 0x000fe40008000000 */
        /* <DEDUP_REMOVED lines=12> */
.L_x_92:
[----:B------:R-:W-:Y:S05]  /*0ce0*/  @!P2 BRA `(.L_x_91) ;  /* 0x0000000000eca947 */ /* 0x000fea0003800000 */
[----:B------:R-:W0:Y:S01]  /*0cf0*/  S2UR UR21, SR_CgaCtaId ;  /* 0x00000000001579c3 */ /* 0x000e220000008800 */
[----:B------:R-:W-:Y:S01]  /*0d00*/  UIMAD.WIDE.U32 UR18, UR15, UR10, URZ ;  /* 0x0000000a0f1272a5 */ /* 0x000fe2000f8e003f */
[----:B------:R-:W-:Y:S01]  /*0d10*/  IMAD.U32 R2, RZ, RZ, UR14 ;  /* 0x0000000eff027e24 */ /* 0x000fe2000f8e00ff */
[----:B------:R-:W-:Y:S01]  /*0d20*/  UIMAD.WIDE.U32 UR16, UR14, UR10, URZ ;  /* 0x0000000a0e1072a5 */ /* 0x000fe2000f8e003f */
[----:B------:R-:W-:Y:S01]  /*0d30*/  IMAD.U32 R3, RZ, RZ, UR15 ;  /* 0x0000000fff037e24 */ /* 0x000fe2000f8e00ff */
[----:B------:R-:W-:Y:S02]  /*0d40*/  UIMAD.WIDE.U32 UR18, UP3, UR11, UR14, UR18 ;  /* 0x0000000e0b1272a5 */ /* 0x000fe4000f860012 */
[----:B------:R-:W-:Y:S02]  /*0d50*/  UIADD3 UR20, UP2, URZ, UR16, URZ ;  /* 0x000000103f147290 */ /* 0x000fe4000ff5e03f */
[----:B------:R-:W-:Y:S02]  /*0d60*/  UIADD3 UR17, UP1, UR17, UR18, URZ ;  /* 0x0000001211117290 */ /* 0x000fe4000ff3e03f */
[----:B------:R-:W-:-:S02]  /*0d70*/  UISETP.LT.U32.AND UP0, UPT, UR20, UR16, UPT ;  /* 0x000000101400728c */ /* 0x000fc4000bf01070 */
        /* <DEDUP_REMOVED lines=50> */
.L_x_91:
[----:B------:R-:W-:Y:S05]  /*10a0*/  BSYNC B0 ;  /* 0x0000000000007941 */ /* 0x000fea0003800000 */
.L_x_90:
[----:B------:R-:W-:Y:S01]  /*10b0*/  USHF.L.U32 UR7, UR7, 0x1, URZ ;  /* 0x0000000107077899 */ /* 0x000fe2000800063f */
[----:B------:R-:W-:Y:S05]  /*10c0*/  BAR.SYNC.DEFER_BLOCKING 0x0 ;  /* 0x0000000000007b1d */ /* 0x000fea0000010000 */
[----:B------:R-:W-:Y:S01]  /*10d0*/  IMAD R0, R8, UR7, RZ ;  /* 0x0000000708007c24 */ /* 0x000fe2000f8e02ff */
[----:B------:R-:W-:Y:S01]  /*10e0*/  ULDC.64 UR10, c[0x0][0x218] ;  /* 0x00008600000a7ab9 */ /* 0x000fe20000000a00 */
[----:B------:R-:W-:Y:S01]  /*10f0*/  ULDC.64 UR14, c[0x0][0x210] ;  /* 0x00008400000e7ab9 */ /* 0x000fe20000000a00 */
[----:B------:R-:W-:Y:S02]  /*1100*/  BSSY B0, `(.L_x_94) ;  /* 0x00001b1000007945 */ /* 0x000fe40003800000 */
[----:B------:R-:W-:-:S04]  /*1110*/  ISETP.GE.U32.AND P0, PT, R0, UR10, PT ;  /* 0x0000000a00007c0c */ /* 0x000fc8000bf06070 */
[----:B------:R-:W-:-:S13]  /*1120*/  ISETP.GE.U32.AND.EX P0, PT, RZ, UR11, PT, P0 ;  /* 0x0000000bff007c0c */ /* 0x000fda000bf06100 */
[----:B------:R-:W-:Y:S05]  /*1130*/  @P0 BRA `(.L_x_95) ;  /* 0x0000001800b40947 */ /* 0x000fea0003800000 */
[----:B------:R-:W-:Y:S05]  /*1140*/  @!P1 BRA `(.L_x_95) ;  /* 0x0000001800b09947 */ /* 0x000fea0003800000 */
[----:B0-2---:R-:W-:-:S04]  /*1150*/  IMAD.U32 R3, RZ, RZ, UR7 ;  /* 0x00000007ff037e24 */ /* 0x005fc8000f8e00ff */
[----:B------:R-:W-:-:S07]  /*1160*/  IMAD R3, R3, UR26, RZ ;  /* 0x0000001a03037c24 */ /* 0x000fce000f8e02ff */
.L_x_99:
[----:B------:R-:W-:Y:S01]  /*1170*/  UISETP.NE.AND UP0, UPT, UR12, 0x1, UPT ;  /* 0x000000010c00788c */ /* 0x000fe2000bf05270 */
[----:B-1----:R-:W-:-:S05]  /*1180*/  IMAD.MOV.U32 R5, RZ, RZ, RZ ;  /* 0x000000ffff057224 */ /* 0x002fca00078e00ff */
[----:B------:R-:W-:-:S13]  /*1190*/  PLOP3.LUT P0, PT, PT, PT, UP0, 0x80, 0x0 ;  /* 0x000000000000781c */ /* 0x000fda0003f0f008 */
[----:B0-----:R-:W-:Y:S05]  /*11a0*/  @!P0 BRA `(.L_x_96) ;  /* 0x0000001000508947 */ /* 0x001fea0003800000 */
[----:B------:R-:W0:Y:S01]  /*11b0*/  S2R R7, SR_CgaCtaId ;  /* 0x0000000000077919 */ /* 0x000e220000008800 */
[----:B------:R-:W-:Y:S01]  /*11c0*/  ULOP3.LUT UR6, UR12, 0x1, URZ, 0xc0, !UPT ;  /* 0x000000010c067892 */ /* 0x000fe2000f8ec03f */
[----:B------:R-:W-:Y:S01]  /*11d0*/  MOV R2, 0x400 ;  /* 0x0000040000027802 */ /* 0x000fe20000000f00 */
[----:B------:R-:W-:Y:S02]  /*11e0*/  IMAD.MOV.U32 R5, RZ, RZ, RZ ;  /* 0x000000ffff057224 */ /* 0x000fe400078e00ff */
[----:B------:R-:W-:-:S06]  /*11f0*/  UIADD3 UR6, -UR6, UR12, URZ ;  /* 0x0000000c06067290 */ /* 0x000fcc000fffe13f */
[----:B------:R-:W-:Y:S01]  /*1200*/  IMAD.U32 R4, RZ, RZ, UR6 ;  /* 0x00000006ff047e24 */ /* 0x000fe2000f8e00ff */
[----:B0-----:R-:W-:-:S07]  /*1210*/  LEA R2, R7, R2, 0x18 ;  /* 0x0000000207027211 */ /* 0x001fce00078ec0ff */
.L_x_97:
[----:B0-----:R-:W0:Y:S01]  /*1220*/  LDC.64 R6, c[0x0][0x220] ;  /* 0x00008800ff067b82 */ /* 0x001e220000000a00 */
[----:B------:R-:W-:-:S04]  /*1230*/  IMAD.IADD R15, R5, 0x1, R0 ;  /* 0x00000001050f7824 */ /* 0x000fc800078e0200 */
[----:B------:R-:W-:-:S04]  /*1240*/  VIADD R11, R15, UR12 ;  /* 0x0000000c0f0b7c36 */ /* 0x000fc80008000000 */
[----:B0-----:R-:W-:-:S04]  /*1250*/  IMAD.WIDE.U32 R8, R11, R6, UR8 ;  /* 0x000000080b087e25 */ /* 0x001fc8000f8e0006 */
[----:B------:R-:W-:Y:S01]  /*1260*/  IMAD R11, R11, R7, R9 ;  /* 0x000000070b0b7224 */ /* 0x000fe200078e0209 */
[----:B------:R-:W-:-:S04]  /*1270*/  LEA R10, P0, R8, UR14, 0x3 ;  /* 0x0000000e080a7c11 */ /* 0x000fc8000f8018ff */
[----:B------:R-:W-:-:S05]  /*1280*/  LEA.HI.X R11, R8, UR15, R11, 0x3, P0 ;  /* 0x0000000f080b7c11 */ /* 0x000fca00080f1c0b */
[----:B------:R-:W2:Y:S04]  /*1290*/  LDG.E.64 R22, desc[UR24][R10.64] ;  /* 0x000000180a167981 */ /* 0x000ea8000c1e1b00 */
[----:B------:R-:W3:Y:S04]  /*12a0*/  LDG.E.64 R28, desc[UR24][R10.64+0x8] ;  /* 0x000008180a1c7981 */ /* 0x000ee8000c1e1b00 */
[----:B------:R-:W4:Y:S01]  /*12b0*/  LDG.E.64 R8, desc[UR24][R10.64+0x10] ;  /* 0x000010180a087981 */ /* 0x000f22000c1e1b00 */
[----:B------:R-:W-:-:S04]  /*12c0*/  IMAD.WIDE.U32 R12, R15, R6, UR8 ;  /* 0x000000080f0c7e25 */ /* 0x000fc8000f8e0006 */
[----:B------:R-:W-:Y:S01]  /*12d0*/  IMAD R15, R15, R7, R13 ;  /* 0x000000070f0f7224 */ /* 0x000fe200078e020d */
[----:B------:R-:W-:-:S04]  /*12e0*/  LEA R36, P0, R12, UR14, 0x3 ;  /* 0x0000000e0c247c11 */ /* 0x000fc8000f8018ff */
[----:B------:R-:W-:-:S05]  /*12f0*/  LEA.HI.X R37, R12, UR15, R15, 0x3, P0 ;  /* 0x0000000f0c257c11 */ /* 0x000fca00080f1c0f */
[----:B------:R-:W5:Y:S04]  /*1300*/  LDG.E.64 R18, desc[UR24][R36.64] ;  /* 0x0000001824127981 */ /* 0x000f68000c1e1b00 */
[----:B------:R-:W5:Y:S04]  /*1310*/  LDG.E.64 R16, desc[UR24][R36.64+0x8] ;  /* 0x0000081824107981 */ /* 0x000f68000c1e1b00 */
[----:B------:R-:W5:Y:S01]  /*1320*/  LDG.E.64 R20, desc[UR24][R36.64+0x10] ;  /* 0x0000101824147981 */ /* 0x000f62000c1e1b00 */
[----:B------:R-:W-:Y:S02]  /*1330*/  IMAD R12, R5, 0x8, R2 ;  /* 0x00000008050c7824 */ /* 0x000fe400078e0202 */
[----:B------:R-:W-:-:S04]  /*1340*/  IMAD.MOV.U32 R32, RZ, RZ, -0x1 ;  /* 0xffffffffff207424 */ /* 0x000fc800078e00ff */
[----:B------:R-:W2:Y:S02]  /*1350*/  LDS.128 R12, [R12] ;  /* 0x000000000c0c7984 */ /* 0x000ea40000000c00 */
[----:B--2---:R-:W-:-:S04]  /*1360*/  IMAD.WIDE.U32 R24, R13, R22, RZ ;  /* 0x000000160d187225 */ /* 0x004fc800078e00ff */
[----:B------:R-:W-:-:S04]  /*1370*/  IMAD.WIDE.U32 R26, R12, R22, RZ ;  /* 0x000000160c1a7225 */ /* 0x000fc800078e00ff */
[----:B------:R-:W-:Y:S01]  /*1380*/  IMAD.WIDE.U32 R24, P2, R23, R12, R24 ;  /* 0x0000000c17187225 */ /* 0x000fe20007840018 */
[----:B------:R-:W-:Y:S02]  /*1390*/  IADD3 R31, P1, RZ, R26, RZ ;  /* 0x0000001aff1f7210 */ /* 0x000fe40007f3e0ff */
[----:B------:R-:W-:Y:S02]  /*13a0*/  IADD3 R27, P3, R27, R24, RZ ;  /* 0x000000181b1b7210 */ /* 0x000fe40007f7e0ff */
[----:B------:R-:W-:-:S03]  /*13b0*/  ISETP.LT.U32.AND P0, PT, R31, R26, PT ;  /* 0x0000001a1f00720c */ /* 0x000fc60003f01070 */
[----:B------:R-:W-:Y:S02]  /*13c0*/  IMAD.X R24, R27, 0x1, R26, P1 ;  /* 0x000000011b187824 */ /* 0x000fe400008e061a */
[----:B------:R-:W-:-:S03]  /*13d0*/  IMAD.MOV.U32 R26, RZ, RZ, R25 ;  /* 0x000000ffff1a7224 */ /* 0x000fc600078e0019 */
[----:B------:R-:W-:Y:S01]  /*13e0*/  ISETP.LT.U32.AND.EX P0, PT, R24, R27, PT, P0 ;  /* 0x0000001b1800720c */ /* 0x000fe20003f01100 */
[----:B------:R-:W-:-:S03]  /*13f0*/  IMAD.X R27, RZ, RZ, RZ, P2 ;  /* 0x000000ffff1b7224 */ /* 0x000fc600010e06ff */
[----:B------:R-:W-:Y:S01]  /*1400*/  SEL R25, RZ, 0x1, !P0 ;  /* 0x00000001ff197807 */ /* 0x000fe20004000000 */
[----:B------:R-:W-:-:S03]  /*1410*/  IMAD.WIDE.U32.X R22, R23, R13, R26, P3 ;  /* 0x0000000d17167225 */ /* 0x000fc600018e041a */
[----:B------:R-:W-:Y:S01]  /*1420*/  IADD3 R31, P0, P1, -R25, R31, -R24 ;  /* 0x0000001f191f7210 */ /* 0x000fe2000791e918 */
[----:B---3--:R-:W-:-:S03]  /*1430*/  IMAD.WIDE.U32 R26, R13, R28, RZ ;  /* 0x0000001c0d1a7225 */ /* 0x008fc600078e00ff */
[----:B------:R-:W-:Y:S02]  /*1440*/  IADD3.X R25, R32, -0x1, R24, P0, P1 ;  /* 0xffffffff20197810 */ /* 0x000fe400007e2418 */
[----:B------:R-:W-:-:S04]  /*1450*/  ISETP.LT.U32.AND P0, PT, R22, R31, PT ;  /* 0x0000001f1600720c */ /* 0x000fc80003f01070 */
[----:B------:R-:W-:-:S04]  /*1460*/  ISETP.LT.U32.AND.EX P0, PT, R23, R25, PT, P0 ;  /* 0x000000191700720c */ /* 0x000fc80003f01100 */
[----:B------:R-:W-:Y:S02]  /*1470*/  SEL R33, RZ, 0x1, !P0 ;  /* 0x00000001ff217807 */ /* 0x000fe40004000000 */
[----:B------:R-:W-:Y:S01]  /*1480*/  SEL R35, RZ, 0xffffffff, !P0 ;  /* 0xffffffffff237807 */ /* 0x000fe20004000000 */
[----:B------:R-:W-:Y:S01]  /*1490*/  IMAD.WIDE.U32 R26, P0, R12, R29, R26 ;  /* 0x0000001d0c1a7225 */ /* 0x000fe2000780001a */
[----:B------:R-:W-:-:S03]  /*14a0*/  IADD3 R33, P1, P2, R33, R22, -R31 ;  /* 0x0000001621217210 */ /* 0x000fc60007a3e81f */
[----:B------:R-:W-:Y:S01]  /*14b0*/  IMAD.MOV.U32 R24, RZ, RZ, R27 ;  /* 0x000000ffff187224 */ /* 0x000fe200078e001b */
[----:B------:R-:W-:Y:S01]  /*14c0*/  IADD3.X R35, R35, R23, ~R25, P1, P2 ;  /* 0x0000001723237210 */ /* 0x000fe20000fe4c19 */
[----:B------:R-:W-:-:S04]  /*14d0*/  IMAD.WIDE.U32 R22, R12, R28, RZ ;  /* 0x0000001c0c167225 */ /* 0x000fc800078e00ff */
[----:B------:R-:W-:Y:S01]  /*14e0*/  IMAD.X R25, RZ, RZ, RZ, P0 ;  /* 0x000000ffff197224 */ /* 0x000fe200000e06ff */
[----:B------:R-:W-:Y:S01]  /*14f0*/  IADD3 R23, P0, R23, R26, RZ ;  /* 0x0000001a17177210 */ /* 0x000fe20007f1e0ff */
[----:B----4-:R-:W-:-:S04]  /*1500*/  IMAD.WIDE.U32 R26, R13, R8, RZ ;  /* 0x000000080d1a7225 */ /* 0x010fc800078e00ff */
[----:B------:R-:W-:-:S04]  /*1510*/  IMAD.WIDE.U32.X R24, R13, R29, R24, P0 ;  /* 0x0000001d0d187225 */ /* 0x000fc800000e0418 */
[----:B------:R-:W-:-:S04]  /*1520*/  IMAD.WIDE.U32 R26, P0, R12, R9, R26 ;  /* 0x000000090c1a7225 */ /* 0x000fc8000780001a */
[----:B------:R-:W-:-:S04]  /*1530*/  IMAD.WIDE.U32 R28, R12, R8, RZ ;  /* 0x000000080c1c7225 */ /* 0x000fc800078e00ff */
[----:B------:R-:W-:Y:S01]  /*1540*/  IMAD.X R31, RZ, RZ, RZ, P0 ;  /* 0x000000ffff1f7224 */ /* 0x000fe200000e06ff */
[----:B------:R-:W-:Y:S01]  /*1550*/  IADD3 R29, P0, R29, R26, RZ ;  /* 0x0000001a1d1d7210 */ /* 0x000fe20007f1e0ff */
[----:B------:R-:W-:Y:S01]  /*1560*/  IMAD.MOV.U32 R30, RZ, RZ, R27 ;  /* 0x000000ffff1e7224 */ /* 0x000fe200078e001b */
[----:B------:R-:W-:-:S03]  /*1570*/  IADD3 R12, P2, RZ, R28, RZ ;  /* 0x0000001cff0c7210 */ /* 0x000fc60007f5e0ff */
[----:B------:R-:W-:Y:S01]  /*1580*/  IMAD.WIDE.U32.X R8, R13, R9, R30, P0 ;  /* 0x000000090d087225 */ /* 0x000fe200000e041e */
[-C--:B------:R-:W-:Y:S02]  /*1590*/  IADD3 R13, P1, RZ, R22.reuse, RZ ;  /* 0x00000016ff0d7210 */ /* 0x080fe40007f3e0ff */
[----:B-----5:R-:W-:Y:S02]  /*15a0*/  IADD3 R30, P4, R18, R33, RZ ;  /* 0x00000021121e7210 */ /* 0x020fe40007f9e0ff */
[----:B------:R-:W-:Y:S01]  /*15b0*/  ISETP.LT.U32.AND P0, PT, R13, R22, PT ;  /* 0x000000160d00720c */ /* 0x000fe20003f01070 */
[----:B------:R-:W-:Y:S01]  /*15c0*/  IMAD.X R22, R23, 0x1, R22, P1 ;  /* 0x0000000117167824 */ /* 0x000fe200008e0616 */
[----:B------:R-:W-:-:S04]  /*15d0*/  ISETP.LT.U32.AND P1, PT, R12, R28, PT ;  /* 0x0000001c0c00720c */ /* 0x000fc80003f21070 */
[----:B------:R-:W-:Y:S01]  /*15e0*/  ISETP.LT.U32.AND.EX P0, PT, R22, R23, PT, P0 ;  /* 0x000000171600720c */ /* 0x000fe20003f01100 */
[----:B------:R-:W-:-:S03]  /*15f0*/  IMAD.X R23, R29, 0x1, R28, P2 ;  /* 0x000000011d177824 */ /* 0x000fc600010e061c */
[----:B------:R-:W-:Y:S02]  /*1600*/  SEL R31, RZ, 0x1, !P0 ;  /* 0x00000001ff1f7807 */ /* 0x000fe40004000000 */
[----:B------:R-:W-:Y:S02]  /*1610*/  ISETP.LT.U32.AND.EX P0, PT, R23, R29, PT, P1 ;  /* 0x0000001d1700720c */ /* 0x000fe40003f01110 */
[--C-:B------:R-:W-:Y:S02]  /*1620*/  IADD3 R31, P2, P3, -R31, R13, -R22.reuse ;  /* 0x0000000d1f1f7210 */ /* 0x100fe40007b5e916 */
[----:B------:R-:W-:Y:S02]  /*1630*/  SEL R27, RZ, 0x1, !P0 ;  /* 0x00000001ff1b7807 */ /* 0x000fe40004000000 */
[----:B------:R-:W-:Y:S01]  /*1640*/  IADD3.X R29, R32, -0x1, R22, P2, P3 ;  /* 0xffffffff201d7810 */ /* 0x000fe200017e6416 */
[----:B------:R-:W-:Y:S01]  /*1650*/  IMAD.IADD R22, R5, 0x1, R0 ;  /* 0x0000000105167824 */ /* 0x000fe200078e0200 */
[----:B------:R-:W-:-:S04]  /*1660*/  ISETP.LT.U32.AND P1, PT, R24, R31, PT ;  /* 0x0000001f1800720c */ /* 0x000fc80003f21070 */
[----:B------:R-:W-:Y:S02]  /*1670*/  ISETP.LT.U32.AND.EX P0, PT, R25, R29, PT, P1 ;  /* 0x0000001d1900720c */ /* 0x000fe40003f01110 */
[--C-:B------:R-:W-:Y:S02]  /*1680*/  IADD3 R27, P1, P2, -R27, R12, -R23.reuse ;  /* 0x0000000c1b1b7210 */ /* 0x100fe40007a3e917 */
[----:B------:R-:W-:Y:S02]  /*1690*/  SEL R13, RZ, 0x1, !P0 ;  /* 0x00000001ff0d7807 */ /* 0x000fe40004000000 */
[----:B------:R-:W-:Y:S02]  /*16a0*/  IADD3.X R23, R32, -0x1, R23, P1, P2 ;  /* 0xffffffff20177810 */ /* 0x000fe40000fe4417 */
[----:B------:R-:W-:Y:S02]  /*16b0*/  ISETP.LT.U32.AND P1, PT, R8, R27, PT ;  /* 0x0000001b0800720c */ /* 0x000fe40003f21070 */
[----:B------:R-:W-:-:S02]  /*16c0*/  IADD3 R13, P2, P3, R13, R24, -R31 ;  /* 0x000000180d0d7210 */ /* 0x000fc40007b5e81f */
[----:B------:R-:W-:Y:S02]  /*16d0*/  SEL R24, RZ, 0xffffffff, !P0 ;  /* 0xffffffffff187807 */ /* 0x000fe40004000000 */
[----:B------:R-:W-:Y:S02]  /*16e0*/  ISETP.LT.U32.AND.EX P0, PT, R9, R23, PT, P1 ;  /* 0x000000170900720c */ /* 0x000fe40003f01110 */
[----:B------:R-:W-:Y:S02]  /*16f0*/  IADD3.X R25, R24, R25, ~R29, P2, P3 ;  /* 0x0000001918197210 */ /* 0x000fe400017e6c1d */
[----:B------:R-:W-:Y:S02]  /*1700*/  SEL R29, RZ, 0x1, !P0 ;  /* 0x00000001ff1d7807 */ /* 0x000fe40004000000 */
[----:B------:R-:W-:Y:S02]  /*1710*/  ISETP.GE.U32.AND P1, PT, R18, R33, PT ;  /* 0x000000211200720c */ /* 0x000fe40003f26070 */
[----:B------:R-:W-:Y:S01]  /*1720*/  IADD3 R29, P2, P3, R29, R8, -R27 ;  /* 0x000000081d1d7210 */ /* 0x000fe20007b5e81b */
[----:B------:R-:W-:Y:S01]  /*1730*/  VIADD R8, R22, 0x1 ;  /* 0x0000000116087836 */ /* 0x000fe20000000000 */
[----:B------:R-:W-:-:S02]  /*1740*/  SEL R12, RZ, 0xffffffff, !P0 ;  /* 0xffffffffff0c7807 */ /* 0x000fc40004000000 */
[C---:B------:R-:W-:Y:S01]  /*1750*/  ISETP.GE.U32.AND.EX P0, PT, R19.reuse, R35, PT, P1 ;  /* 0x000000231300720c */ /* 0x040fe20003f06110 */
[----:B------:R-:W-:Y:S01]  /*1760*/  VIADD R27, R8, UR12 ;  /* 0x0000000c081b7c36 */ /* 0x000fe20008000000 */
[----:B------:R-:W-:Y:S02]  /*1770*/  IADD3.X R9, R12, R9, ~R23, P2, P3 ;  /* 0x000000090c097210 */ /* 0x000fe400017e6c17 */
[----:B------:R-:W-:Y:S02]  /*1780*/  SEL R12, RZ, 0x1, P0 ;  /* 0x00000001ff0c7807 */ /* 0x000fe40000000000 */
[----:B------:R-:W-:Y:S02]  /*1790*/  ISETP.GT.U32.AND P1, PT, R30, RZ, PT ;  /* 0x000000ff1e00720c */ /* 0x000fe40003f24070 */
[----:B------:R-:W-:Y:S01]  /*17a0*/  IADD3 R18, P2, P3, R12, R18, -R33 ;  /* 0x000000120c127210 */ /* 0x000fe20007b5e821 */
[----:B------:R-:W-:Y:S01]  /*17b0*/  IMAD.X R12, R19, 0x1, R35, P4 ;  /* 0x00000001130c7824 */ /* 0x000fe200020e0623 */
[----:B------:R-:W-:-:S02]  /*17c0*/  SEL R22, RZ, 0xffffffff, P0 ;  /* 0xffffffffff167807 */ /* 0x000fc40000000000 */
[----:B------:R-:W-:Y:S02]  /*17d0*/  ISETP.LT.U32.AND P0, PT, R30, R33, PT ;  /* 0x000000211e00720c */ /* 0x000fe40003f01070 */
[----:B------:R-:W-:Y:S02]  /*17e0*/  ISETP.GT.U32.AND.EX P1, PT, R12, -0x1, PT, P1 ;  /* 0xffffffff0c00780c */ /* 0x000fe40003f24110 */
[----:B------:R-:W-:Y:S01]  /*17f0*/  IADD3.X R19, R22, R19, ~R35, P2, P3 ;  /* 0x0000001316137210 */ /* 0x000fe200017e6c23 */
[C---:B------:R-:W-:Y:S01]  /*1800*/  IMAD.WIDE.U32 R22, R27.reuse, R6, UR8 ;  /* 0x000000081b167e25 */ /* 0x040fe2000f8e0006 */
[----:B------:R-:W-:Y:S02]  /*1810*/  ISETP.LT.U32.OR.EX P1, PT, R12, R35, P1, P0 ;  /* 0x000000230c00720c */ /* 0x000fe40000f21500 */
[----:B------:R-:W-:Y:S01]  /*1820*/  ISETP.GE.U32.AND P0, PT, R16, R13, PT ;  /* 0x0000000d1000720c */ /* 0x000fe20003f06070 */
[----:B------:R-:W-:Y:S01]  /*1830*/  IMAD R27, R27, R7, R23 ;  /* 0x000000071b1b7224 */ /* 0x000fe200078e0217 */
[----:B------:R-:W-:-:S02]  /*1840*/  LEA R26, P2, R22, UR14, 0x3 ;  /* 0x0000000e161a7c11 */ /* 0x000fc4000f8418ff */
[----:B------:R-:W-:Y:S02]  /*1850*/  ISETP.GE.U32.AND.EX P0, PT, R17, R25, PT, P0 ;  /* 0x000000191100720c */ /* 0x000fe40003f06100 */
[----:B------:R-:W-:Y:S02]  /*1860*/  LEA.HI.X R27, R22, UR15, R27, 0x3, P2 ;  /* 0x0000000f161b7c11 */ /* 0x000fe400090f1c1b */
[----:B------:R-:W-:Y:S02]  /*1870*/  SEL R22, RZ, 0x1, P0 ;  /* 0x00000001ff167807 */ /* 0x000fe40000000000 */
[----:B------:R-:W-:Y:S02]  /*1880*/  SEL R23, RZ, 0xffffffff, P0 ;  /* 0xffffffffff177807 */ /* 0x000fe40000000000 */
[----:B------:R-:W-:Y:S02]  /*1890*/  IADD3 R34, P0, R16, R13, RZ ;  /* 0x0000000d10227210 */ /* 0x000fe40007f1e0ff */
[----:B------:R-:W-:-:S02]  /*18a0*/  SEL R31, RZ, 0x1, !P1 ;  /* 0x00000001ff1f7807 */ /* 0x000fc40004800000 */
[----:B------:R-:W-:Y:S01]  /*18b0*/  IADD3 R22, P3, P4, R22, R16, -R13 ;  /* 0x0000001016167210 */ /* 0x000fe20007c7e80d */
[--C-:B------:R-:W-:Y:S01]  /*18c0*/  IMAD.X R16, R17, 0x1, R25.reuse, P0 ;  /* 0x0000000111107824 */ /* 0x100fe200000e0619 */
[----:B------:R-:W-:Y:S02]  /*18d0*/  ISETP.LT.U32.AND P0, PT, R34, R13, PT ;  /* 0x0000000d2200720c */ /* 0x000fe40003f01070 */
[----:B------:R-:W-:Y:S02]  /*18e0*/  IADD3 R30, P2, -R31, R30, RZ ;  /* 0x0000001e1f1e7210 */ /* 0x000fe40007f5e1ff */
[----:B------:R-:W-:Y:S02]  /*18f0*/  IADD3.X R23, R23, R17, ~R25, P3, P4 ;  /* 0x0000001117177210 */ /* 0x000fe40001fe8c19 */
[----:B------:R-:W-:Y:S02]  /*1900*/  SEL R13, RZ, 0xffffffff, !P1 ;  /* 0xffffffffff0d7807 */ /* 0x000fe40004800000 */
[----:B------:R-:W-:-:S02]  /*1910*/  IADD3 R24, P3, R20, R29, RZ ;  /* 0x0000001d14187210 */ /* 0x000fc40007f7e0ff */
[----:B------:R-:W-:Y:S01]  /*1920*/  ISETP.GT.U32.AND P1, PT, R34, RZ, PT ;  /* 0x000000ff2200720c */ /* 0x000fe20003f24070 */
[----:B------:R-:W-:Y:S01]  /*1930*/  IMAD.X R31, R12, 0x1, ~R13, P2 ;  /* 0x000000010c1f7824 */ /* 0x000fe200010e0e0d */
[----:B------:R-:W-:Y:S01]  /*1940*/  ISETP.GT.U32.AND P2, PT, R24, RZ, PT ;  /* 0x000000ff1800720c */ /* 0x000fe20003f44070 */
[----:B------:R-:W-:Y:S01]  /*1950*/  IMAD.X R12, R21, 0x1, R9, P3 ;  /* 0x00000001150c7824 */ /* 0x000fe200018e0609 */
[----:B------:R-:W-:Y:S02]  /*1960*/  ISETP.GT.U32.AND.EX P1, PT, R16, -0x1, PT, P1 ;  /* 0xffffffff1000780c */ /* 0x000fe40003f24110 */
[----:B------:R-:W-:Y:S01]  /*1970*/  ISETP.LT.U32.AND P3, PT, R24, R29, PT ;  /* 0x0000001d1800720c */ /* 0x000fe20003f61070 */
[----:B------:R0:W-:Y:S01]  /*1980*/  STG.E.64 desc[UR24][R36.64], R30 ;  /* 0x0000001e24007986 */ /* 0x0001e2000c101b18 */
[----:B------:R-:W-:Y:S02]  /*1990*/  ISETP.GT.U32.AND.EX P2, PT, R12, -0x1, PT, P2 ;  /* 0xffffffff0c00780c */ /* 0x000fe40003f44120 */
[----:B------:R-:W-:-:S02]  /*19a0*/  ISETP.LT.U32.OR.EX P0, PT, R16, R25, P1, P0 ;  /* 0x000000191000720c */ /* 0x000fc40000f01500 */
[----:B------:R-:W-:Y:S02]  /*19b0*/  ISETP.GE.U32.AND P1, PT, R20, R29, PT ;  /* 0x0000001d1400720c */ /* 0x000fe40003f26070 */
[-C--:B------:R-:W-:Y:S02]  /*19c0*/  ISETP.LT.U32.OR.EX P2, PT, R12, R9.reuse, P2, P3 ;  /* 0x000000090c00720c */ /* 0x080fe40001741530 */
[----:B------:R-:W-:Y:S02]  /*19d0*/  ISETP.GE.U32.AND.EX P1, PT, R21, R9, PT, P1 ;  /* 0x000000091500720c */ /* 0x000fe40003f26110 */
[----:B------:R-:W-:Y:S02]  /*19e0*/  SEL R35, RZ, 0x1, !P0 ;  /* 0x00000001ff237807 */ /* 0x000fe40004000000 */
[----:B------:R-:W-:Y:S02]  /*19f0*/  SEL R25, RZ, 0x1, !P2 ;  /* 0x00000001ff197807 */ /* 0x000fe40005000000 */
[----:B------:R-:W-:-:S02]  /*1a00*/  SEL R28, RZ, 0x1, P1 ;  /* 0x00000001ff1c7807 */ /* 0x000fc40000800000 */
[----:B------:R-:W-:Y:S02]  /*1a10*/  IADD3 R34, P3, -R35, R34, RZ ;  /* 0x0000002223227210 */ /* 0x000fe40007f7e1ff */
[----:B------:R-:W-:Y:S02]  /*1a20*/  IADD3 R24, P4, -R25, R24, RZ ;  /* 0x0000001819187210 */ /* 0x000fe40007f9e1ff */
[----:B------:R-:W-:Y:S02]  /*1a30*/  SEL R17, RZ, 0xffffffff, !P0 ;  /* 0xffffffffff117807 */ /* 0x000fe40004000000 */
[----:B------:R-:W-:Y:S02]  /*1a40*/  SEL R13, RZ, 0xffffffff, !P2 ;  /* 0xffffffffff0d7807 */ /* 0x000fe40005000000 */
[----:B------:R-:W-:Y:S01]  /*1a50*/  IADD3 R28, P0, P2, R28, R20, -R29 ;  /* 0x000000141c1c7210 */ /* 0x000fe20007a1e81d */
[----:B------:R-:W-:Y:S01]  /*1a60*/  IMAD.X R35, R16, 0x1, ~R17, P3 ;  /* 0x0000000110237824 */ /* 0x000fe200018e0e11 */
[----:B------:R-:W-:Y:S01]  /*1a70*/  SEL R20, RZ, 0xffffffff, P1 ;  /* 0xffffffffff147807 */ /* 0x000fe20000800000 */
[----:B------:R-:W-:-:S03]  /*1a80*/  IMAD.X R25, R12, 0x1, ~R13, P4 ;  /* 0x000000010c197824 */ /* 0x000fc600020e0e0d */
[----:B------:R-:W-:Y:S01]  /*1a90*/  IADD3.X R29, R20, R21, ~R9, P0, P2 ;  /* 0x00000015141d7210 */ /* 0x000fe200007e4c09 */
[----:B------:R1:W-:Y:S04]  /*1aa0*/  STG.E.64 desc[UR24][R36.64+0x8], R34 ;  /* 0x0000082224007986 */ /* 0x0003e8000c101b18 */
[----:B------:R-:W-:Y:S04]  /*1ab0*/  STG.E.64 desc[UR24][R36.64+0x10], R24 ;  /* 0x0000101824007986 */ /* 0x000fe8000c101b18 */
[----:B------:R-:W-:Y:S04]  /*1ac0*/  STG.E.64 desc[UR24][R10.64], R18 ;  /* 0x000000120a007986 */ /* 0x000fe8000c101b18 */
[----:B------:R2:W-:Y:S04]  /*1ad0*/  STG.E.64 desc[UR24][R10.64+0x8], R22 ;  /* 0x000008160a007986 */ /* 0x0005e8000c101b18 */
[----:B------:R3:W-:Y:S04]  /*1ae0*/  STG.E.64 desc[UR24][R10.64+0x10], R28 ;  /* 0x0000101c0a007986 */ /* 0x0007e8000c101b18 */
[----:B------:R-:W2:Y:S04]  /*1af0*/  LDG.E.64 R16, desc[UR24][R26.64] ;  /* 0x000000181a107981 */ /* 0x000ea8000c1e1b00 */
[----:B------:R-:W4:Y:S04]  /*1b00*/  LDG.E.64 R20, desc[UR24][R26.64+0x8] ;  /* 0x000008181a147981 */ /* 0x000f28000c1e1b00 */
[----:B------:R-:W5:Y:S01]  /*1b10*/  LDG.E.64 R12, desc[UR24][R26.64+0x10] ;  /* 0x000010181a0c7981 */ /* 0x000f62000c1e1b00 */
[----:B0-----:R-:W-:-:S04]  /*1b20*/  IMAD.WIDE.U32 R30, R8, R6, UR8 ;  /* 0x00000008081e7e25 */ /* 0x001fc8000f8e0006 */
[----:B------:R-:W-:Y:S01]  /*1b30*/  IMAD R7, R8, R7, R31 ;  /* 0x0000000708077224 */ /* 0x000fe200078e021f */
[----:B-1----:R-:W-:-:S04]  /*1b40*/  LEA R34, P0, R30, UR14, 0x3 ;  /* 0x0000000e1e227c11 */ /* 0x002fc8000f8018ff */
[----:B------:R-:W-:-:S05]  /*1b50*/  LEA.HI.X R35, R30, UR15, R7, 0x3, P0 ;  /* 0x0000000f1e237c11 */ /* 0x000fca00080f1c07 */
[----:B------:R-:W5:Y:S04]  /*1b60*/  LDG.E.64 R30, desc[UR24][R34.64] ;  /* 0x00000018221e7981 */ /* 0x000f68000c1e1b00 */
[----:B------:R-:W5:Y:S04]  /*1b70*/  LDG.E.64 R6, desc[UR24][R34.64+0x8] ;  /* 0x0000081822067981 */ /* 0x000f68000c1e1b00 */
[----:B------:R-:W5:Y:S01]  /*1b80*/  LDG.E.64 R8, desc[UR24][R34.64+0x10] ;  /* 0x0000101822087981 */ /* 0x000f62000c1e1b00 */
[----:B------:R-:W-:Y:S02]  /*1b90*/  VIADD R4, R4, 0xfffffffe ;  /* 0xfffffffe04047836 */ /* 0x000fe40000000000 */
[----:B------:R-:W-:-:S02]  /*1ba0*/  VIADD R5, R5, 0x2 ;  /* 0x0000000205057836 */ /* 0x000fc40000000000 */
[----:B--2---:R-:W-:-:S04]  /*1bb0*/  IMAD.WIDE.U32 R22, R15, R16, RZ ;  /* 0x000000100f167225 */ /* 0x004fc800078e00ff */
[----:B---3--:R-:W-:-:S04]  /*1bc0*/  IMAD.WIDE.U32 R10, R14, R16, RZ ;  /* 0x000000100e0a7225 */ /* 0x008fc800078e00ff */
[----:B------:R-:W-:-:S04]  /*1bd0*/  IMAD.WIDE.U32 R22, P0, R17, R14, R22 ;  /* 0x0000000e11167225 */ /* 0x000fc80007800016 */
[----:B------:R-:W-:Y:S01]  /*1be0*/  IMAD.X R19, RZ, RZ, RZ, P0 ;  /* 0x000000ffff137224 */ /* 0x000fe200000e06ff */
[----:B------:R-:W-:Y:S01]  /*1bf0*/  IADD3 R11, P0, R11, R22, RZ ;  /* 0x000000160b0b7210 */ /* 0x000fe20007f1e0ff */
[----:B----4-:R-:W-:-:S04]  /*1c00*/  IMAD.WIDE.U32 R24, R15, R20, RZ ;  /* 0x000000140f187225 */ /* 0x010fc800078e00ff */
[----:B------:R-:W-:-:S04]  /*1c10*/  IMAD.MOV.U32 R18, RZ, RZ, R23 ;  /* 0x000000ffff127224 */ /* 0x000fc800078e0017 */
[----:B------:R-:W-:-:S04]  /*1c20*/  IMAD.WIDE.U32.X R16, R17, R15, R18, P0 ;  /* 0x0000000f11107225 */ /* 0x000fc800000e0412 */
[----:B------:R-:W-:-:S04]  /*1c30*/  IMAD.WIDE.U32 R24, P0, R21, R14, R24 ;  /* 0x0000000e15187225 */ /* 0x000fc80007800018 */
[----:B------:R-:W-:-:S04]  /*1c40*/  IMAD.WIDE.U32 R18, R14, R20, RZ ;  /* 0x000000140e127225 */ /* 0x000fc800078e00ff */
[----:B------:R-:W-:Y:S01]  /*1c50*/  IMAD.X R23, RZ, RZ, RZ, P0 ;  /* 0x000000ffff177224 */ /* 0x000fe200000e06ff */
[----:B------:R-:W-:Y:S01]  /*1c60*/  IADD3 R19, P0, R19, R24, RZ ;  /* 0x0000001813137210 */ /* 0x000fe20007f1e0ff */
[----:B------:R-:W-:Y:S02]  /*1c70*/  IMAD.MOV.U32 R22, RZ, RZ, R25 ;  /* 0x000000ffff167224 */ /* 0x000fe400078e0019 */
[----:B-----5:R-:W-:-:S04]  /*1c80*/  IMAD.WIDE.U32 R24, R14, R12, RZ ;  /* 0x0000000c0e187225 */ /* 0x020fc800078e00ff */
[----:B------:R-:W-:-:S04]  /*1c90*/  IMAD.WIDE.U32.X R20, R21, R15, R22, P0 ;  /* 0x0000000f15147225 */ /* 0x000fc800000e0416 */
[----:B------:R-:W-:-:S04]  /*1ca0*/  IMAD.WIDE.U32 R22, R15, R12, RZ ;  /* 0x0000000c0f167225 */ /* 0x000fc800078e00ff */
[----:B------:R-:W-:Y:S01]  /*1cb0*/  IMAD.WIDE.U32 R22, P0, R13, R14, R22 ;  /* 0x0000000e0d167225 */ /* 0x000fe20007800016 */
[----:B------:R-:W-:-:S03]  /*1cc0*/  IADD3 R14, P1, RZ, R10, RZ ;  /* 0x0000000aff0e7210 */ /* 0x000fc60007f3e0ff */
[----:B------:R-:W-:Y:S01]  /*1cd0*/  IMAD.X R29, RZ, RZ, RZ, P0 ;  /* 0x000000ffff1d7224 */ /* 0x000fe200000e06ff */
[----:B------:R-:W-:Y:S01]  /*1ce0*/  IADD3 R25, P0, R25, R22, RZ ;  /* 0x0000001619197210 */ /* 0x000fe20007f1e0ff */
[----:B------:R-:W-:-:S04]  /*1cf0*/  IMAD.MOV.U32 R28, RZ, RZ, R23 ;  /* 0x000000ffff1c7224 */ /* 0x000fc800078e0017 */
[----:B------:R-:W-:Y:S01]  /*1d00*/  IMAD.WIDE.U32.X R12, R13, R15, R28, P0 ;  /* 0x0000000f0d0c7225 */ /* 0x000fe200000e041c */
[----:B------:R-:W-:Y:S02]  /*1d10*/  ISETP.LT.U32.AND P0, PT, R14, R10, PT ;  /* 0x0000000a0e00720c */ /* 0x000fe40003f01070 */
[----:B------:R-:W-:Y:S01]  /*1d20*/  IADD3 R15, P2, RZ, R18, RZ ;  /* 0x00000012ff0f7210 */ /* 0x000fe20007f5e0ff */
[----:B------:R-:W-:-:S03]  /*1d30*/  IMAD.X R10, R11, 0x1, R10, P1 ;  /* 0x000000010b0a7824 */ /* 0x000fc600008e060a */
        /* <DEDUP_REMOVED lines=9> */
[-C--:B------:R-:W-:Y:S02]  /*1dd0*/  IADD3 R10, P4, RZ, R24.reuse, RZ ;  /* 0x00000018ff0a7210 */ /* 0x080fe40007f9e0ff */
[----:B------:R-:W-:Y:S02]  /*1de0*/  ISETP.LT.U32.AND.EX P0, PT, R17, R11, PT, P0 ;  /* 0x0000000b1100720c */ /* 0x000fe40003f01100 */
[----:B------:R-:W-:Y:S01]  /*1df0*/  IADD3 R15, P2, P3, -R14, R15, -R18 ;  /* 0x0000000f0e0f7210 */ /* 0x000fe20007b5e912 */
[----:B------:R-:W-:Y:S01]  /*1e00*/  IMAD.X R23, R25, 0x1, R24, P4 ;  /* 0x0000000119177824 */ /* 0x000fe200020e0618 */
[----:B------:R-:W-:Y:S02]  /*1e10*/  ISETP.LT.U32.AND P1, PT, R10, R24, PT ;  /* 0x000000180a00720c */ /* 0x000fe40003f21070 */
[----:B------:R-:W-:Y:S02]  /*1e20*/  SEL R19, RZ, 0x1, !P0 ;  /* 0x00000001ff137807 */ /* 0x000fe40004000000 */
[----:B------:R-:W-:-:S02]  /*1e30*/  IADD3.X R29, R32, -0x1, R18, P2, P3 ;  /* 0xffffffff201d7810 */ /* 0x000fc400017e6412 */
[----:B------:R-:W-:Y:S02]  /*1e40*/  ISETP.LT.U32.AND P3, PT, R20, R15, PT ;  /* 0x0000000f1400720c */ /* 0x000fe40003f61070 */
[----:B------:R-:W-:Y:S02]  /*1e50*/  ISETP.LT.U32.AND.EX P1, PT, R23, R25, PT, P1 ;  /* 0x000000191700720c */ /* 0x000fe40003f21110 */
[----:B------:R-:W-:Y:S02]  /*1e60*/  IADD3 R19, P4, P2, R19, R16, -R33 ;  /* 0x0000001013137210 */ /* 0x000fe40007a9e821 */
[----:B------:R-:W-:Y:S02]  /*1e70*/  SEL R16, RZ, 0xffffffff, !P0 ;  /* 0xffffffffff107807 */ /* 0x000fe40004000000 */
[----:B------:R-:W-:Y:S02]  /*1e80*/  ISETP.LT.U32.AND.EX P3, PT, R21, R29, PT, P3 ;  /* 0x0000001d1500720c */ /* 0x000fe40003f61130 */
[----:B------:R-:W-:-:S02]  /*1e90*/  SEL R25, RZ, 0x1, !P1 ;  /* 0x00000001ff197807 */ /* 0x000fc40004800000 */
[----:B------:R-:W-:Y:S02]  /*1ea0*/  IADD3.X R11, R16, R17, ~R11, P4, P2 ;  /* 0x00000011100b7210 */ /* 0x000fe400027e4c0b */
[----:B------:R-:W-:Y:S02]  /*1eb0*/  SEL R14, RZ, 0x1, !P3 ;  /* 0x00000001ff0e7807 */ /* 0x000fe40005800000 */
[----:B------:R-:W-:Y:S02]  /*1ec0*/  IADD3 R25, P0, P1, -R25, R10, -R23 ;  /* 0x0000000a19197210 */ /* 0x000fe4000791e917 */
[----:B------:R-:W-:Y:S02]  /*1ed0*/  IADD3 R16, P2, R30, R19, RZ ;  /* 0x000000131e107210 */ /* 0x000fe40007f5e0ff */
        /* <DEDUP_REMOVED lines=19> */
[----:B------:R-:W-:Y:S02]  /*2010*/  IADD3 R12, P0, -R25, R16, RZ ;  /* 0x00000010190c7210 */ /* 0x000fe40007f1e1ff */
[----:B------:R-:W-:Y:S02]  /*2020*/  SEL R25, RZ, 0xffffffff, !P1 ;  /* 0xffffffffff197807 */ /* 0x000fe40004800000 */
[----:B------:R-:W-:-:S02]  /*2030*/  IADD3 R22, P1, R6, R15, RZ ;  /* 0x0000000f06167210 */ /* 0x000fc40007f3e0ff */
[----:B------:R-:W-:Y:S02]  /*2040*/  SEL R30, RZ, 0xffffffff, P4 ;  /* 0xffffffffff1e7807 */ /* 0x000fe40002000000 */
[----:B------:R-:W-:Y:S01]  /*2050*/  IADD3.X R19, R19, R13, ~R23, P5, P6 ;  /* 0x0000000d13137210 */ /* 0x000fe20002fecc17 */
[----:B------:R-:W-:Y:S01]  /*2060*/  IMAD.X R24, R7, 0x1, R21, P1 ;  /* 0x0000000107187824 */ /* 0x000fe200008e0615 */
[----:B------:R-:W-:Y:S01]  /*2070*/  IADD3 R18, P5, R8, R17, RZ ;  /* 0x0000001108127210 */ /* 0x000fe20007fbe0ff */
[----:B------:R-:W-:Y:S01]  /*2080*/  IMAD.X R13, R14, 0x1, ~R25, P0 ;  /* 0x000000010e0d7824 */ /* 0x000fe200000e0e19 */
[----:B------:R-:W-:Y:S02]  /*2090*/  IADD3.X R11, R30, R31, ~R11, P2, P3 ;  /* 0x0000001f1e0b7210 */ /* 0x000fe400017e6c0b */
[----:B------:R-:W-:Y:S01]  /*20a0*/  ISETP.GT.U32.AND P3, PT, R22, RZ, PT ;  /* 0x000000ff1600720c */ /* 0x000fe20003f64070 */
[----:B------:R-:W-:Y:S01]  /*20b0*/  IMAD.X R16, R9, 0x1, R19, P5 ;  /* 0x0000000109107824 */ /* 0x000fe200028e0613 */
[----:B------:R-:W-:Y:S01]  /*20c0*/  ISETP.GE.U32.AND P0, PT, R6, R15, PT ;  /* 0x0000000f0600720c */ /* 0x000fe20003f06070 */
[----:B------:R0:W-:Y:S01]  /*20d0*/  STG.E.64 desc[UR24][R34.64], R12 ;  /* 0x0000000c22007986 */ /* 0x0001e2000c101b18 */
[----:B------:R-:W-:-:S02]  /*20e0*/  ISETP.GT.U32.AND P4, PT, R18, RZ, PT ;  /* 0x000000ff1200720c */ /* 0x000fc40003f84070 */
[----:B------:R-:W-:Y:S02]  /*20f0*/  ISETP.LT.U32.AND P2, PT, R22, R15, PT ;  /* 0x0000000f1600720c */ /* 0x000fe40003f41070 */
[----:B------:R-:W-:Y:S02]  /*2100*/  ISETP.GT.U32.AND.EX P3, PT, R24, -0x1, PT, P3 ;  /* 0xffffffff1800780c */ /* 0x000fe40003f64130 */
[----:B------:R-:W-:Y:S02]  /*2110*/  ISETP.GE.U32.AND.EX P0, PT, R7, R21, PT, P0 ;  /* 0x000000150700720c */ /* 0x000fe40003f06100 */
[----:B------:R-:W-:Y:S02]  /*2120*/  ISETP.LT.U32.AND P1, PT, R18, R17, PT ;  /* 0x000000111200720c */ /* 0x000fe40003f21070 */
[----:B------:R-:W-:Y:S02]  /*2130*/  ISETP.GT.U32.AND.EX P4, PT, R16, -0x1, PT, P4 ;  /* 0xffffffff1000780c */ /* 0x000fe40003f84140 */
[----:B------:R-:W-:-:S02]  /*2140*/  ISETP.LT.U32.OR.EX P2, PT, R24, R21, P3, P2 ;  /* 0x000000151800720c */ /* 0x000fc40001f41520 */
[----:B------:R-:W-:Y:S02]  /*2150*/  SEL R14, RZ, 0x1, P0 ;  /* 0x00000001ff0e7807 */ /* 0x000fe40000000000 */
[----:B------:R-:W-:Y:S02]  /*2160*/  ISETP.LT.U32.OR.EX P1, PT, R16, R19, P4, P1 ;  /* 0x000000131000720c */ /* 0x000fe40002721510 */
[----:B------:R-:W-:Y:S02]  /*2170*/  ISETP.GE.U32.AND P3, PT, R8, R17, PT ;  /* 0x000000110800720c */ /* 0x000fe40003f66070 */
[----:B------:R-:W-:Y:S02]  /*2180*/  SEL R20, RZ, 0x1, !P2 ;  /* 0x00000001ff147807 */ /* 0x000fe40005000000 */
[----:B------:R-:W-:Y:S02]  /*2190*/  IADD3 R6, P4, P5, R14, R6, -R15 ;  /* 0x000000060e067210 */ /* 0x000fe40007d9e80f */
[----:B------:R-:W-:-:S02]  /*21a0*/  SEL R15, RZ, 0x1, !P1 ;  /* 0x00000001ff0f7807 */ /* 0x000fc40004800000 */
[----:B------:R-:W-:Y:S02]  /*21b0*/  ISETP.GE.U32.AND.EX P3, PT, R9, R19, PT, P3 ;  /* 0x000000130900720c */ /* 0x000fe40003f66130 */
[----:B------:R-:W-:Y:S02]  /*21c0*/  IADD3 R14, P6, -R20, R22, RZ ;  /* 0x00000016140e7210 */ /* 0x000fe40007fde1ff */
[----:B------:R-:W-:Y:S02]  /*21d0*/  SEL R20, RZ, 0xffffffff, !P2 ;  /* 0xffffffffff147807 */ /* 0x000fe40005000000 */
[----:B0-----:R-:W-:Y:S02]  /*21e0*/  IADD3 R12, P2, -R15, R18, RZ ;  /* 0x000000120f0c7210 */ /* 0x001fe40007f5e1ff */
[----:B------:R-:W-:Y:S01]  /*21f0*/  SEL R13, RZ, 0x1, P3 ;  /* 0x00000001ff0d7807 */ /* 0x000fe20001800000 */
[----:B------:R-:W-:Y:S01]  /*2200*/  IMAD.X R15, R24, 0x1, ~R20, P6 ;  /* 0x00000001180f7824 */ /* 0x000fe200030e0e14 */
[----:B------:R-:W-:-:S02]  /*2210*/  SEL R23, RZ, 0xffffffff, !P1 ;  /* 0xffffffffff177807 */ /* 0x000fc40004800000 */
[----:B------:R-:W-:Y:S02]  /*2220*/  SEL R18, RZ, 0xffffffff, P0 ;  /* 0xffffffffff127807 */ /* 0x000fe40000000000 */
[----:B------:R-:W-:Y:S01]  /*2230*/  IADD3 R8, P0, P1, R13, R8, -R17 ;  /* 0x000000080d087210 */ /* 0x000fe2000791e811 */
[----:B------:R-:W-:Y:S01]  /*2240*/  IMAD.X R13, R16, 0x1, ~R23, P2 ;  /* 0x00000001100d7824 */ /* 0x000fe200010e0e17 */
[----:B------:R-:W-:Y:S01]  /*2250*/  SEL R16, RZ, 0xffffffff, P3 ;  /* 0xffffffffff107807 */ /* 0x000fe20001800000 */
[----:B------:R0:W-:Y:S01]  /*2260*/  STG.E.64 desc[UR24][R34.64+0x8], R14 ;  /* 0x0000080e22007986 */ /* 0x0001e2000c101b18 */
[----:B------:R-:W-:Y:S02]  /*2270*/  IADD3.X R7, R18, R7, ~R21, P4, P5 ;  /* 0x0000000712077210 */ /* 0x000fe400027eac15 */
[----:B------:R-:W-:Y:S01]  /*2280*/  IADD3.X R9, R16, R9, ~R19, P0, P1 ;  /* 0x0000000910097210 */ /* 0x000fe200007e2c13 */
[----:B------:R0:W-:Y:S01]  /*2290*/  STG.E.64 desc[UR24][R34.64+0x10], R12 ;  /* 0x0000100c22007986 */ /* 0x0001e2000c101b18 */
[----:B------:R-:W-:-:S03]  /*22a0*/  ISETP.NE.AND P0, PT, R4, RZ, PT ;  /* 0x000000ff0400720c */ /* 0x000fc60003f05270 */
[----:B------:R0:W-:Y:S04]  /*22b0*/  STG.E.64 desc[UR24][R26.64], R10 ;  /* 0x0000000a1a007986 */ /* 0x0001e8000c101b18 */
[----:B------:R0:W-:Y:S04]  /*22c0*/  STG.E.64 desc[UR24][R26.64+0x8], R6 ;  /* 0x000008061a007986 */ /* 0x0001e8000c101b18 */
[----:B------:R0:W-:Y:S02]  /*22d0*/  STG.E.64 desc[UR24][R26.64+0x10], R8 ;  /* 0x000010081a007986 */ /* 0x0001e4000c101b18 */
[----:B------:R-:W-:Y:S05]  /*22e0*/  @P0 BRA `(.L_x_97) ;  /* 0xffffffec00cc0947 */ /* 0x000fea000383ffff */
.L_x_96:
[----:B------:R-:W-:-:S06]  /*22f0*/  ULOP3.LUT UR6, UR12, 0x1, URZ, 0xc0, !UPT ;  /* 0x000000010c067892 */ /* 0x000fcc000f8ec03f */
[----:B------:R-:W-:-:S13]  /*2300*/  ISETP.NE.AND P0, PT, RZ, UR6, PT ;  /* 0x00000006ff007c0c */ /* 0x000fda000bf05270 */
[----:B------:R-:W-:Y:S05]  /*2310*/  @!P0 BRA `(.L_x_98) ;  /* 0x0000000800288947 */ /* 0x000fea0003800000 */
[----:B0-----:R-:W0:Y:S01]  /*2320*/  LDC.64 R14, c[0x0][0x220] ;  /* 0x00008800ff0e7b82 */ /* 0x001e220000000a00 */
[----:B------:R-:W-:Y:S01]  /*2330*/  IMAD.IADD R13, R5, 0x1, R0 ;  /* 0x00000001050d7824 */ /* 0x000fe200078e0200 */
[----:B------:R-:W-:-:S03]  /*2340*/  ULDC.64 UR10, c[0x0][0x210] ;  /* 0x00008400000a7ab9 */ /* 0x000fc60000000a00 */
        /* <DEDUP_REMOVED lines=25> */
[----:B------:R-:W-:-:S03]  /*24e0*/  IADD3 R26, P2, R29, R30, RZ ;  /* 0x0000001e1d1a7210 */ /* 0x000fc60007f5e0ff */
[----:B------:R-:W-:Y:S01]  /*24f0*/  IMAD.X R33, RZ, RZ, RZ, P0 ;  /* 0x000000ffff217224 */ /* 0x000fe200000e06ff */
[----:B------:R-:W-:Y:S01]  /*2500*/  ISETP.LT.U32.AND P0, PT, R2, R28, PT ;  /* 0x0000001c0200720c */ /* 0x000fe20003f01070 */
[----:B------:R-:W-:-:S04]  /*2510*/  IMAD.WIDE.U32 R4, P3, R20, R25, R4 ;  /* 0x0000001914047225 */ /* 0x000fc80007860004 */
[----:B------:R-:W-:-:S04]  /*2520*/  IMAD.WIDE.U32 R18, R20, R24, RZ ;  /* 0x0000001814127225 */ /* 0x000fc800078e00ff */
[----:B------:R-:W-:Y:S01]  /*2530*/  IMAD.X R29, R26, 0x1, R28, P1 ;  /* 0x000000011a1d7824 */ /* 0x000fe200008e061c */
[----:B------:R-:W-:Y:S01]  /*2540*/  IADD3 R19, P1, R19, R4, RZ ;  /* 0x0000000413137210 */ /* 0x000fe20007f3e0ff */
[----:B------:R-:W-:Y:S02]  /*2550*/  IMAD.MOV.U32 R32, RZ, RZ, R31 ;  /* 0x000000ffff207224 */ /* 0x000fe400078e001f */
[----:B------:R-:W-:Y:S01]  /*2560*/  IMAD.X R27, RZ, RZ, RZ, P3 ;  /* 0x000000ffff1b7224 */ /* 0x000fe200018e06ff */
[----:B------:R-:W-:Y:S01]  /*2570*/  ISETP.LT.U32.AND.EX P0, PT, R29, R26, PT, P0 ;  /* 0x0000001a1d00720c */ /* 0x000fe20003f01100 */
[----:B------:R-:W-:Y:S01]  /*2580*/  IMAD.WIDE.U32.X R22, R23, R21, R32, P2 ;  /* 0x0000001517167225 */ /* 0x000fe200010e0420 */
[----:B------:R-:W-:Y:S02]  /*2590*/  IADD3 R31, P2, RZ, R18, RZ ;  /* 0x00000012ff1f7210 */ /* 0x000fe40007f5e0ff */
[----:B------:R-:W-:Y:S01]  /*25a0*/  SEL R37, RZ, 0x1, !P0 ;  /* 0x00000001ff257807 */ /* 0x000fe20004000000 */
[----:B------:R-:W-:-:S02]  /*25b0*/  IMAD.MOV.U32 R26, RZ, RZ, R5 ;  /* 0x000000ffff1a7224 */ /* 0x000fc400078e0005 */
[----:B----4-:R-:W-:-:S04]  /*25c0*/  IMAD.WIDE.U32 R4, R21, R6, RZ ;  /* 0x0000000615047225 */ /* 0x010fc800078e00ff */
[----:B------:R-:W-:Y:S01]  /*25d0*/  IMAD.WIDE.U32.X R24, R21, R25, R26, P1 ;  /* 0x0000001915187225 */ /* 0x000fe200008e041a */
[----:B------:R-:W-:-:S03]  /*25e0*/  ISETP.LT.U32.AND P1, PT, R31, R18, PT ;  /* 0x000000121f00720c */ /* 0x000fc60003f21070 */
[----:B------:R-:W-:Y:S01]  /*25f0*/  IMAD.X R18, R19, 0x1, R18, P2 ;  /* 0x0000000113127824 */ /* 0x000fe200010e0612 */
[----:B------:R-:W-:Y:S01]  /*2600*/  IADD3 R37, P2, P6, -R37, R2, -R29 ;  /* 0x0000000225257210 */ /* 0x000fe20007e5e91d */
[----:B------:R-:W-:-:S03]  /*2610*/  IMAD.WIDE.U32 R26, R20, R6, RZ ;  /* 0x00000006141a7225 */ /* 0x000fc600078e00ff */
[----:B------:R-:W-:Y:S01]  /*2620*/  ISETP.LT.U32.AND.EX P1, PT, R18, R19, PT, P1 ;  /* 0x000000131200720c */ /* 0x000fe20003f21110 */
[----:B------:R-:W-:Y:S01]  /*2630*/  IMAD.WIDE.U32 R4, P3, R20, R7, R4 ;  /* 0x0000000714047225 */ /* 0x000fe20007860004 */
[----:B------:R-:W-:Y:S02]  /*2640*/  IADD3 R33, P5, RZ, R26, RZ ;  /* 0x0000001aff217210 */ /* 0x000fe40007fbe0ff */
[----:B------:R-:W-:Y:S01]  /*2650*/  SEL R35, RZ, 0x1, !P1 ;  /* 0x00000001ff237807 */ /* 0x000fe20004800000 */
[----:B------:R-:W-:Y:S01]  /*2660*/  IMAD.MOV.U32 R2, RZ, RZ, -0x1 ;  /* 0xffffffffff027424 */ /* 0x000fe200078e00ff */
[----:B------:R-:W-:Y:S02]  /*2670*/  IADD3 R19, P4, R27, R4, RZ ;  /* 0x000000041b137210 */ /* 0x000fe40007f9e0ff */
[----:B------:R-:W-:Y:S02]  /*2680*/  ISETP.LT.U32.AND P0, PT, R33, R26, PT ;  /* 0x0000001a2100720c */ /* 0x000fe40003f01070 */
[----:B------:R-:W-:Y:S01]  /*2690*/  IADD3.X R29, R2, -0x1, R29, P2, P6 ;  /* 0xffffffff021d7810 */ /* 0x000fe200017ec41d */
[----:B------:R-:W-:Y:S01]  /*26a0*/  IMAD.X R26, R19, 0x1, R26, P5 ;  /* 0x00000001131a7824 */ /* 0x000fe200028e061a */
[----:B------:R-:W-:-:S04]  /*26b0*/  ISETP.LT.U32.AND P2, PT, R22, R37, PT ;  /* 0x000000251600720c */ /* 0x000fc80003f41070 */
[----:B------:R-:W-:Y:S02]  /*26c0*/  ISETP.LT.U32.AND.EX P1, PT, R23, R29, PT, P2 ;  /* 0x0000001d1700720c */ /* 0x000fe40003f21120 */
[--C-:B------:R-:W-:Y:S02]  /*26d0*/  IADD3 R35, P2, P5, -R35, R31, -R18.reuse ;  /* 0x0000001f23237210 */ /* 0x100fe40007d5e912 */
[----:B------:R-:W-:Y:S01]  /*26e0*/  ISETP.LT.U32.AND.EX P0, PT, R26, R19, PT, P0 ;  /* 0x000000131a00720c */ /* 0x000fe20003f01100 */
[----:B------:R-:W-:Y:S01]  /*26f0*/  IMAD.X R19, RZ, RZ, RZ, P3 ;  /* 0x000000ffff137224 */ /* 0x000fe200018e06ff */
[----:B------:R-:W-:Y:S02]  /*2700*/  SEL R27, RZ, 0x1, !P1 ;  /* 0x00000001ff1b7807 */ /* 0x000fe40004800000 */
[----:B------:R-:W-:Y:S01]  /*2710*/  IADD3.X R31, R2, -0x1, R18, P2, P5 ;  /* 0xffffffff021f7810 */ /* 0x000fe200017ea412 */
[----:B------:R-:W-:Y:S01]  /*2720*/  IMAD.MOV.U32 R18, RZ, RZ, R5 ;  /* 0x000000ffff127224 */ /* 0x000fe200078e0005 */
[----:B------:R-:W-:-:S02]  /*2730*/  ISETP.LT.U32.AND P3, PT, R24, R35, PT ;  /* 0x000000231800720c */ /* 0x000fc40003f61070 */
[----:B------:R-:W-:Y:S01]  /*2740*/  IADD3 R27, P2, P5, R27, R22, -R37 ;  /* 0x000000161b1b7210 */ /* 0x000fe20007d5e825 */
[----:B------:R-:W-:Y:S01]  /*2750*/  IMAD.WIDE.U32.X R6, R21, R7, R18, P4 ;  /* 0x0000000715067225 */ /* 0x000fe200020e0412 */
[----:B------:R-:W-:Y:S02]  /*2760*/  ISETP.LT.U32.AND.EX P3, PT, R25, R31, PT, P3 ;  /* 0x0000001f1900720c */ /* 0x000fe40003f61130 */
[----:B------:R-:W-:Y:S02]  /*2770*/  SEL R22, RZ, 0xffffffff, !P1 ;  /* 0xffffffffff167807 */ /* 0x000fe40004800000 */
[----:B------:R-:W-:Y:S02]  /*2780*/  SEL R4, RZ, 0x1, !P0 ;  /* 0x00000001ff047807 */ /* 0x000fe40004000000 */
[----:B------:R-:W-:Y:S02]  /*2790*/  SEL R5, RZ, 0x1, !P3 ;  /* 0x00000001ff057807 */ /* 0x000fe40005800000 */
[----:B------:R-:W-:-:S02]  /*27a0*/  IADD3.X R29, R22, R23, ~R29, P2, P5 ;  /* 0x00000017161d7210 */ /* 0x000fc400017eac1d */
[--C-:B------:R-:W-:Y:S02]  /*27b0*/  IADD3 R33, P0, P1, -R4, R33, -R26.reuse ;  /* 0x0000002104217210 */ /* 0x100fe4000791e91a */
[----:B-----5:R-:W-:Y:S02]  /*27c0*/  IADD3 R18, P2, R16, R27, RZ ;  /* 0x0000001b10127210 */ /* 0x020fe40007f5e0ff */
[----:B------:R-:W-:Y:S02]  /*27d0*/  IADD3 R23, P6, P5, R5, R24, -R35 ;  /* 0x0000001805177210 */ /* 0x000fe40007dde823 */
[----:B------:R-:W-:Y:S01]  /*27e0*/  IADD3.X R35, R2, -0x1, R26, P0, P1 ;  /* 0xffffffff02237810 */ /* 0x000fe200007e241a */
[----:B------:R-:W-:Y:S01]  /*27f0*/  IMAD.X R2, R17, 0x1, R29, P2 ;  /* 0x0000000111027824 */ /* 0x000fe200010e061d */
[----:B------:R-:W-:Y:S02]  /*2800*/  ISETP.GT.U32.AND P1, PT, R18, RZ, PT ;  /* 0x000000ff1200720c */ /* 0x000fe40003f24070 */
[----:B------:R-:W-:-:S02]  /*2810*/  ISETP.LT.U32.AND P0, PT, R6, R33, PT ;  /* 0x000000210600720c */ /* 0x000fc40003f01070 */
[-C--:B------:R-:W-:Y:S02]  /*2820*/  ISETP.GE.U32.AND P4, PT, R16, R27.reuse, PT ;  /* 0x0000001b1000720c */ /* 0x080fe40003f86070 */
[----:B------:R-:W-:Y:S02]  /*2830*/  ISETP.LT.U32.AND P2, PT, R18, R27, PT ;  /* 0x0000001b1200720c */ /* 0x000fe40003f41070 */
[C---:B------:R-:W-:Y:S02]  /*2840*/  ISETP.GT.U32.AND.EX P1, PT, R2.reuse, -0x1, PT, P1 ;  /* 0xffffffff0200780c */ /* 0x040fe40003f24110 */
[----:B------:R-:W-:Y:S02]  /*2850*/  ISETP.LT.U32.AND.EX P0, PT, R7, R35, PT, P0 ;  /* 0x000000230700720c */ /* 0x000fe40003f01100 */
[-C--:B------:R-:W-:Y:S02]  /*2860*/  ISETP.GE.U32.AND.EX P4, PT, R17, R29.reuse, PT, P4 ;  /* 0x0000001d1100720c */ /* 0x080fe40003f86140 */
[----:B------:R-:W-:-:S02]  /*2870*/  ISETP.LT.U32.OR.EX P1, PT, R2, R29, P1, P2 ;  /* 0x0000001d0200720c */ /* 0x000fc40000f21520 */
[----:B------:R-:W-:Y:S02]  /*2880*/  SEL R24, RZ, 0xffffffff, !P3 ;  /* 0xffffffffff187807 */ /* 0x000fe40005800000 */
[----:B------:R-:W-:Y:S02]  /*2890*/  SEL R19, RZ, 0x1, !P0 ;  /* 0x00000001ff137807 */ /* 0x000fe40004000000 */
[----:B------:R-:W-:Y:S02]  /*28a0*/  SEL R4, RZ, 0x1, P4 ;  /* 0x00000001ff047807 */ /* 0x000fe40002000000 */
[----:B------:R-:W-:Y:S02]  /*28b0*/  SEL R21, RZ, 0x1, !P1 ;  /* 0x00000001ff157807 */ /* 0x000fe40004800000 */
[----:B------:R-:W-:Y:S02]  /*28c0*/  IADD3.X R25, R24, R25, ~R31, P6, P5 ;  /* 0x0000001918197210 */ /* 0x000fe400037eac1f */
[----:B------:R-:W-:-:S02]  /*28d0*/  IADD3 R19, P5, P6, R19, R6, -R33 ;  /* 0x0000000613137210 */ /* 0x000fc40007ebe821 */
[----:B------:R-:W-:Y:S02]  /*28e0*/  IADD3 R4, P2, P3, R4, R16, -R27 ;  /* 0x0000001004047210 */ /* 0x000fe40007b5e81b */
[----:B------:R-:W-:Y:S02]  /*28f0*/  SEL R6, RZ, 0xffffffff, !P0 ;  /* 0xffffffffff067807 */ /* 0x000fe40004000000 */
[----:B------:R-:W-:Y:S02]  /*2900*/  IADD3 R16, P0, -R21, R18, RZ ;  /* 0x0000001215107210 */ /* 0x000fe40007f1e1ff */
[----:B------:R-:W-:Y:S02]  /*2910*/  SEL R27, RZ, 0xffffffff, !P1 ;  /* 0xffffffffff1b7807 */ /* 0x000fe40004800000 */
[----:B------:R-:W-:Y:S02]  /*2920*/  IADD3 R18, P1, R10, R23, RZ ;  /* 0x000000170a127210 */ /* 0x000fe40007f3e0ff */
[----:B------:R-:W-:-:S02]  /*2930*/  SEL R5, RZ, 0xffffffff, P4 ;  /* 0xffffffffff057807 */ /* 0x000fc40002000000 */
[----:B------:R-:W-:Y:S01]  /*2940*/  IADD3.X R21, R6, R7, ~R35, P5, P6 ;  /* 0x0000000706157210 */ /* 0x000fe20002fecc23 */
[----:B------:R-:W-:Y:S01]  /*2950*/  IMAD.X R22, R11, 0x1, R25, P1 ;  /* 0x000000010b167824 */ /* 0x000fe200008e0619 */
[----:B------:R-:W-:Y:S02]  /*2960*/  IADD3 R7, P5, R14, R19, RZ ;  /* 0x000000130e077210 */ /* 0x000fe40007fbe0ff */
[----:B------:R-:W-:Y:S01]  /*2970*/  IADD3.X R5, R5, R17, ~R29, P2, P3 ;  /* 0x0000001105057210 */ /* 0x000fe200017e6c1d */
[----:B------:R-:W-:Y:S01]  /*2980*/  IMAD.X R17, R2, 0x1, ~R27, P0 ;  /* 0x0000000102117824 */ /* 0x000fe200000e0e1b */
[----:B------:R-:W-:Y:S01]  /*2990*/  ISETP.GT.U32.AND P3, PT, R18, RZ, PT ;  /* 0x000000ff1200720c */ /* 0x000fe20003f64070 */
[----:B------:R-:W-:Y:S01]  /*29a0*/  IMAD.X R20, R15, 0x1, R21, P5 ;  /* 0x000000010f147824 */ /* 0x000fe200028e0615 */
[-C--:B------:R-:W-:Y:S02]  /*29b0*/  ISETP.GE.U32.AND P0, PT, R10, R23.reuse, PT ;  /* 0x000000170a00720c */ /* 0x080fe40003f06070 */
        /* <DEDUP_REMOVED lines=32> */
.L_x_98:
[----:B------:R-:W-:Y:S01]  /*2bc0*/  IMAD.IADD R0, R3, 0x1, R0 ;  /* 0x0000000103007824 */ /* 0x000fe200078e0200 */
[----:B------:R-:W-:-:S04]  /*2bd0*/  ULDC.64 UR10, c[0x0][0x218] ;  /* 0x00008600000a7ab9 */ /* 0x000fc80000000a00 */
[----:B------:R-:W-:-:S04]  /*2be0*/  ISETP.GE.U32.AND P0, PT, R0, UR10, PT ;  /* 0x0000000a00007c0c */ /* 0x000fc8000bf06070 */
[----:B------:R-:W-:-:S13]  /*2bf0*/  ISETP.GE.U32.AND.EX P0, PT, RZ, UR11, PT, P0 ;  /* 0x0000000bff007c0c */ /* 0x000fda000bf06100 */
[----:B------:R-:W-:Y:S05]  /*2c00*/  @!P0 BRA `(.L_x_99) ;  /* 0xffffffe400588947 */ /* 0x000fea000383ffff */
.L_x_95:
[----:B------:R-:W-:Y:S05]  /*2c10*/  BSYNC B0 ;  /* 0x0000000000007941 */ /* 0x000fea0003800000 */
.L_x_94:
[----:B------:R-:W-:Y:S01]  /*2c20*/  UIADD3 UR5, UR5, 0x1, URZ ;  /* 0x0000000105057890 */ /* 0x000fe2000fffe03f */
[----:B------:R-:W-:Y:S03]  /*2c30*/  BAR.SYNC.DEFER_BLOCKING 0x0 ;  /* 0x0000000000007b1d */ /* 0x000fe60000010000 */
[----:B------:R-:W-:-:S06]  /*2c40*/  UISETP.GE.U32.AND UP0, UPT, UR5, UR4, UPT ;  /* 0x000000040500728c */ /* 0x000fcc000bf06070 */
[----:B------:R-:W-:-:S13]  /*2c50*/  PLOP3.LUT P0, PT, PT, PT, UP0, 0x80, 0x0 ;  /* 0x000000000000781c */ /* 0x000fda0003f0f008 */
[----:B------:R-:W-:Y:S05]  /*2c60*/  @!P0 BRA `(.L_x_100) ;  /* 0xffffffd400fc8947 */ /* 0x000fea000383ffff */
.L_x_89:
[----:B------:R-:W-:Y:S02]  /*2c70*/  ULDC UR6, c[0x0][0x230] ;  /* 0x00008c0000067ab9 */ /* 0x000fe40000000800 */
[----:B------:R-:W-:-:S06]  /*2c80*/  UISETP.GE.U32.AND UP0, UPT, UR4, UR6, UPT ;  /* 0x000000060400728c */ /* 0x000fcc000bf06070 */
[----:B------:R-:W-:-:S13]  /*2c90*/  PLOP3.LUT P0, PT, PT, PT, UP0, 0x80, 0x0 ;  /* 0x000000000000781c */ /* 0x000fda0003f0f008 */
[----:B------:R-:W-:Y:S05]  /*2ca0*/  @P0 EXIT ;  /* 0x000000000000094d */ /* 0x000fea0003800000 */
[----:B------:R-:W0:Y:S01]  /*2cb0*/  S2R R0, SR_TID.X ;  /* 0x0000000000007919 */ /* 0x000e220000002100 */
[----:B------:R-:W3:Y:S01]  /*2cc0*/  S2UR UR10, SR_CgaCtaId ;  /* 0x00000000000a79c3 */ /* 0x000ee20000008800 */
[----:B------:R-:W-:Y:S01]  /*2cd0*/  UMOV UR6, 0x400 ;  /* 0x0000040000067882 */ /* 0x000fe20000000000 */
[----:B------:R-:W-:Y:S02]  /*2ce0*/  UIADD3 UR11, UR26, -0x1, URZ ;  /* 0xffffffff1a0b7890 */ /* 0x000fe4000fffe03f */
[----:B------:R-:W-:Y:S02]  /*2cf0*/  UIADD3 UR5, UR6, 0x2000, URZ ;  /* 0x0000200006057890 */ /* 0x000fe4000fffe03f */
[----:B------:R-:W-:Y:S02]  /*2d00*/  ULOP3.LUT UR18, UR26, 0x3, URZ, 0xc0, !UPT ;  /* 0x000000031a127892 */ /* 0x000fe4000f8ec03f */
[----:B------:R-:W-:Y:S02]  /*2d10*/  UISETP.GE.U32.AND UP1, UPT, UR11, 0x3, UPT ;  /* 0x000000030b00788c */ /* 0x000fe4000bf26070 */
[----:B---3--:R-:W-:-:S02]  /*2d20*/  ULEA UR6, UR10, UR6, 0x18 ;  /* 0x000000060a067291 */ /* 0x008fc4000f8ec03f */
[----:B------:R-:W-:-:S04]  /*2d30*/  ULEA UR5, UR10, UR5, 0x18 ;  /* 0x000000050a057291 */ /* 0x000fc8000f8ec03f */
[C---:B0-2---:R-:W-:Y:S02]  /*2d40*/  LEA R2, R0.reuse, UR6, 0x3 ;  /* 0x0000000600027c11 */ /* 0x045fe4000f8e18ff */
[----:B------:R-:W-:-:S07]  /*2d50*/  LEA R3, R0, UR5, 0x3 ;  /* 0x0000000500037c11 */ /* 0x000fce000f8e18ff */
.L_x_117:
[----:B------:R-:W-:Y:S02]  /*2d60*/  ULDC.64 UR10, c[0x0][0x228] ;  /* 0x00008a00000a7ab9 */ /* 0x000fe40000000a00 */
[----:B------:R-:W-:-:S06]  /*2d70*/  UIMAD.WIDE.U32 UR10, UR4, 0x8, UR10 ;  /* 0x00000008040a78a5 */ /* 0x000fcc000f8e000a */
[----:B-1----:R-:W-:Y:S02]  /*2d80*/  IMAD.U32 R4, RZ, RZ, UR10 ;  /* 0x0000000aff047e24 */ /* 0x002fe4000f8e00ff */
        /* <DEDUP_REMOVED lines=19> */
[----:B------:R-:W-:Y:S01]  /*2ec0*/  UMOV UR19, UR5 ;  /* 0x0000000500137c82 */ /* 0x000fe20008000000 */
[----:B------:R-:W-:Y:S01]  /*2ed0*/  UMOV UR11, UR10 ;  /* 0x0000000a000b7c82 */ /* 0x000fe20008000000 */
[----:B------:R-:W-:-:S10]  /*2ee0*/  ISETP.NE.AND P1, PT, RZ, UR18, PT ;  /* 0x00000012ff007c0c */ /* 0x000fd4000bf25270 */
[----:B------:R-:W-:Y:S05]  /*2ef0*/  @!P0 BRA `(.L_x_102) ;  /* 0x0000000400608947 */ /* 0x000fea0003800000 */
[----:B------:R-:W-:Y:S01]  /*2f00*/  UIADD3 UR11, -UR18, UR26, URZ ;  /* 0x0000001a120b7290 */ /* 0x000fe2000fffe13f */
[----:B------:R-:W-:-:S05]  /*2f10*/  UMOV UR19, UR5 ;  /* 0x0000000500137c82 */ /* 0x000fca0008000000 */
[----:B------:R-:W-:Y:S01]  /*2f20*/  IMAD.U32 R4, RZ, RZ, UR11 ;  /* 0x0000000bff047e24 */ /* 0x000fe2000f8e00ff */
[----:B------:R-:W-:-:S06]  /*2f30*/  UMOV UR11, UR10 ;  /* 0x0000000a000b7c82 */ /* 0x000fcc0008000000 */
.L_x_103:
        /* <DEDUP_REMOVED lines=84> */
.L_x_102:
        /* <DEDUP_REMOVED lines=68> */
.L_x_101:
[----:B------:R-:W-:Y:S01]  /*38c0*/  BAR.SYNC.DEFER_BLOCKING 0x0 ;  /* 0x0000000000007b1d */ /* 0x000fe20000010000 */
[----:B------:R-:W-:-:S05]  /*38d0*/  ISETP.GE.U32.AND P0, PT, R0, UR26, PT ;  /* 0x0000001a00007c0c */ /* 0x000fca000bf06070 */
[----:B------:R-:W-:Y:S08]  /*38e0*/  BSSY B0, `(.L_x_104) ;  /* 0x00000b2000007945 */ /* 0x000ff00003800000 */
[----:B------:R-:W-:Y:S05]  /*38f0*/  @P0 BRA `(.L_x_105) ;  /* 0x0000000800c00947 */ /* 0x000fea0003800000 */
[----:B------:R-:W-:-:S07]  /*3900*/  IMAD.MOV.U32 R5, RZ, RZ, R0 ;  /* 0x000000ffff057224 */ /* 0x000fce00078e0000 */
.L_x_111:
        /* <DEDUP_REMOVED lines=16> */
.L_x_110:
        /* <DEDUP_REMOVED lines=84> */
.L_x_109:
[----:B------:R-:W-:Y:S05]  /*3f50*/  BSYNC B2 ;  /* 0x0000000000027941 */ /* 0x000fea0003800000 */
.L_x_108:
        /* <DEDUP_REMOVED lines=66> */
.L_x_107:
[----:B------:R-:W-:Y:S05]  /*4380*/  BSYNC B1 ;  /* 0x0000000000017941 */ /* 0x000fea0003800000 */
.L_x_106:
[C---:B------:R-:W-:Y:S01]  /*4390*/  LEA R11, R5.reuse, UR6, 0x3 ;  /* 0x00000006050b7c11 */ /* 0x040fe2000f8e18ff */
[----:B------:R-:W-:Y:S02]  /*43a0*/  IMAD.MOV.U32 R9, RZ, RZ, R7 ;  /* 0x000000ffff097224 */ /* 0x000fe400078e0007 */
[----:B------:R-:W-:-:S03]  /*43b0*/  VIADD R4, R5, UR26 ;  /* 0x0000001a05047c36 */ /* 0x000fc60008000000 */
[----:B------:R0:W-:Y:S02]  /*43c0*/  STS.64 [R11], R8 ;  /* 0x000000080b007388 */ /* 0x0001e40000000a00 */
[----:B------:R-:W-:Y:S01]  /*43d0*/  ISETP.GE.U32.AND P0, PT, R4, R5, PT ;  /* 0x000000050400720c */ /* 0x000fe20003f06070 */
[----:B------:R-:W-:-:S12]  /*43e0*/  IMAD.MOV.U32 R5, RZ, RZ, R4 ;  /* 0x000000ffff057224 */ /* 0x000fd800078e0004 */
[----:B0-----:R-:W-:Y:S05]  /*43f0*/  @!P0 BRA `(.L_x_111) ;  /* 0xfffffff400448947 */ /* 0x001fea000383ffff */
.L_x_105:
[----:B------:R-:W-:Y:S05]  /*4400*/  BSYNC B0 ;  /* 0x0000000000007941 */ /* 0x000fea0003800000 */
.L_x_104:
[----:B------:R-:W-:Y:S01]  /*4410*/  ULDC.64 UR12, c[0x0][0x218] ;  /* 0x00008600000c7ab9 */ /* 0x000fe20000000a00 */
[----:B------:R-:W-:Y:S01]  /*4420*/  BAR.SYNC.DEFER_BLOCKING 0x0 ;  /* 0x0000000000007b1d */ /* 0x000fe20000010000 */
[----:B------:R-:W-:-:S04]  /*4430*/  ISETP.NE.U32.AND P0, PT, RZ, UR12, PT ;  /* 0x0000000cff007c0c */ /* 0x000fc8000bf05070 */
[----:B------:R-:W-:-:S13]  /*4440*/  ISETP.NE.AND.EX P0, PT, RZ, UR13, PT, P0 ;  /* 0x0000000dff007c0c */ /* 0x000fda000bf05300 */
[----:B------:R-:W-:Y:S05]  /*4450*/  @!P0 BRA `(.L_x_112) ;  /* 0x0000000800b08947 */ /* 0x000fea0003800000 */
[----:B------:R-:W-:-:S05]  /*4460*/  UMOV UR5, URZ ;  /* 0x0000003f00057c82 */ /* 0x000fca0008000000 */
.L_x_116:
[----:B0-----:R-:W0:Y:S01]  /*4470*/  LDS.64 R22, [R2] ;  /* 0x0000000002167984 */ /* 0x001e220000000a00 */
[----:B------:R-:W-:Y:S01]  /*4480*/  ISETP.GE.U32.AND P0, PT, R0, UR7, PT ;  /* 0x0000000700007c0c */ /* 0x000fe2000bf06070 */
[----:B------:R-:W-:Y:S01]  /*4490*/  ULDC.64 UR12, c[0x0][0x210] ;  /* 0x00008400000c7ab9 */ /* 0x000fe20000000a00 */
[----:B------:R-:W-:Y:S01]  /*44a0*/  BSSY B0, `(.L_x_113) ;  /* 0x00000a0000007945 */ /* 0x000fe20003800000 */
[----:B0-----:R0:W-:Y:S10]  /*44b0*/  STS.64 [R3], R22 ;  /* 0x0000001603007388 */ /* 0x0011f40000000a00 */
[----:B-1----:R-:W-:Y:S05]  /*44c0*/  @P0 BRA `(.L_x_114) ;  /* 0x0000000800740947 */ /* 0x002fea0003800000 */
[----:B------:R-:W-:-:S07]  /*44d0*/  IMAD.MOV.U32 R4, RZ, RZ, R0 ;  /* 0x000000ffff047224 */ /* 0x000fce00078e0000 */
.L_x_115:
[----:B-1----:R-:W1:Y:S01]  /*44e0*/  LDC.64 R14, c[0x0][0x220] ;  /* 0x00008800ff0e7b82 */ /* 0x002e620000000a00 */
[----:B------:R-:W-:-:S04]  /*44f0*/  VIADD R5, R4, UR5 ;  /* 0x0000000504057c36 */ /* 0x000fc80008000000 */
[----:B------:R-:W-:-:S04]  /*4500*/  VIADD R9, R5, UR7 ;  /* 0x0000000705097c36 */ /* 0x000fc80008000000 */
[----:B-1----:R-:W-:-:S04]  /*4510*/  IMAD.WIDE.U32 R6, R9, R14, UR8 ;  /* 0x0000000809067e25 */ /* 0x002fc8000f8e000e */
        /* <DEDUP_REMOVED lines=13> */
[----:B------:R-:W-:Y:S02]  /*45f0*/  VIADD R4, R4, UR26 ;  /* 0x0000001a04047c36 */ /* 0x000fe40008000000 */
        /* <DEDUP_REMOVED lines=9> */
[----:B------:R-:W-:-:S03]  /*4690*/  IMAD.MOV.U32 R24, RZ, RZ, R21 ;  /* 0x000000ffff187224 */ /* 0x000fc600078e0015 */
[----:B------:R-:W-:Y:S01]  /*46a0*/  ISETP.LT.U32.AND.EX P0, PT, R27, R5, PT, P0 ;  /* 0x000000051b00720c */ /* 0x000fe20003f01100 */
[----:B------:R-:W-:-:S03]  /*46b0*/  IMAD.WIDE.U32.X R20, R7, R23, R24, P3 ;  /* 0x0000001707147225 */ /* 0x000fc600018e0418 */
[----:B------:R-:W-:-:S04]  /*46c0*/  SEL R5, RZ, 0x1, !P0 ;  /* 0x00000001ff057807 */ /* 0x000fc80004000000 */
[----:B------:R-:W-:Y:S01]  /*46d0*/  IADD3 R5, P0, P1, -R5, R6, -R27 ;  /* 0x0000000605057210 */ /* 0x000fe2000791e91b */
[----:B------:R-:W-:-:S05]  /*46e0*/  IMAD.MOV.U32 R6, RZ, RZ, -0x1 ;  /* 0xffffffffff067424 */ /* 0x000fca00078e00ff */
[----:B------:R-:W-:Y:S01]  /*46f0*/  IADD3.X R25, R6, -0x1, R27, P0, P1 ;  /* 0xffffffff06197810 */ /* 0x000fe200007e241b */
[----:B------:R-:W-:Y:S01]  /*4700*/  IMAD.WIDE.U32 R26, R23, R30, RZ ;  /* 0x0000001e171a7225 */ /* 0x000fe200078e00ff */
[----:B------:R-:W-:-:S04]  /*4710*/  ISETP.LT.U32.AND P0, PT, R20, R5, PT ;  /* 0x000000051400720c */ /* 0x000fc80003f01070 */
[----:B------:R-:W-:Y:S01]  /*4720*/  ISETP.LT.U32.AND.EX P0, PT, R21, R25, PT, P0 ;  /* 0x000000191500720c */ /* 0x000fe20003f01100 */
[----:B------:R-:W-:-:S03]  /*4730*/  IMAD.WIDE.U32 R26, P3, R31, R22, R26 ;  /* 0x000000161f1a7225 */ /* 0x000fc6000786001a */
[----:B------:R-:W-:-:S04]  /*4740*/  SEL R7, RZ, 0x1, !P0 ;  /* 0x00000001ff077807 */ /* 0x000fc80004000000 */
[----:B------:R-:W-:Y:S01]  /*4750*/  IADD3 R7, P1, P2, R7, R20, -R5 ;  /* 0x0000001407077210 */ /* 0x000fe20007a3e805 */
[----:B------:R-:W-:Y:S01]  /*4760*/  IMAD.MOV.U32 R20, RZ, RZ, R27 ;  /* 0x000000ffff147224 */ /* 0x000fe200078e001b */
[----:B------:R-:W-:Y:S02]  /*4770*/  SEL R5, RZ, 0xffffffff, !P0 ;  /* 0xffffffffff057807 */ /* 0x000fe40004000000 */
[----:B------:R-:W-:Y:S01]  /*4780*/  IADD3 R32, P0, R29, R26, RZ ;  /* 0x0000001a1d207210 */ /* 0x000fe20007f1e0ff */
[----:B----4-:R-:W-:Y:S01]  /*4790*/  IMAD.WIDE.U32 R26, R22, R8, RZ ;  /* 0x00000008161a7225 */ /* 0x010fe200078e00ff */
[----:B------:R-:W-:Y:S02]  /*47a0*/  IADD3.X R5, R5, R21, ~R25, P1, P2 ;  /* 0x0000001505057210 */ /* 0x000fe40000fe4c19 */
[----:B------:R-:W-:Y:S01]  /*47b0*/  IADD3 R30, P1, RZ, R28, RZ ;  /* 0x0000001cff1e7210 */ /* 0x000fe20007f3e0ff */
[----:B------:R-:W-:-:S04]  /*47c0*/  IMAD.WIDE.U32 R24, R23, R8, RZ ;  /* 0x0000000817187225 */ /* 0x000fc800078e00ff */
[----:B------:R-:W-:Y:S02]  /*47d0*/  IMAD.X R21, RZ, RZ, RZ, P3 ;  /* 0x000000ffff157224 */ /* 0x000fe400018e06ff */
[----:B------:R-:W-:-:S04]  /*47e0*/  IMAD.WIDE.U32 R24, P2, R9, R22, R24 ;  /* 0x0000001609187225 */ /* 0x000fc80007840018 */
[----:B------:R-:W-:Y:S01]  /*47f0*/  IMAD.WIDE.U32.X R20, R31, R23, R20, P0 ;  /* 0x000000171f147225 */ /* 0x000fe200000e0414 */
[----:B------:R-:W-:-:S03]  /*4800*/  ISETP.LT.U32.AND P0, PT, R30, R28, PT ;  /* 0x0000001c1e00720c */ /* 0x000fc60003f01070 */
[----:B------:R-:W-:Y:S01]  /*4810*/  IMAD.X R31, R32, 0x1, R28, P1 ;  /* 0x00000001201f7824 */ /* 0x000fe200008e061c */
[----:B------:R-:W-:Y:S01]  /*4820*/  IADD3 R27, P1, R27, R24, RZ ;  /* 0x000000181b1b7210 */ /* 0x000fe20007f3e0ff */
[----:B------:R-:W-:Y:S02]  /*4830*/  IMAD.X R29, RZ, RZ, RZ, P2 ;  /* 0x000000ffff1d7224 */ /* 0x000fe400010e06ff */
[----:B------:R-:W-:Y:S01]  /*4840*/  IMAD.MOV.U32 R28, RZ, RZ, R25 ;  /* 0x000000ffff1c7224 */ /* 0x000fe200078e0019 */
[----:B------:R-:W-:Y:S01]  /*4850*/  ISETP.LT.U32.AND.EX P0, PT, R31, R32, PT, P0 ;  /* 0x000000201f00720c */ /* 0x000fe20003f01100 */
[----:B------:R-:W-:-:S04]  /*4860*/  IMAD.WIDE.U32 R24, R23, UR19, RZ ;  /* 0x0000001317187c25 */ /* 0x000fc8000f8e00ff */
[----:B------:R-:W-:Y:S01]  /*4870*/  IMAD.WIDE.U32.X R8, R9, R23, R28, P1 ;  /* 0x0000001709087225 */ /* 0x000fe200008e041c */
[----:B------:R-:W-:-:S03]  /*4880*/  IADD3 R29, P2, RZ, R26, RZ ;  /* 0x0000001aff1d7210 */ /* 0x000fc60007f5e0ff */
[----:B------:R-:W-:Y:S01]  /*4890*/  IMAD.WIDE.U32 R32, R22, UR19, RZ ;  /* 0x0000001316207c25 */ /* 0x000fe2000f8e00ff */
[----:B------:R-:W-:-:S03]  /*48a0*/  ISETP.LT.U32.AND P1, PT, R29, R26, PT ;  /* 0x0000001a1d00720c */ /* 0x000fc60003f21070 */
[----:B------:R-:W-:Y:S02]  /*48b0*/  IMAD.X R28, R27, 0x1, R26, P2 ;  /* 0x000000011b1c7824 */ /* 0x000fe400010e061a */
[----:B------:R-:W-:-:S03]  /*48c0*/  IMAD.WIDE.U32 R24, P2, R22, UR11, R24 ;  /* 0x0000000b16187c25 */ /* 0x000fc6000f840018 */
[----:B------:R-:W-:Y:S01]  /*48d0*/  ISETP.LT.U32.AND.EX P1, PT, R28, R27, PT, P1 ;  /* 0x0000001b1c00720c */ /* 0x000fe20003f21110 */
[----:B------:R-:W-:Y:S01]  /*48e0*/  IMAD.MOV.U32 R26, RZ, RZ, R25 ;  /* 0x000000ffff1a7224 */ /* 0x000fe200078e0019 */
[----:B------:R-:W-:Y:S01]  /*48f0*/  SEL R25, RZ, 0x1, !P0 ;  /* 0x00000001ff197807 */ /* 0x000fe20004000000 */
[----:B------:R-:W-:Y:S01]  /*4900*/  IMAD.X R27, RZ, RZ, RZ, P2 ;  /* 0x000000ffff1b7224 */ /* 0x000fe200010e06ff */
[----:B0-----:R-:W-:Y:S02]  /*4910*/  SEL R22, RZ, 0x1, !P1 ;  /* 0x00000001ff167807 */ /* 0x001fe40004800000 */
[----:B------:R-:W-:Y:S02]  /*4920*/  IADD3 R33, P3, R33, R24, RZ ;  /* 0x0000001821217210 */ /* 0x000fe40007f7e0ff */
[----:B------:R-:W-:Y:S02]  /*4930*/  IADD3 R35, P1, RZ, R32, RZ ;  /* 0x00000020ff237210 */ /* 0x000fe40007f3e0ff */
[----:B------:R-:W-:-:S02]  /*4940*/  IADD3 R25, P2, P6, -R25, R30, -R31 ;  /* 0x0000001e19197210 */ /* 0x000fc40007e5e91f */
[----:B------:R-:W-:Y:S01]  /*4950*/  ISETP.LT.U32.AND P0, PT, R35, R32, PT ;  /* 0x000000202300720c */ /* 0x000fe20003f01070 */
[----:B------:R-:W-:Y:S01]  /*4960*/  IMAD.X R32, R33, 0x1, R32, P1 ;  /* 0x0000000121207824 */ /* 0x000fe200008e0620 */
[----:B------:R-:W-:Y:S02]  /*4970*/  IADD3.X R31, R6, -0x1, R31, P2, P6 ;  /* 0xffffffff061f7810 */ /* 0x000fe400017ec41f */
[----:B------:R-:W-:Y:S02]  /*4980*/  ISETP.LT.U32.AND P2, PT, R20, R25, PT ;  /* 0x000000191400720c */ /* 0x000fe40003f41070 */
[----:B------:R-:W-:Y:S02]  /*4990*/  ISETP.LT.U32.AND.EX P1, PT, R32, R33, PT, P0 ;  /* 0x000000212000720c */ /* 0x000fe40003f21100 */
[----:B------:R-:W-:Y:S02]  /*49a0*/  ISETP.LT.U32.AND.EX P0, PT, R21, R31, PT, P2 ;  /* 0x0000001f1500720c */ /* 0x000fe40003f01120 */
[----:B------:R-:W-:Y:S01]  /*49b0*/  IADD3 R29, P4, P5, -R22, R29, -R28 ;  /* 0x0000001d161d7210 */ /* 0x000fe20007d9e91c */
[----:B------:R-:W-:Y:S01]  /*49c0*/  IMAD.WIDE.U32.X R22, R23, UR11, R26, P3 ;  /* 0x0000000b17167c25 */ /* 0x000fe200098e041a */
[----:B------:R-:W-:-:S02]  /*49d0*/  SEL R26, RZ, 0x1, !P0 ;  /* 0x00000001ff1a7807 */ /* 0x000fc40004000000 */
[----:B------:R-:W-:Y:S02]  /*49e0*/  SEL R24, RZ, 0x1, !P1 ;  /* 0x00000001ff187807 */ /* 0x000fe40004800000 */
[----:B------:R-:W-:Y:S02]  /*49f0*/  IADD3 R25, P2, P3, R26, R20, -R25 ;  /* 0x000000141a197210 */ /* 0x000fe40007b5e819 */
[----:B------:R-:W-:Y:S02]  /*4a00*/  SEL R20, RZ, 0xffffffff, !P0 ;  /* 0xffffffffff147807 */ /* 0x000fe40004000000 */
[----:B------:R-:W-:Y:S02]  /*4a10*/  IADD3.X R27, R6, -0x1, R28, P4, P5 ;  /* 0xffffffff061b7810 */ /* 0x000fe400027ea41c */
[----:B------:R-:W-:Y:S02]  /*4a20*/  ISETP.LT.U32.AND P1, PT, R8, R29, PT ;  /* 0x0000001d0800720c */ /* 0x000fe40003f21070 */
[----:B------:R-:W-:-:S02]  /*4a30*/  IADD3 R35, P4, P5, -R24, R35, -R32 ;  /* 0x0000002318237210 */ /* 0x000fc40007d9e920 */
[----:B------:R-:W-:Y:S02]  /*4a40*/  IADD3.X R21, R20, R21, ~R31, P2, P3 ;  /* 0x0000001514157210 */ /* 0x000fe400017e6c1f */
[----:B------:R-:W-:Y:S02]  /*4a50*/  ISETP.LT.U32.AND.EX P1, PT, R9, R27, PT, P1 ;  /* 0x0000001b0900720c */ /* 0x000fe40003f21110 */
[----:B-----5:R-:W-:Y:S02]  /*4a60*/  IADD3 R24, P2, R18, R7, RZ ;  /* 0x0000000712187210 */ /* 0x020fe40007f5e0ff */
[----:B------:R-:W-:Y:S02]  /*4a70*/  IADD3.X R33, R6, -0x1, R32, P4, P5 ;  /* 0xffffffff06217810 */ /* 0x000fe400027ea420 */
[----:B------:R-:W-:Y:S01]  /*4a80*/  SEL R6, RZ, 0x1, !P1 ;  /* 0x00000001ff067807 */ /* 0x000fe20004800000 */
[----:B------:R-:W-:Y:S01]  /*4a90*/  IMAD.X R20, R19, 0x1, R5, P2 ;  /* 0x0000000113147824 */ /* 0x000fe200010e0605 */
[----:B------:R-:W-:-:S02]  /*4aa0*/  ISETP.LT.U32.AND P0, PT, R22, R35, PT ;  /* 0x000000231600720c */ /* 0x000fc40003f01070 */
[----:B------:R-:W-:Y:S02]  /*4ab0*/  ISETP.GE.U32.AND P2, PT, R18, R7, PT ;  /* 0x000000071200720c */ /* 0x000fe40003f46070 */
[----:B------:R-:W-:Y:S02]  /*4ac0*/  ISETP.GT.U32.AND P5, PT, R24, RZ, PT ;  /* 0x000000ff1800720c */ /* 0x000fe40003fa4070 */
[----:B------:R-:W-:Y:S02]  /*4ad0*/  IADD3 R29, P4, P3, R6, R8, -R29 ;  /* 0x00000008061d7210 */ /* 0x000fe40007b9e81d */
[----:B------:R-:W-:Y:S02]  /*4ae0*/  ISETP.LT.U32.AND.EX P0, PT, R23, R33, PT, P0 ;  /* 0x000000211700720c */ /* 0x000fe40003f01100 */
[----:B------:R-:W-:Y:S02]  /*4af0*/  SEL R8, RZ, 0xffffffff, !P1 ;  /* 0xffffffffff087807 */ /* 0x000fe40004800000 */
[----:B------:R-:W-:-:S02]  /*4b00*/  ISETP.GE.U32.AND.EX P2, PT, R19, R5, PT, P2 ;  /* 0x000000051300720c */ /* 0x000fc40003f46120 */
[----:B------:R-:W-:Y:S02]  /*4b10*/  ISETP.LT.U32.AND P1, PT, R24, R7, PT ;  /* 0x000000071800720c */ /* 0x000fe40003f21070 */
[----:B------:R-:W-:Y:S02]  /*4b20*/  ISETP.GT.U32.AND.EX P5, PT, R20, -0x1, PT, P5 ;  /* 0xffffffff1400780c */ /* 0x000fe40003fa4150 */
[----:B------:R-:W-:Y:S02]  /*4b30*/  IADD3.X R27, R8, R9, ~R27, P4, P3 ;  /* 0x00000009081b7210 */ /* 0x000fe400027e6c1b */
[----:B------:R-:W-:Y:S02]  /*4b40*/  SEL R6, RZ, 0x1, !P0 ;  /* 0x00000001ff067807 */ /* 0x000fe40004000000 */
[----:B------:R-:W-:Y:S02]  /*4b50*/  SEL R8, RZ, 0x1, P2 ;  /* 0x00000001ff087807 */ /* 0x000fe40001000000 */
[----:B------:R-:W-:-:S02]  /*4b60*/  ISETP.LT.U32.OR.EX P1, PT, R20, R5, P5, P1 ;  /* 0x000000051400720c */ /* 0x000fc40002f21510 */
[----:B------:R-:W-:Y:S02]  /*4b70*/  IADD3 R22, P5, P6, R6, R22, -R35 ;  /* 0x0000001606167210 */ /* 0x000fe40007ebe823 */
[----:B------:R-:W-:Y:S02]  /*4b80*/  IADD3 R6, P3, P4, R8, R18, -R7 ;  /* 0x0000001208067210 */ /* 0x000fe40007c7e807 */
[----:B------:R-:W-:Y:S02]  /*4b90*/  SEL R9, RZ, 0x1, !P1 ;  /* 0x00000001ff097807 */ /* 0x000fe40004800000 */
[----:B------:R-:W-:Y:S02]  /*4ba0*/  SEL R7, RZ, 0xffffffff, !P0 ;  /* 0xffffffffff077807 */ /* 0x000fe40004000000 */
[----:B------:R-:W-:Y:S02]  /*4bb0*/  SEL R18, RZ, 0xffffffff, P2 ;  /* 0xffffffffff127807 */ /* 0x000fe40001000000 */
[----:B------:R-:W-:-:S02]  /*4bc0*/  IADD3 R8, P0, -R9, R24, RZ ;  /* 0x0000001809087210 */ /* 0x000fc40007f1e1ff */
[----:B------:R-:W-:Y:S02]  /*4bd0*/  IADD3.X R23, R7, R23, ~R33, P5, P6 ;  /* 0x0000001707177210 */ /* 0x000fe40002fecc21 */
[----:B------:R-:W-:Y:S02]  /*4be0*/  SEL R9, RZ, 0xffffffff, !P1 ;  /* 0xffffffffff097807 */ /* 0x000fe40004800000 */
[----:B------:R-:W-:Y:S01]  /*4bf0*/  IADD3.X R7, R18, R19, ~R5, P3, P4 ;  /* 0x0000001312077210 */ /* 0x000fe20001fe8c05 */
[----:B------:R-:W-:Y:S01]  /*4c00*/  STS.64 [R3], R22 ;  /* 0x0000001603007388 */ /* 0x000fe20000000a00 */
[----:B------:R-:W-:Y:S01]  /*4c10*/  IADD3 R19, P1, R12, R25, RZ ;  /* 0x000000190c137210 */ /* 0x000fe20007f3e0ff */
[----:B------:R-:W-:Y:S01]  /*4c20*/  IMAD.X R9, R20, 0x1, ~R9, P0 ;  /* 0x0000000114097824 */ /* 0x000fe200000e0e09 */
[----:B------:R-:W-:Y:S02]  /*4c30*/  IADD3 R26, P5, R16, R29, RZ ;  /* 0x0000001d101a7210 */ /* 0x000fe40007fbe0ff */
[----:B------:R-:W-:Y:S01]  /*4c40*/  ISETP.GT.U32.AND P3, PT, R19, RZ, PT ;  /* 0x000000ff1300720c */ /* 0x000fe20003f64070 */
[----:B------:R-:W-:Y:S01]  /*4c50*/  IMAD.X R24, R13, 0x1, R21, P1 ;  /* 0x000000010d187824 */ /* 0x000fe200008e0615 */
        /* <DEDUP_REMOVED lines=30> */
[----:B------:R1:W-:Y:S01]  /*4e40*/  STG.E.64 desc[UR24][R14.64+0x10], R8 ;  /* 0x000010080e007986 */ /* 0x0003e2000c101b18 */
[----:B------:R-:W-:-:S03]  /*4e50*/  ISETP.GE.U32.AND P0, PT, R4, UR7, PT ;  /* 0x0000000704007c0c */ /* 0x000fc6000bf06070 */
[----:B------:R1:W-:Y:S04]  /*4e60*/  STG.E.64 desc[UR24][R10.64], R6 ;  /* 0x000000060a007986 */ /* 0x0003e8000c101b18 */
[----:B------:R1:W-:Y:S04]  /*4e70*/  STG.E.64 desc[UR24][R10.64+0x8], R12 ;  /* 0x0000080c0a007986 */ /* 0x0003e8000c101b18 */
[----:B------:R1:W-:Y:S02]  /*4e80*/  STG.E.64 desc[UR24][R10.64+0x10], R16 ;  /* 0x000010100a007986 */ /* 0x0003e4000c101b18 */
[----:B------:R-:W-:Y:S05]  /*4e90*/  @!P0 BRA `(.L_x_115) ;  /* 0xfffffff400908947 */ /* 0x000fea000383ffff */
.L_x_114:
[----:B------:R-:W-:Y:S05]  /*4ea0*/  BSYNC B0 ;  /* 0x0000000000007941 */ /* 0x000fea0003800000 */
.L_x_113:
[----:B------:R-:W-:Y:S01]  /*4eb0*/  ULEA UR5, UR7, UR5, 0x1 ;  /* 0x0000000507057291 */ /* 0x000fe2000f8e083f */
[----:B------:R-:W-:Y:S06]  /*4ec0*/  BAR.SYNC.DEFER_BLOCKING 0x0 ;  /* 0x0000000000007b1d */ /* 0x000fec0000010000 */
[----:B------:R-:W-:Y:S02]  /*4ed0*/  ULDC.64 UR12, c[0x0][0x218] ;  /* 0x00008600000c7ab9 */ /* 0x000fe40000000a00 */
[----:B------:R-:W-:-:S04]  /*4ee0*/  UISETP.GE.U32.AND UP0, UPT, UR5, UR12, UPT ;  /* 0x0000000c0500728c */ /* 0x000fc8000bf06070 */
[----:B------:R-:W-:-:S06]  /*4ef0*/  UISETP.GE.U32.AND.EX UP0, UPT, URZ, UR13, UPT, UP0 ;  /* 0x0000000d3f00728c */ /* 0x000fcc000bf06100 */
[----:B------:R-:W-:-:S13]  /*4f00*/  PLOP3.LUT P0, PT, PT, PT, UP0, 0x80, 0x0 ;  /* 0x000000000000781c */ /* 0x000fda0003f0f008 */
[----:B------:R-:W-:Y:S05]  /*4f10*/  @!P0 BRA `(.L_x_116) ;  /* 0xfffffff400548947 */ /* 0x000fea000383ffff */
.L_x_112:
[----:B------:R-:W-:Y:S01]  /*4f20*/  UIADD3 UR4, UR4, 0x1, URZ ;  /* 0x0000000104047890 */ /* 0x000fe2000fffe03f */
[----:B------:R-:W-:Y:S01]  /*4f30*/  BAR.SYNC.DEFER_BLOCKING 0x0 ;  /* 0x0000000000007b1d */ /* 0x000fe20000010000 */
[----:B------:R-:W-:-:S05]  /*4f40*/  USHF.L.U32 UR7, UR7, 0x1, URZ ;  /* 0x0000000107077899 */ /* 0x000fca000800063f */
[----:B------:R-:W-:Y:S02]  /*4f50*/  ULDC UR5, c[0x0][0x230] ;  /* 0x00008c0000057ab9 */ /* 0x000fe40000000800 */
[----:B------:R-:W-:-:S06]  /*4f60*/  UISETP.GE.U32.AND UP0, UPT, UR4, UR5, UPT ;  /* 0x000000050400728c */ /* 0x000fcc000bf06070 */
[----:B------:R-:W-:-:S13]  /*4f70*/  PLOP3.LUT P0, PT, PT, PT, UP0, 0x80, 0x0 ;  /* 0x000000000000781c */ /* 0x000fda0003f0f008 */
[----:B------:R-:W-:Y:S05]  /*4f80*/  @!P0 BRA `(.L_x_117) ;  /* 0xffffffdc00748947 */ /* 0x000fea000383ffff */
[----:B------:R-:W-:Y:S05]  /*4f90*/  EXIT ;  /* 0x000000000000794d */ /* 0x000fea0003800000 */
.L_x_118:
        /* <DEDUP_REMOVED lines=14> */
.L_x_399:


//--------------------- .text.ntt_xfield_fused_coset_strided --------------------------
	.section	.text.ntt_xfield_fused_coset_strided,"ax",@progbits
	.align	128
        .global         ntt_xfield_fused_coset_strided
        .type           ntt_xfield_fused_coset_strided,@function
        .size           ntt_xfield_fused_coset_strided,(.L_x_400 - ntt_xfield_fused_coset_strided)
        .other          ntt_xfield_fused_coset_strided,@"STO_CUDA_ENTRY STV_DEFAULT"
ntt_xfield_fused_coset_strided:
.text.ntt_xfield_fused_coset_strided:
[----:B------:R-:W0:Y:S01]  /*0000*/  LDC R1, c[0x0][0x28] ;  /* 0x00000a00ff017b82 */ /* 0x000e220000000800 */
[----:B------:R-:W1:Y:S01]  /*0010*/  S2R R16, SR_TID.X ;  /* 0x0000000000107919 */ /* 0x000e620000002100 */
[----:B0-----:R-:W-:-:S06]  /*0020*/  VIADD R1, R1, 0xfffffff8 ;  /* 0xfffffff801017836 */ /* 0x001fcc0000000000 */
[----:B------:R-:W0:Y:S01]  /*0030*/  LDC R18, c[0x0][0x21c] ;  /* 0x00008700ff127b82 */ /* 0x000e220000000800 */
[----:B------:R-:W-:Y:S01]  /*0040*/  ULDC UR36, c[0x0][0x20] ;  /* 0x0000080000247ab9 */ /* 0x000fe20000000800 */
[----:B------:R-:W1:Y:S01]  /*0050*/  S2R R39, SR_CTAID.X ;  /* 0x0000000000277919 */ /* 0x000e620000002500 */
[----:B------:R-:W-:Y:S01]  /*0060*/  ULDC UR37, c[0x0][0x24] ;  /* 0x0000090000257ab9 */ /* 0x000fe20000000800 */
[----:B------:R-:W-:Y:S01]  /*0070*/  R2UR UR44, R1 ;  /* 0x00000000012c72ca */ /* 0x000fe200000e0000 */
[----:B------:R-:W-:Y:S01]  /*0080*/  ULDC UR4, c[0x0][0x218] ;  /* 0x0000860000047ab9 */ /* 0x000fe20000000800 */
[----:B------:R-:W-:Y:S01]  /*0090*/  ULDC.64 UR38, c[0x0][0x228] ;  /* 0x00008a0000267ab9 */ /* 0x000fe20000000a00 */
[----:B------:R-:W-:Y:S01]  /*00a0*/  IMAD.U32 R17, RZ, RZ, UR4 ;  /* 0x00000004ff117e24 */ /* 0x000fe2000f8e00ff */
[----:B------:R-:W-:Y:S01]  /*00b0*/  ULDC.64 UR40, c[0x0][0x210] ;  /* 0x0000840000287ab9 */ /* 0x000fe20000000a00 */
[----:B------:R-:W-:Y:S01]  /*00c0*/  ULDC.64 UR42, c[0x0][0x220] ;  /* 0x00008800002a7ab9 */ /* 0x000fe20000000a00 */
[----:B------:R-:W-:Y:S07]  /*00d0*/  BSSY B6, `(.L_x_119) ;  /* 0x0000012000067945 */ /* 0x000fee0003800000 */
[----:B------:R-:W-:-:S04]  /*00e0*/  UIADD3 UR36, UP0, UR44, UR36, URZ ;  /* 0x000000242c247290 */ /* 0x000fc8000ff1e03f */
[----:B------:R-:W-:Y:S01]  /*00f0*/  UIADD3.X UR37, URZ, UR37, URZ, UP0, !UPT ;  /* 0x000000253f257290 */ /* 0x000fe200087fe43f */
[----:B-1----:R-:W-:-:S04]  /*0100*/  LOP3.LUT P0, RZ, R39, R16, RZ, 0xfc, !PT ;  /* 0x0000001027ff7212 */ /* 0x002fc8000780fcff */
[----:B------:R-:W-:-:S09]  /*0110*/  P2R R2, PR, RZ, 0x1 ;  /* 0x00000001ff027803 */ /* 0x000fd20000000000 */
[----:B------:R-:W-:Y:S05]  /*0120*/  @P0 BRA `(.L_x_120) ;  /* 0x0000000000300947 */ /* 0x000fea0003800000 */
[----:B------:R-:W1:Y:S01]  /*0130*/  LDC R11, c[0x0][RZ] ;  /* 0x00000000ff0b7b82 */ /* 0x000e620000000800 */
[----:B------:R-:W-:Y:S01]  /*0140*/  MOV R0, 0x10 ;  /* 0x0000001000007802 */ /* 0x000fe20000000f00 */
[----:B------:R-:W-:Y:S01]  /*0150*/  ULDC.64 UR4, c[0x4][0x0] ;  /* 0x0100000000047ab9 */ /* 0x000fe20000000a00 */
[----:B------:R-:W-:Y:S02]  /*0160*/  IMAD.U32 R6, RZ, RZ, UR36 ;  /* 0x00000024ff067e24 */ /* 0x000fe4000f8e00ff */
[----:B------:R-:W-:Y:S02]  /*0170*/  IMAD.U32 R4, RZ, RZ, UR4 ;  /* 0x00000004ff047e24 */ /* 0x000fe4000f8e00ff */
[----:B------:R-:W-:Y:S01]  /*0180*/  IMAD.U32 R5, RZ, RZ, UR5 ;  /* 0x00000005ff057e24 */ /* 0x000fe2000f8e00ff */
[----:B------:R-:W1:Y:S01]  /*0190*/  LDC R10, c[0x0][0xc] ;  /* 0x00000300ff0a7b82 */ /* 0x000e620000000800 */
[----:B------:R-:W-:-:S07]  /*01a0*/  IMAD.U32 R7, RZ, RZ, UR37 ;  /* 0x00000025ff077e24 */ /* 0x000fce000f8e00ff */
[----:B------:R2:W3:Y:S01]  /*01b0*/  LDC.64 R8, c[0x4][R0] ;  /* 0x0100000000087b82 */ /* 0x0004e20000000a00 */
[----:B-1----:R2:W-:Y:S02]  /*01c0*/  STL.64 [R1], R10 ;  /* 0x0000000a01007387 */ /* 0x0025e40000100a00 */
[----:B------:R-:W-:-:S07]  /*01d0*/  LEPC R20, `(.L_x_120) ;  /* 0x000000001014794e */ /* 0x000fce0000000000 */
[----:B0-23--:R-:W-:Y:S05]  /*01e0*/  CALL.ABS.NOINC R8 ;  /* 0x0000000008007343 */ /* 0x00dfea0003c00000 */
.L_x_120:
[----:B------:R-:W-:Y:S05]  /*01f0*/  BSYNC B6 ;  /* 0x0000000000067941 */ /* 0x000fea0003800000 */
.L_x_119:
[----:B------:R-:W-:Y:S01]  /*0200*/  IMAD.MOV.U32 R3, RZ, RZ, 0x1 ;  /* 0x00000001ff037424 */ /* 0x000fe200078e00ff */
[----:B------:R-:W-:Y:S01]  /*0210*/  ULDC.64 UR4, c[0x0][0x218] ;  /* 0x0000860000047ab9 */ /* 0x000fe20000000a00 */
[----:B------:R-:W-:Y:S01]  /*0220*/  IMAD.MOV.U32 R4, RZ, RZ, -0x1 ;  /* 0xffffffffff047424 */ /* 0x000fe200078e00ff */
[----:B------:R-:W1:Y:S01]  /*0230*/  LDC.64 R8, c[0x0][0x208] ;  /* 0x00008200ff087b82 */ /* 0x000e620000000a00 */
[----:B------:R-:W-:Y:S01]  /*0240*/  IMAD.WIDE.U32 R38, R39, 0x3, RZ ;  /* 0x0000000327267825 */ /* 0x000fe200078e00ff */
[----:B------:R-:W-:-:S04]  /*0250*/  IADD3 R3, P1, R3, 0x1, RZ ;  /* 0x0000000103037810 */ /* 0x000fc80007f3e0ff */
[----:B------:R-:W-:Y:S02]  /*0260*/  ISETP.GT.U32.AND P0, PT, R3, RZ, PT ;  /* 0x000000ff0300720c */ /* 0x000fe40003f04070 */
[----:B------:R-:W-:-:S04]  /*0270*/  IADD3.X R0, R4, -0x1, RZ, P1, !PT ;  /* 0xffffffff04007810 */ /* 0x000fc80000ffe4ff */
[----:B------:R-:W-:-:S04]  /*0280*/  ISETP.GT.U32.AND.EX P0, PT, R0, RZ, PT, P0 ;  /* 0x000000ff0000720c */ /* 0x000fc80003f04100 */
[----:B------:R-:W-:Y:S02]  /*0290*/  SEL R14, RZ, 0x1, !P0 ;  /* 0x00000001ff0e7807 */ /* 0x000fe40004000000 */
[----:B------:R-:W-:Y:S02]  /*02a0*/  SEL R11, RZ, 0xffffffff, !P0 ;  /* 0xffffffffff0b7807 */ /* 0x000fe40004000000 */
[----:B------:R-:W-:-:S05]  /*02b0*/  IADD3 R14, P0, R14, -R3, RZ ;  /* 0x800000030e0e7210 */ /* 0x000fca0007f1e0ff */
[----:B------:R-:W-:Y:S01]  /*02c0*/  IMAD.X R11, R11, 0x1, ~R0, P0 ;  /* 0x000000010b0b7824 */ /* 0x000fe200000e0e00 */
[----:B------:R-:W-:-:S04]  /*02d0*/  ISETP.NE.U32.AND P0, PT, R14, UR4, PT ;  /* 0x000000040e007c0c */ /* 0x000fc8000bf05070 */
[----:B------:R-:W-:-:S13]  /*02e0*/  ISETP.NE.AND.EX P0, PT, R11, UR5, PT, P0 ;  /* 0x000000050b007c0c */ /* 0x000fda000bf05300 */
[----:B------:R-:W-:Y:S05]  /*02f0*/  @!P0 BRA `(.L_x_121) ;  /* 0x0000000c00e88947 */ /* 0x000fea0003800000 */
[----:B------:R-:W2:Y:S01]  /*0300*/  LDC R5, c[0x0][RZ] ;  /* 0x00000000ff057b82 */ /* 0x000ea20000000800 */
[----:B------:R-:W-:-:S07]  /*0310*/  UMOV UR4, 0x400 ;  /* 0x0000040000047882 */ /* 0x000fce0000000000 */
[----:B------:R-:W3:Y:S01]  /*0320*/  S2UR UR5, SR_CgaCtaId ;  /* 0x00000000000579c3 */ /* 0x000ee20000008800 */
[----:B--2---:R-:W-:Y:S01]  /*0330*/  ISETP.GE.U32.AND P0, PT, R16, R5, PT ;  /* 0x000000051000720c */ /* 0x004fe20003f06070 */
[----:B---3--:R-:W-:-:S06]  /*0340*/  ULEA UR4, UR5, UR4, 0x18 ;  /* 0x0000000405047291 */ /* 0x008fcc000f8ec03f */
[----:B------:R-:W-:-:S06]  /*0350*/  LEA R10, R16, UR4, 0x3 ;  /* 0x00000004100a7c11 */ /* 0x000fcc000f8e18ff */
[----:B------:R-:W-:Y:S05]  /*0360*/  @P0 BRA `(.L_x_122) ;  /* 0x0000000000fc0947 */ /* 0x000fea0003800000 */
[----:B------:R-:W-:Y:S01]  /*0370*/  ISETP.NE.AND P0, PT, R16, RZ, PT ;  /* 0x000000ff1000720c */ /* 0x000fe20003f05270 */
[----:B------:R-:W-:-:S12]  /*0380*/  BSSY B0, `(.L_x_123) ;  /* 0x000003b000007945 */ /* 0x000fd80003800000 */
[----:B------:R-:W-:Y:S05]  /*0390*/  @!P0 BRA `(.L_x_124) ;  /* 0x0000000000e48947 */ /* 0x000fea0003800000 */
[----:B------:R-:W-:Y:S01]  /*03a0*/  ULDC.64 UR4, c[0x0][0x218] ;  /* 0x0000860000047ab9 */ /* 0x000fe20000000a00 */
[----:B------:R-:W-:Y:S02]  /*03b0*/  IMAD.MOV.U32 R3, RZ, RZ, R16 ;  /* 0x000000ffff037224 */ /* 0x000fe400078e0010 */
[----:B------:R-:W-:Y:S02]  /*03c0*/  IMAD.U32 R20, RZ, RZ, UR4 ;  /* 0x00000004ff147e24 */ /* 0x000fe4000f8e00ff */
[----:B------:R-:W-:Y:S02]  /*03d0*/  IMAD.U32 R19, RZ, RZ, UR5 ;  /* 0x00000005ff137e24 */ /* 0x000fe4000f8e00ff */
[----:B------:R-:W-:-:S07]  /*03e0*/  IMAD.MOV.U32 R0, RZ, RZ, RZ ;  /* 0x000000ffff007224 */ /* 0x000fce00078e00ff */
.L_x_127:
[-C--:B------:R-:W-:Y:S01]  /*03f0*/  IMAD.WIDE.U32 R6, R19, R20.reuse, RZ ;  /* 0x0000001413067225 */ /* 0x080fe200078e00ff */
[C---:B------:R-:W-:Y:S01]  /*0400*/  LOP3.LUT R23, R3.reuse, 0x1, RZ, 0xc0, !PT ;  /* 0x0000000103177812 */ /* 0x040fe200078ec0ff */
[----:B------:R-:W-:Y:S01]  /*0410*/  BSSY B1, `(.L_x_125) ;  /* 0x000002d000017945 */ /* 0x000fe20003800000 */
[--C-:B------:R-:W-:Y:S01]  /*0420*/  SHF.R.U64 R3, R3, 0x1, R0.reuse ;  /* 0x0000000103037819 */ /* 0x100fe20000001200 */
[----:B------:R-:W-:Y:S01]  /*0430*/  IMAD.WIDE.U32 R12, R20, R20, RZ ;  /* 0x00000014140c7225 */ /* 0x000fe200078e00ff */
[----:B------:R-:W-:-:S03]  /*0440*/  SHF.R.U32.HI R0, RZ, 0x1, R0 ;  /* 0x00000001ff007819 */ /* 0x000fc60000011600 */
        /* <DEDUP_REMOVED lines=9> */
[----:B------:R-:W-:Y:S01]  /*04e0*/  IMAD.WIDE.U32.X R6, R19, R19, R12, P2 ;  /* 0x0000001313067225 */ /* 0x000fe200010e040c */
[----:B------:R-:W-:Y:S02]  /*04f0*/  ISETP.NE.U32.AND P2, PT, R23, 0x1, PT ;  /* 0x000000011700780c */ /* 0x000fe40003f45070 */
[--C-:B------:R-:W-:Y:S02]  /*0500*/  IADD3 R21, P1, P3, -R21, R15, -R22.reuse ;  /* 0x0000000f15157210 */ /* 0x100fe40007b3e916 */
[----:B------:R-:W-:Y:S02]  /*0510*/  ISETP.NE.U32.AND.EX P2, PT, RZ, RZ, PT, P2 ;  /* 0x000000ffff00720c */ /* 0x000fe40003f45120 */
[----:B------:R-:W-:Y:S02]  /*0520*/  IADD3.X R23, R4, -0x1, R22, P1, P3 ;  /* 0xffffffff04177810 */ /* 0x000fe40000fe6416 */
[----:B------:R-:W-:-:S02]  /*0530*/  ISETP.LT.U32.AND P1, PT, R6, R21, PT ;  /* 0x000000150600720c */ /* 0x000fc40003f21070 */
[----:B------:R-:W-:Y:S02]  /*0540*/  ISETP.NE.U32.AND P0, PT, R3, RZ, PT ;  /* 0x000000ff0300720c */ /* 0x000fe40003f05070 */
[----:B------:R-:W-:Y:S02]  /*0550*/  ISETP.LT.U32.AND.EX P1, PT, R7, R23, PT, P1 ;  /* 0x000000170700720c */ /* 0x000fe40003f21110 */
[----:B------:R-:W-:Y:S02]  /*0560*/  ISETP.NE.AND.EX P0, PT, R0, RZ, PT, P0 ;  /* 0x000000ff0000720c */ /* 0x000fe40003f05300 */
[----:B------:R-:W-:Y:S01]  /*0570*/  SEL R22, RZ, 0x1, !P1 ;  /* 0x00000001ff167807 */ /* 0x000fe20004800000 */
[----:B------:R-:W-:Y:S10]  /*0580*/  @P2 BRA `(.L_x_126) ;  /* 0x0000000000542947 */ /* 0x000ff40003800000 */
[----:B------:R-:W-:-:S04]  /*0590*/  IMAD.WIDE.U32 R12, R19, R14, RZ ;  /* 0x0000000e130c7225 */ /* 0x000fc800078e00ff */
[----:B------:R-:W-:-:S04]  /*05a0*/  IMAD.WIDE.U32 R14, R20, R14, RZ ;  /* 0x0000000e140e7225 */ /* 0x000fc800078e00ff */
[----:B------:R-:W-:Y:S01]  /*05b0*/  IMAD.WIDE.U32 R12, P3, R20, R11, R12 ;  /* 0x0000000b140c7225 */ /* 0x000fe2000786000c */
[----:B------:R-:W-:-:S03]  /*05c0*/  IADD3 R25, P5, RZ, R14, RZ ;  /* 0x0000000eff197210 */ /* 0x000fc60007fbe0ff */
[----:B------:R-:W-:Y:S01]  /*05d0*/  IMAD.MOV.U32 R27, RZ, RZ, -0x1 ;  /* 0xffffffffff1b7424 */ /* 0x000fe200078e00ff */
        /* <DEDUP_REMOVED lines=16> */
.L_x_126:
[----:B------:R-:W-:Y:S05]  /*06e0*/  BSYNC B1 ;  /* 0x0000000000017941 */ /* 0x000fea0003800000 */
.L_x_125:
[----:B------:R-:W-:Y:S02]  /*06f0*/  IADD3 R20, P2, P3, R22, R6, -R21 ;  /* 0x0000000616147210 */ /* 0x000fe40007b5e815 */
[----:B------:R-:W-:-:S04]  /*0700*/  SEL R6, RZ, 0xffffffff, !P1 ;  /* 0xffffffffff067807 */ /* 0x000fc80004800000 */
[----:B------:R-:W-:Y:S01]  /*0710*/  IADD3.X R19, R6, R7, ~R23, P2, P3 ;  /* 0x0000000706137210 */ /* 0x000fe200017e6c17 */
[----:B------:R-:W-:Y:S06]  /*0720*/  @P0 BRA `(.L_x_127) ;  /* 0xfffffffc00300947 */ /* 0x000fec000383ffff */
.L_x_124:
[----:B------:R-:W-:Y:S05]  /*0730*/  BSYNC B0 ;  /* 0x0000000000007941 */ /* 0x000fea0003800000 */
.L_x_123:
[----:B------:R-:W-:-:S05]  /*0740*/  IMAD.MOV.U32 R15, RZ, RZ, R11 ;  /* 0x000000ffff0f7224 */ /* 0x000fca00078e000b */
[----:B------:R2:W-:Y:S02]  /*0750*/  STS.64 [R10], R14 ;  /* 0x0000000e0a007388 */ /* 0x0005e40000000a00 */
.L_x_122:
[----:B------:R-:W-:Y:S05]  /*0760*/  WARPSYNC.ALL ;  /* 0x0000000000007948 */ /* 0x000fea0003800000 */
[----:B------:R-:W-:Y:S01]  /*0770*/  IMAD.MOV.U32 R0, RZ, RZ, 0x1 ;  /* 0x00000001ff007424 */ /* 0x000fe200078e00ff */
[----:B------:R-:W-:Y:S04]  /*0780*/  BAR.SYNC.DEFER_BLOCKING 0x0 ;  /* 0x0000000000007b1d */ /* 0x000fe80000010000 */
[----:B------:R-:W-:-:S04]  /*0790*/  IADD3 R0, P1, R0, 0x1, RZ ;  /* 0x0000000100007810 */ /* 0x000fc80007f3e0ff */
[----:B------:R-:W-:Y:S02]  /*07a0*/  ISETP.GT.U32.AND P0, PT, R0, RZ, PT ;  /* 0x000000ff0000720c */ /* 0x000fe40003f04070 */
[----:B------:R-:W-:Y:S02]  /*07b0*/  IADD3.X R7, R4, -0x1, RZ, P1, !PT ;  /* 0xffffffff04077810 */ /* 0x000fe40000ffe4ff */
[----:B------:R-:W-:Y:S02]  /*07c0*/  ISETP.NE.AND P1, PT, R5, RZ, PT ;  /* 0x000000ff0500720c */ /* 0x000fe40003f25270 */
[----:B------:R-:W-:-:S04]  /*07d0*/  ISETP.GT.U32.AND.EX P0, PT, R7, RZ, PT, P0 ;  /* 0x000000ff0700720c */ /* 0x000fc80003f04100 */
[----:B------:R-:W-:-:S04]  /*07e0*/  SEL R3, RZ, 0x1, !P0 ;  /* 0x00000001ff037807 */ /* 0x000fc80004000000 */
[----:B------:R-:W-:Y:S02]  /*07f0*/  IADD3 R6, P2, R3, -R0, RZ ;  /* 0x8000000003067210 */ /* 0x000fe40007f5e0ff */
[----:B------:R-:W-:-:S05]  /*0800*/  SEL R0, RZ, 0xffffffff, !P0 ;  /* 0xffffffffff007807 */ /* 0x000fca0004000000 */
[----:B------:R-:W-:Y:S01]  /*0810*/  IMAD.X R7, R0, 0x1, ~R7, P2 ;  /* 0x0000000100077824 */ /* 0x000fe200010e0e07 */
[----:B------:R-:W-:Y:S06]  /*0820*/  @!P1 BRA `(.L_x_128) ;  /* 0x0000000000d09947 */ /* 0x000fec0003800000 */
[----:B------:R-:W-:Y:S02]  /*0830*/  IMAD.MOV.U32 R0, RZ, RZ, R5 ;  /* 0x000000ffff007224 */ /* 0x000fe400078e0005 */
[----:B------:R-:W-:-:S07]  /*0840*/  IMAD.MOV.U32 R3, RZ, RZ, RZ ;  /* 0x000000ffff037224 */ /* 0x000fce00078e00ff */
.L_x_130:
[-C--:B0-----:R-:W-:Y:S01]  /*0850*/  IMAD.WIDE.U32 R12, R18, R17.reuse, RZ ;  /* 0x00000011120c7225 */ /* 0x081fe200078e00ff */
[C---:B------:R-:W-:Y:S02]  /*0860*/  LOP3.LUT R21, R0.reuse, 0x1, RZ, 0xc0, !PT ;  /* 0x0000000100157812 */ /* 0x040fe400078ec0ff */
[--C-:B------:R-:W-:Y:S01]  /*0870*/  SHF.R.U64 R0, R0, 0x1, R3.reuse ;  /* 0x0000000100007819 */ /* 0x100fe20000001203 */
[----:B--2---:R-:W-:Y:S01]  /*0880*/  IMAD.WIDE.U32 R14, R17, R17, RZ ;  /* 0x00000011110e7225 */ /* 0x004fe200078e00ff */
[----:B------:R-:W-:-:S03]  /*0890*/  SHF.R.U32.HI R3, RZ, 0x1, R3 ;  /* 0x00000001ff037819 */ /* 0x000fc60000011603 */
[----:B------:R-:W-:Y:S01]  /*08a0*/  IMAD.WIDE.U32 R12, P1, R17, R18, R12 ;  /* 0x00000012110c7225 */ /* 0x000fe2000782000c */
[----:B------:R-:W-:Y:S02]  /*08b0*/  IADD3 R19, P3, RZ, R14, RZ ;  /* 0x0000000eff137210 */ /* 0x000fe40007f7e0ff */
[----:B------:R-:W-:Y:S01]  /*08c0*/  IADD3 R11, P2, R15, R12, RZ ;  /* 0x0000000c0f0b7210 */ /* 0x000fe20007f5e0ff */
[----:B------:R-:W-:Y:S01]  /*08d0*/  IMAD.X R15, RZ, RZ, RZ, P1 ;  /* 0x000000ffff0f7224 */ /* 0x000fe200008e06ff */
[----:B------:R-:W-:-:S03]  /*08e0*/  ISETP.LT.U32.AND P0, PT, R19, R14, PT ;  /* 0x0000000e1300720c */ /* 0x000fc60003f01070 */
[----:B------:R-:W-:Y:S02]  /*08f0*/  IMAD.X R20, R14, 0x1, R11, P3 ;  /* 0x000000010e147824 */ /* 0x000fe400018e060b */
[----:B------:R-:W-:-:S03]  /*0900*/  IMAD.MOV.U32 R14, RZ, RZ, R13 ;  /* 0x000000ffff0e7224 */ /* 0x000fc600078e000d */
[----:B------:R-:W-:Y:S01]  /*0910*/  ISETP.LT.U32.AND.EX P0, PT, R20, R11, PT, P0 ;  /* 0x0000000b1400720c */ /* 0x000fe20003f01100 */
[----:B------:R-:W-:Y:S01]  /*0920*/  IMAD.WIDE.U32.X R12, R18, R18, R14, P2 ;  /* 0x00000012120c7225 */ /* 0x000fe200010e040e */
[----:B------:R-:W-:Y:S02]  /*0930*/  ISETP.NE.U32.AND P2, PT, R21, 0x1, PT ;  /* 0x000000011500780c */ /* 0x000fe40003f45070 */
[----:B------:R-:W-:Y:S02]  /*0940*/  SEL R11, RZ, 0x1, !P0 ;  /* 0x00000001ff0b7807 */ /* 0x000fe40004000000 */
[----:B------:R-:W-:Y:S02]  /*0950*/  ISETP.NE.U32.AND.EX P2, PT, RZ, RZ, PT, P2 ;  /* 0x000000ffff00720c */ /* 0x000fe40003f45120 */
[----:B------:R-:W-:Y:S02]  /*0960*/  IADD3 R11, P1, P3, -R11, R19, -R20 ;  /* 0x000000130b0b7210 */ /* 0x000fe40007b3e914 */
[----:B------:R-:W-:-:S02]  /*0970*/  ISETP.NE.U32.AND P0, PT, R0, RZ, PT ;  /* 0x000000ff0000720c */ /* 0x000fc40003f05070 */
[----:B------:R-:W-:Y:S02]  /*0980*/  IADD3.X R23, R4, -0x1, R20, P1, P3 ;  /* 0xffffffff04177810 */ /* 0x000fe40000fe6414 */
[----:B------:R-:W-:Y:S02]  /*0990*/  ISETP.LT.U32.AND P1, PT, R12, R11, PT ;  /* 0x0000000b0c00720c */ /* 0x000fe40003f21070 */
[----:B------:R-:W-:Y:S02]  /*09a0*/  ISETP.NE.AND.EX P0, PT, R3, RZ, PT, P0 ;  /* 0x000000ff0300720c */ /* 0x000fe40003f05300 */
[----:B------:R-:W-:-:S04]  /*09b0*/  ISETP.LT.U32.AND.EX P1, PT, R13, R23, PT, P1 ;  /* 0x000000170d00720c */ /* 0x000fc80003f21110 */
[----:B------:R-:W-:Y:S01]  /*09c0*/  SEL R22, RZ, 0x1, !P1 ;  /* 0x00000001ff167807 */ /* 0x000fe20004800000 */
[----:B------:R-:W-:Y:S08]  /*09d0*/  @P2 BRA `(.L_x_129) ;  /* 0x0000000000542947 */ /* 0x000ff00003800000 */
[----:B------:R-:W-:-:S04]  /*09e0*/  IMAD.WIDE.U32 R14, R18, R6, RZ ;  /* 0x00000006120e7225 */ /* 0x000fc800078e00ff */
[----:B------:R-:W-:-:S04]  /*09f0*/  IMAD.WIDE.U32 R20, R17, R6, RZ ;  /* 0x0000000611147225 */ /* 0x000fc800078e00ff */
[----:B------:R-:W-:Y:S01]  /*0a00*/  IMAD.WIDE.U32 R14, P3, R17, R7, R14 ;  /* 0x00000007110e7225 */ /* 0x000fe2000786000e */
[----:B------:R-:W-:-:S03]  /*0a10*/  IADD3 R17, P5, RZ, R20, RZ ;  /* 0x00000014ff117210 */ /* 0x000fc60007fbe0ff */
[----:B------:R-:W-:Y:S01]  /*0a20*/  IMAD.MOV.U32 R25, RZ, RZ, -0x1 ;  /* 0xffffffffff197424 */ /* 0x000fe200078e00ff */
[----:B------:R-:W-:Y:S01]  /*0a30*/  IADD3 R19, P4, R21, R14, RZ ;  /* 0x0000000e15137210 */ /* 0x000fe20007f9e0ff */
[----:B------:R-:W-:Y:S01]  /*0a40*/  IMAD.X R21, RZ, RZ, RZ, P3 ;  /* 0x000000ffff157224 */ /* 0x000fe200018e06ff */
[----:B------:R-:W-:-:S03]  /*0a50*/  ISETP.LT.U32.AND P2, PT, R17, R20, PT ;  /* 0x000000141100720c */ /* 0x000fc60003f41070 */
[----:B------:R-:W-:Y:S02]  /*0a60*/  IMAD.X R14, R19, 0x1, R20, P5 ;  /* 0x00000001130e7824 */ /* 0x000fe400028e0614 */
[----:B------:R-:W-:-:S03]  /*0a70*/  IMAD.MOV.U32 R20, RZ, RZ, R15 ;  /* 0x000000ffff147224 */ /* 0x000fc600078e000f */
[----:B------:R-:W-:Y:S01]  /*0a80*/  ISETP.LT.U32.AND.EX P2, PT, R14, R19, PT, P2 ;  /* 0x000000130e00720c */ /* 0x000fe20003f41120 */
[----:B------:R-:W-:-:S03]  /*0a90*/  IMAD.WIDE.U32.X R18, R18, R7, R20, P4 ;  /* 0x0000000712127225 */ /* 0x000fc600020e0414 */
        /* <DEDUP_REMOVED lines=9> */
.L_x_129:
[----:B------:R-:W-:Y:S02]  /*0b30*/  IADD3 R17, P2, P3, R22, R12, -R11 ;  /* 0x0000000c16117210 */ /* 0x000fe40007b5e80b */
[----:B------:R-:W-:-:S04]  /*0b40*/  SEL R12, RZ, 0xffffffff, !P1 ;  /* 0xffffffffff0c7807 */ /* 0x000fc80004800000 */
[----:B------:R-:W-:Y:S01]  /*0b50*/  IADD3.X R18, R12, R13, ~R23, P2, P3 ;  /* 0x0000000d0c127210 */ /* 0x000fe200017e6c17 */
[----:B------:R-:W-:Y:S06]  /*0b60*/  @P0 BRA `(.L_x_130) ;  /* 0xfffffffc00380947 */ /* 0x000fec000383ffff */
.L_x_128:
[----:B------:R-:W-:Y:S01]  /*0b70*/  ULDC.64 UR4, c[0x0][0x220] ;  /* 0x0000880000047ab9 */ /* 0x000fe20000000a00 */
[----:B------:R-:W-:Y:S01]  /*0b80*/  ULDC.64 UR6, c[0x0][0x228] ;  /* 0x00008a0000067ab9 */ /* 0x000fe20000000a00 */
[----:B------:R-:W-:Y:S01]  /*0b90*/  ISETP.GE.U32.AND P0, PT, R16, UR4, PT ;  /* 0x0000000410007c0c */ /* 0x000fe2000bf06070 */
[----:B------:R-:W-:Y:S01]  /*0ba0*/  ULDC.64 UR8, c[0x0][0x210] ;  /* 0x0000840000087ab9 */ /* 0x000fe20000000a00 */
[----:B------:R-:W-:Y:S02]  /*0bb0*/  BSSY B0, `(.L_x_131) ;  /* 0x000006d000007945 */ /* 0x000fe40003800000 */
[----:B------:R-:W-:-:S13]  /*0bc0*/  ISETP.GE.U32.AND.EX P0, PT, RZ, UR5, PT, P0 ;  /* 0x00000005ff007c0c */ /* 0x000fda000bf06100 */
[----:B------:R-:W-:Y:S05]  /*0bd0*/  @P0 BRA `(.L_x_132) ;  /* 0x0000000400a80947 */ /* 0x000fea0003800000 */
[----:B--2---:R-:W2:Y:S01]  /*0be0*/  LDS.64 R10, [R10] ;  /* 0x000000000a0a7984 */ /* 0x004ea20000000a00 */
[----:B------:R-:W-:Y:S02]  /*0bf0*/  IMAD.MOV.U32 R3, RZ, RZ, R16 ;  /* 0x000000ffff037224 */ /* 0x000fe400078e0010 */
[----:B------:R-:W-:-:S07]  /*0c00*/  IMAD.MOV.U32 R0, RZ, RZ, RZ ;  /* 0x000000ffff007224 */ /* 0x000fce00078e00ff */
.L_x_133:
[----:B------:R-:W-:Y:S01]  /*0c10*/  IMAD R12, R0, UR6, RZ ;  /* 0x00000006000c7c24 */ /* 0x000fe2000f8e02ff */
[C---:B-1----:R-:W-:Y:S01]  /*0c20*/  R2UR UR10, R8.reuse ;  /* 0x00000000080a72ca */ /* 0x042fe200000e0000 */
[----:B------:R-:W-:Y:S01]  /*0c30*/  IMAD.WIDE.U32 R14, R3, UR6, R38 ;  /* 0x00000006030e7c25 */ /* 0x000fe2000f8e0026 */
[----:B------:R-:W-:Y:S02]  /*0c40*/  R2UR UR11, R9 ;  /* 0x00000000090b72ca */ /* 0x000fe400000e0000 */
[----:B------:R-:W-:Y:S01]  /*0c50*/  R2UR UR12, R8 ;  /* 0x00000000080c72ca */ /* 0x000fe200000e0000 */
[----:B------:R-:W-:Y:S01]  /*0c60*/  IMAD R13, R3, UR7, R12 ;  /* 0x00000007030d7c24 */ /* 0x000fe2000f8e020c */
[----:B------:R-:W-:Y:S02]  /*0c70*/  LEA R12, P0, R14, UR8, 0x3 ;  /* 0x000000080e0c7c11 */ /* 0x000fe4000f8018ff */
[----:B------:R-:W-:Y:S01]  /*0c80*/  R2UR UR13, R9 ;  /* 0x00000000090d72ca */ /* 0x000fe200000e0000 */
[----:B------:R-:W-:-:S05]  /*0c90*/  IMAD.IADD R13, R15, 0x1, R13 ;  /* 0x000000010f0d7824 */ /* 0x000fca00078e020d */
[----:B------:R-:W-:-:S05]  /*0ca0*/  LEA.HI.X R13, R14, UR9, R13, 0x3, P0 ;  /* 0x000000090e0d7c11 */ /* 0x000fca00080f1c0d */
[----:B0-----:R-:W2:Y:S04]  /*0cb0*/  LDG.E.64 R18, desc[UR10][R12.64+0x8] ;  /* 0x0000080a0c127981 */ /* 0x001ea8000c1e1b00 */
[----:B------:R-:W3:Y:S04]  /*0cc0*/  LDG.E.64 R32, desc[UR12][R12.64] ;  /* 0x0000000c0c207981 */ /* 0x000ee8000c1e1b00 */
[----:B------:R-:W4:Y:S01]  /*0cd0*/  LDG.E.64 R28, desc[UR10][R12.64+0x10] ;  /* 0x0000100a0c1c7981 */ /* 0x000f22000c1e1b00 */
[----:B------:R-:W-:Y:S02]  /*0ce0*/  R2UR UR14, R8 ;  /* 0x00000000080e72ca */ /* 0x000fe400000e0000 */
[----:B------:R-:W-:Y:S01]  /*0cf0*/  R2UR UR15, R9 ;  /* 0x00000000090f72ca */ /* 0x000fe200000e0000 */
[----:B--2---:R-:W-:-:S04]  /*0d00*/  IMAD.WIDE.U32 R22, R19, R10, RZ ;  /* 0x0000000a13167225 */ /* 0x004fc800078e00ff */
[----:B------:R-:W-:-:S04]  /*0d10*/  IMAD.WIDE.U32 R24, R18, R10, RZ ;  /* 0x0000000a12187225 */ /* 0x000fc800078e00ff */
[----:B------:R-:W-:Y:S01]  /*0d20*/  IMAD.WIDE.U32 R22, P0, R18, R11, R22 ;  /* 0x0000000b12167225 */ /* 0x000fe20007800016 */
[----:B------:R-:W-:-:S03]  /*0d30*/  IADD3 R30, P1, RZ, R24, RZ ;  /* 0x00000018ff1e7210 */ /* 0x000fc60007f3e0ff */
[----:B---3--:R-:W-:Y:S01]  /*0d40*/  IMAD.WIDE.U32 R20, R33, R10, RZ ;  /* 0x0000000a21147225 */ /* 0x008fe200078e00ff */
[----:B------:R-:W-:-:S03]  /*0d50*/  IADD3 R22, P3, R25, R22, RZ ;  /* 0x0000001619167210 */ /* 0x000fc60007f7e0ff */
[----:B------:R-:W-:-:S04]  /*0d60*/  IMAD.WIDE.U32 R26, R32, R10, RZ ;  /* 0x0000000a201a7225 */ /* 0x000fc800078e00ff */
[----:B------:R-:W-:-:S04]  /*0d70*/  IMAD.WIDE.U32 R20, P2, R32, R11, R20 ;  /* 0x0000000b20147225 */ /* 0x000fc80007840014 */
[----:B------:R-:W-:Y:S01]  /*0d80*/  IMAD.X R15, RZ, RZ, RZ, P0 ;  /* 0x000000ffff0f7224 */ /* 0x000fe200000e06ff */
[----:B------:R-:W-:Y:S01]  /*0d90*/  ISETP.LT.U32.AND P0, PT, R30, R24, PT ;  /* 0x000000181e00720c */ /* 0x000fe20003f01070 */
[----:B------:R-:W-:Y:S02]  /*0da0*/  IMAD.MOV.U32 R14, RZ, RZ, R23 ;  /* 0x000000ffff0e7224 */ /* 0x000fe400078e0017 */
[----:B------:R-:W-:Y:S01]  /*0db0*/  IMAD.X R31, R22, 0x1, R24, P1 ;  /* 0x00000001161f7824 */ /* 0x000fe200008e0618 */
[----:B------:R-:W-:Y:S01]  /*0dc0*/  IADD3 R32, P1, R27, R20, RZ ;  /* 0x000000141b207210 */ /* 0x000fe20007f3e0ff */
[----:B------:R-:W-:-:S03]  /*0dd0*/  IMAD.WIDE.U32.X R14, R19, R11, R14, P3 ;  /* 0x0000000b130e7225 */ /* 0x000fc600018e040e */
[----:B------:R-:W-:Y:S01]  /*0de0*/  ISETP.LT.U32.AND.EX P0, PT, R31, R22, PT, P0 ;  /* 0x000000161f00720c */ /* 0x000fe20003f01100 */
[----:B----4-:R-:W-:-:S03]  /*0df0*/  IMAD.WIDE.U32 R24, R29, R10, RZ ;  /* 0x0000000a1d187225 */ /* 0x010fc600078e00ff */
[----:B------:R-:W-:Y:S01]  /*0e00*/  SEL R35, RZ, 0x1, !P0 ;  /* 0x00000001ff237807 */ /* 0x000fe20004000000 */
[----:B------:R-:W-:Y:S02]  /*0e10*/  IMAD.X R19, RZ, RZ, RZ, P2 ;  /* 0x000000ffff137224 */ /* 0x000fe400010e06ff */
[----:B------:R-:W-:Y:S02]  /*0e20*/  IMAD.MOV.U32 R18, RZ, RZ, R21 ;  /* 0x000000ffff127224 */ /* 0x000fe400078e0015 */
[----:B------:R-:W-:-:S04]  /*0e30*/  IMAD.WIDE.U32 R20, R28, R10, RZ ;  /* 0x0000000a1c147225 */ /* 0x000fc800078e00ff */
[----:B------:R-:W-:-:S04]  /*0e40*/  IMAD.WIDE.U32.X R18, R33, R11, R18, P1 ;  /* 0x0000000b21127225 */ /* 0x000fc800008e0412 */
[----:B------:R-:W-:-:S04]  /*0e50*/  IMAD.WIDE.U32 R24, P1, R28, R11, R24 ;  /* 0x0000000b1c187225 */ /* 0x000fc80007820018 */
[----:B------:R-:W-:Y:S01]  /*0e60*/  IMAD.X R23, RZ, RZ, RZ, P1 ;  /* 0x000000ffff177224 */ /* 0x000fe200008e06ff */
[----:B------:R-:W-:Y:S01]  /*0e70*/  IADD3 R33, P1, R21, R24, RZ ;  /* 0x0000001815217210 */ /* 0x000fe20007f3e0ff */
[----:B------:R-:W-:Y:S02]  /*0e80*/  IMAD.MOV.U32 R22, RZ, RZ, R25 ;  /* 0x000000ffff167224 */ /* 0x000fe400078e0019 */
[----:B------:R-:W-:-:S04]  /*0e90*/  IMAD.WIDE.U32 R24, R11, R6, RZ ;  /* 0x000000060b187225 */ /* 0x000fc800078e00ff */
[----:B------:R-:W-:Y:S01]  /*0ea0*/  IMAD.WIDE.U32.X R22, R29, R11, R22, P1 ;  /* 0x0000000b1d167225 */ /* 0x000fe200008e0416 */
[----:B------:R-:W-:-:S04]  /*0eb0*/  IADD3 R17, P1, RZ, R26, RZ ;  /* 0x0000001aff117210 */ /* 0x000fc80007f3e0ff */
[----:B------:R-:W-:Y:S01]  /*0ec0*/  ISETP.LT.U32.AND P2, PT, R17, R26, PT ;  /* 0x0000001a1100720c */ /* 0x000fe20003f41070 */
[----:B------:R-:W-:Y:S02]  /*0ed0*/  IMAD.X R21, R32, 0x1, R26, P1 ;  /* 0x0000000120157824 */ /* 0x000fe400008e061a */
[----:B------:R-:W-:-:S03]  /*0ee0*/  IMAD.WIDE.U32 R24, P1, R7, R10, R24 ;  /* 0x0000000a07187225 */ /* 0x000fc60007820018 */
[----:B------:R-:W-:Y:S01]  /*0ef0*/  ISETP.LT.U32.AND.EX P2, PT, R21, R32, PT, P2 ;  /* 0x000000201500720c */ /* 0x000fe20003f41120 */
[----:B------:R-:W-:-:S03]  /*0f00*/  IMAD.WIDE.U32 R26, R10, R6, RZ ;  /* 0x000000060a1a7225 */ /* 0x000fc600078e00ff */
[----:B------:R-:W-:Y:S01]  /*0f10*/  SEL R10, RZ, 0x1, !P2 ;  /* 0x00000001ff0a7807 */ /* 0x000fe20005000000 */
[----:B------:R-:W-:Y:S01]  /*0f20*/  IMAD.X R29, RZ, RZ, RZ, P1 ;  /* 0x000000ffff1d7224 */ /* 0x000fe200008e06ff */
[----:B------:R-:W-:Y:S01]  /*0f30*/  IADD3 R27, P1, R27, R24, RZ ;  /* 0x000000181b1b7210 */ /* 0x000fe20007f3e0ff */
[----:B------:R-:W-:Y:S01]  /*0f40*/  IMAD.MOV.U32 R28, RZ, RZ, R25 ;  /* 0x000000ffff1c7224 */ /* 0x000fe200078e0019 */
[----:B------:R-:W-:-:S03]  /*0f50*/  IADD3 R25, P2, RZ, R26, RZ ;  /* 0x0000001aff197210 */ /* 0x000fc60007f5e0ff */
[----:B------:R-:W-:Y:S01]  /*0f60*/  IMAD.WIDE.U32.X R28, R7, R11, R28, P1 ;  /* 0x0000000b071c7225 */ /* 0x000fe200008e041c */
[----:B------:R-:W-:-:S04]  /*0f70*/  IADD3 R11, P1, RZ, R20, RZ ;  /* 0x00000014ff0b7210 */ /* 0x000fc80007f3e0ff */
[----:B------:R-:W-:Y:S01]  /*0f80*/  ISETP.LT.U32.AND P3, PT, R11, R20, PT ;  /* 0x000000140b00720c */ /* 0x000fe20003f61070 */
[----:B------:R-:W-:Y:S01]  /*0f90*/  IMAD.X R20, R33, 0x1, R20, P1 ;  /* 0x0000000121147824 */ /* 0x000fe200008e0614 */
[----:B------:R-:W-:-:S04]  /*0fa0*/  IADD3 R35, P1, P5, -R35, R30, -R31 ;  /* 0x0000001e23237210 */ /* 0x000fc80007d3e91f */
[----:B------:R-:W-:Y:S02]  /*0fb0*/  IADD3.X R31, R4, -0x1, R31, P1, P5 ;  /* 0xffffffff041f7810 */ /* 0x000fe40000fea41f */
[----:B------:R-:W-:Y:S02]  /*0fc0*/  ISETP.LT.U32.AND P5, PT, R14, R35, PT ;  /* 0x000000230e00720c */ /* 0x000fe40003fa1070 */
[----:B------:R-:W-:Y:S02]  /*0fd0*/  ISETP.LT.U32.AND.EX P0, PT, R20, R33, PT, P3 ;  /* 0x000000211400720c */ /* 0x000fe40003f01130 */
[----:B------:R-:W-:Y:S01]  /*0fe0*/  ISETP.LT.U32.AND P1, PT, R25, R26, PT ;  /* 0x0000001a1900720c */ /* 0x000fe20003f21070 */
[----:B------:R-:W-:Y:S01]  /*0ff0*/  IMAD.X R26, R27, 0x1, R26, P2 ;  /* 0x000000011b1a7824 */ /* 0x000fe200010e061a */
[----:B------:R-:W-:Y:S02]  /*1000*/  IADD3 R17, P3, P4, -R10, R17, -R21 ;  /* 0x000000110a117210 */ /* 0x000fe40007c7e915 */
[----:B------:R-:W-:-:S02]  /*1010*/  ISETP.LT.U32.AND.EX P2, PT, R15, R31, PT, P5 ;  /* 0x0000001f0f00720c */ /* 0x000fc40003f41150 */
[----:B------:R-:W-:Y:S02]  /*1020*/  SEL R10, RZ, 0x1, !P0 ;  /* 0x00000001ff0a7807 */ /* 0x000fe40004000000 */
[----:B------:R-:W-:Y:S02]  /*1030*/  IADD3.X R21, R4, -0x1, R21, P3, P4 ;  /* 0xffffffff04157810 */ /* 0x000fe40001fe8415 */
[----:B------:R-:W-:Y:S02]  /*1040*/  ISETP.LT.U32.AND P5, PT, R18, R17, PT ;  /* 0x000000111200720c */ /* 0x000fe40003fa1070 */
[----:B------:R-:W-:Y:S02]  /*1050*/  SEL R24, RZ, 0x1, !P2 ;  /* 0x00000001ff187807 */ /* 0x000fe40005000000 */
[----:B------:R-:W-:Y:S02]  /*1060*/  ISETP.LT.U32.AND.EX P0, PT, R26, R27, PT, P1 ;  /* 0x0000001b1a00720c */ /* 0x000fe40003f01110 */
[----:B------:R-:W-:-:S02]  /*1070*/  IADD3 R27, P4, P3, -R10, R11, -R20 ;  /* 0x0000000b0a1b7210 */ /* 0x000fc40007b9e914 */
[----:B------:R-:W-:Y:S02]  /*1080*/  ISETP.LT.U32.AND.EX P1, PT, R19, R21, PT, P5 ;  /* 0x000000151300720c */ /* 0x000fe40003f21150 */
[----:B------:R-:W-:Y:S02]  /*1090*/  SEL R11, RZ, 0xffffffff, !P2 ;  /* 0xffffffffff0b7807 */ /* 0x000fe40005000000 */
[----:B------:R-:W-:Y:S02]  /*10a0*/  IADD3 R10, P2, P5, R24, R14, -R35 ;  /* 0x0000000e180a7210 */ /* 0x000fe40007d5e823 */
[----:B------:R-:W-:Y:S02]  /*10b0*/  SEL R14, RZ, 0x1, !P1 ;  /* 0x00000001ff0e7807 */ /* 0x000fe40004800000 */
[----:B------:R-:W-:Y:S02]  /*10c0*/  IADD3.X R11, R11, R15, ~R31, P2, P5 ;  /* 0x0000000f0b0b7210 */ /* 0x000fe400017eac1f */
[----:B------:R-:W-:-:S02]  /*10d0*/  IADD3.X R33, R4, -0x1, R20, P4, P3 ;  /* 0xffffffff04217810 */ /* 0x000fc400027e6414 */
[----:B------:R-:W-:Y:S01]  /*10e0*/  SEL R15, RZ, 0x1, !P0 ;  /* 0x00000001ff0f7807 */ /* 0x000fe20004000000 */
[----:B------:R0:W-:Y:S01]  /*10f0*/  STG.E.64 desc[UR12][R12.64+0x8], R10 ;  /* 0x0000080a0c007986 */ /* 0x0001e2000c101b0c */
[----:B------:R-:W-:Y:S02]  /*1100*/  ISETP.LT.U32.AND P3, PT, R22, R27, PT ;  /* 0x0000001b1600720c */ /* 0x000fe40003f61070 */
[----:B------:R-:W-:Y:S02]  /*1110*/  IADD3 R14, P4, P2, R14, R18, -R17 ;  /* 0x000000120e0e7210 */ /* 0x000fe40007a9e811 */
[----:B------:R-:W-:Y:S02]  /*1120*/  SEL R20, RZ, 0xffffffff, !P1 ;  /* 0xffffffffff147807 */ /* 0x000fe40004800000 */
[----:B------:R-:W-:Y:S02]  /*1130*/  IADD3 R25, P0, P1, -R15, R25, -R26 ;  /* 0x000000190f197210 */ /* 0x000fe4000791e91a */
[----:B------:R-:W-:-:S02]  /*1140*/  ISETP.LT.U32.AND.EX P3, PT, R23, R33, PT, P3 ;  /* 0x000000211700720c */ /* 0x000fc40003f61130 */
[----:B------:R-:W-:Y:S02]  /*1150*/  IADD3.X R15, R20, R19, ~R21, P4, P2 ;  /* 0x00000013140f7210 */ /* 0x000fe400027e4c15 */
[----:B------:R-:W-:Y:S02]  /*1160*/  IADD3.X R21, R4, -0x1, R26, P0, P1 ;  /* 0xffffffff04157810 */ /* 0x000fe400007e241a */
[----:B------:R-:W-:Y:S01]  /*1170*/  SEL R18, RZ, 0x1, !P3 ;  /* 0x00000001ff127807 */ /* 0x000fe20005800000 */
[----:B------:R3:W-:Y:S01]  /*1180*/  STG.E.64 desc[UR10][R12.64], R14 ;  /* 0x0000000e0c007986 */ /* 0x0007e2000c101b0a */
[----:B------:R-:W-:Y:S02]  /*1190*/  IADD3 R3, P1, R5, R3, RZ ;  /* 0x0000000305037210 */ /* 0x000fe40007f3e0ff */
[----:B------:R-:W-:Y:S02]  /*11a0*/  ISETP.LT.U32.AND P0, PT, R28, R25, PT ;  /* 0x000000191c00720c */ /* 0x000fe40003f01070 */
[----:B------:R-:W-:Y:S01]  /*11b0*/  SEL R17, RZ, 0xffffffff, !P3 ;  /* 0xffffffffff117807 */ /* 0x000fe20005800000 */
[----:B------:R-:W-:Y:S01]  /*11c0*/  IMAD.X R0, RZ, RZ, R0, P1 ;  /* 0x000000ffff007224 */ /* 0x000fe200008e0600 */
[----:B------:R-:W-:-:S02]  /*11d0*/  IADD3 R18, P3, P5, R18, R22, -R27 ;  /* 0x0000001612127210 */ /* 0x000fc40007d7e81b */
[----:B------:R-:W-:Y:S02]  /*11e0*/  ISETP.LT.U32.AND.EX P0, PT, R29, R21, PT, P0 ;  /* 0x000000151d00720c */ /* 0x000fe40003f01100 */
[----:B------:R-:W-:Y:S02]  /*11f0*/  ISETP.GE.U32.AND P1, PT, R3, UR4, PT ;  /* 0x0000000403007c0c */ /* 0x000fe4000bf26070 */
[----:B------:R-:W-:Y:S02]  /*1200*/  IADD3.X R19, R17, R23, ~R33, P3, P5 ;  /* 0x0000001711137210 */ /* 0x000fe40001feac21 */
[----:B------:R-:W-:Y:S02]  /*1210*/  SEL R17, RZ, 0x1, !P0 ;  /* 0x00000001ff117807 */ /* 0x000fe40004000000 */
[----:B0-----:R-:W-:Y:S01]  /*1220*/  SEL R11, RZ, 0xffffffff, !P0 ;  /* 0xffffffffff0b7807 */ /* 0x001fe20004000000 */
[----:B------:R3:W-:Y:S01]  /*1230*/  STG.E.64 desc[UR14][R12.64+0x10], R18 ;  /* 0x000010120c007986 */ /* 0x0007e2000c101b0e */
[----:B------:R-:W-:-:S02]  /*1240*/  ISETP.GE.U32.AND.EX P0, PT, R0, UR5, PT, P1 ;  /* 0x0000000500007c0c */ /* 0x000fc4000bf06110 */
[----:B------:R-:W-:-:S04]  /*1250*/  IADD3 R10, P2, P3, R17, R28, -R25 ;  /* 0x0000001c110a7210 */ /* 0x000fc80007b5e819 */
[----:B------:R-:W-:-:S07]  /*1260*/  IADD3.X R11, R11, R29, ~R21, P2, P3 ;  /* 0x0000001d0b0b7210 */ /* 0x000fce00017e6c15 */
[----:B---3--:R-:W-:Y:S05]  /*1270*/  @!P0 BRA `(.L_x_133) ;  /* 0xfffffff800648947 */ /* 0x008fea000383ffff */
.L_x_132:
[----:B------:R-:W-:Y:S05]  /*1280*/  BSYNC B0 ;  /* 0x0000000000007941 */ /* 0x000fea0003800000 */
.L_x_131:
[----:B------:R-:W-:Y:S06]  /*1290*/  BAR.SYNC.DEFER_BLOCKING 0x0 ;  /* 0x0000000000007b1d */ /* 0x000fec0000010000 */
.L_x_121:
[----:B------:R-:W-:Y:S02]  /*12a0*/  ULDC.64 UR4, c[0x0][0x220] ;  /* 0x0000880000047ab9 */ /* 0x000fe40000000a00 */
[----:B------:R-:W-:-:S04]  /*12b0*/  ISETP.GE.U32.AND P0, PT, R16, UR4, PT ;  /* 0x0000000410007c0c */ /* 0x000fc8000bf06070 */
[----:B------:R-:W-:-:S13]  /*12c0*/  ISETP.GE.U32.AND.EX P0, PT, RZ, UR5, PT, P0 ;  /* 0x00000005ff007c0c */ /* 0x000fda000bf06100 */
[----:B------:R-:W-:Y:S05]  /*12d0*/  @P0 BRA `(.L_x_134) ;  /* 0x0000000000bc0947 */ /* 0x000fea0003800000 */
[----:B------:R-:W3:Y:S01]  /*12e0*/  LDC R0, c[0x0][0x238] ;  /* 0x00008e00ff007b82 */ /* 0x000ee20000000800 */
[----:B------:R-:W-:Y:S02]  /*12f0*/  IMAD.MOV.U32 R23, RZ, RZ, R16 ;  /* 0x000000ffff177224 */ /* 0x000fe400078e0010 */
[----:B------:R-:W-:-:S05]  /*1300*/  IMAD.MOV.U32 R24, RZ, RZ, RZ ;  /* 0x000000ffff187224 */ /* 0x000fca00078e00ff */
[----:B------:R-:W4:Y:S01]  /*1310*/  LDC R22, c[0x0][RZ] ;  /* 0x00000000ff167b82 */ /* 0x000f220000000800 */
[----:B---3--:R-:W-:-:S07]  /*1320*/  IADD3 R0, -R0, 0x20, RZ ;  /* 0x0000002000007810 */ /* 0x008fce0007ffe1ff */
.L_x_137:
[----:B---3--:R-:W3:Y:S01]  /*1330*/  BREV R3, R23 ;  /* 0x0000001700037301 */ /* 0x008ee20000000000 */
[----:B------:R-:W-:Y:S01]  /*1340*/  BSSY B0, `(.L_x_135) ;  /* 0x0000023000007945 */ /* 0x000fe20003800000 */
[----:B---3--:R-:W-:-:S04]  /*1350*/  SHF.R.U32.HI R3, RZ, R0, R3 ;  /* 0x00000000ff037219 */ /* 0x008fc80000011603 */
[----:B------:R-:W-:-:S04]  /*1360*/  ISETP.GE.U32.AND P0, PT, R23, R3, PT ;  /* 0x000000031700720c */ /* 0x000fc80003f06070 */
[----:B------:R-:W-:-:S13]  /*1370*/  ISETP.GE.U32.AND.EX P0, PT, R24, RZ, PT, P0 ;  /* 0x000000ff1800720c */ /* 0x000fda0003f06100 */
[----:B------:R-:W-:Y:S05]  /*1380*/  @P0 BRA `(.L_x_136) ;  /* 0x0000000000780947 */ /* 0x000fea0003800000 */
[----:B------:R-:W-:Y:S01]  /*1390*/  IMAD.WIDE.U32 R6, R3, UR38, R38 ;  /* 0x0000002603067c25 */ /* 0x000fe2000f8e0026 */
[----:B-1----:R-:W-:Y:S02]  /*13a0*/  R2UR UR4, R8 ;  /* 0x00000000080472ca */ /* 0x002fe400000e0000 */
[----:B------:R-:W-:Y:S01]  /*13b0*/  R2UR UR5, R9 ;  /* 0x00000000090572ca */ /* 0x000fe200000e0000 */
[----:B------:R-:W-:Y:S01]  /*13c0*/  IMAD R3, R3, UR39, R7 ;  /* 0x0000002703037c24 */ /* 0x000fe2000f8e0207 */
[----:B------:R-:W-:-:S04]  /*13d0*/  LEA R4, P0, R6, UR40, 0x3 ;  /* 0x0000002806047c11 */ /* 0x000fc8000f8018ff */
[----:B------:R-:W-:-:S07]  /*13e0*/  LEA.HI.X R5, R6, UR41, R3, 0x3, P0 ;  /* 0x0000002906057c11 */ /* 0x000fce00080f1c03 */
[----:B------:R-:W3:Y:S01]  /*13f0*/  LDG.E.64 R16, desc[UR4][R4.64] ;  /* 0x0000000404107981 */ /* 0x000ee2000c1e1b00 */
[----:B------:R-:W-:Y:S01]  /*1400*/  IMAD R6, R24, UR38, RZ ;  /* 0x0000002618067c24 */ /* 0x000fe2000f8e02ff */
[C---:B------:R-:W-:Y:S01]  /*1410*/  R2UR UR6, R8.reuse ;  /* 0x00000000080672ca */ /* 0x040fe200000e0000 */
[----:B--2---:R-:W-:Y:S01]  /*1420*/  IMAD.WIDE.U32 R10, R23, UR38, R38 ;  /* 0x00000026170a7c25 */ /* 0x004fe2000f8e0026 */
[----:B------:R-:W-:Y:S02]  /*1430*/  R2UR UR7, R9 ;  /* 0x00000000090772ca */ /* 0x000fe400000e0000 */
[----:B------:R-:W-:Y:S01]  /*1440*/  R2UR UR8, R8 ;  /* 0x00000000080872ca */ /* 0x000fe200000e0000 */
[----:B------:R-:W-:Y:S01]  /*1450*/  IMAD R3, R23, UR39, R6 ;  /* 0x0000002717037c24 */ /* 0x000fe2000f8e0206 */
[----:B------:R-:W-:Y:S02]  /*1460*/  R2UR UR9, R9 ;  /* 0x00000000090972ca */ /* 0x000fe400000e0000 */
[----:B------:R-:W-:Y:S01]  /*1470*/  LEA R6, P0, R10, UR40, 0x3 ;  /* 0x000000280a067c11 */ /* 0x000fe2000f8018ff */
[----:B------:R-:W-:-:S05]  /*1480*/  IMAD.IADD R3, R11, 0x1, R3 ;  /* 0x000000010b037824 */ /* 0x000fca00078e0203 */
[----:B------:R-:W-:-:S05]  /*1490*/  LEA.HI.X R7, R10, UR41, R3, 0x3, P0 ;  /* 0x000000290a077c11 */ /* 0x000fca00080f1c03 */
[----:B------:R-:W2:Y:S01]  /*14a0*/  LDG.E.64 R10, desc[UR4][R6.64] ;  /* 0x00000004060a7981 */ /* 0x000ea2000c1e1b00 */
[----:B------:R-:W-:Y:S02]  /*14b0*/  R2UR UR10, R8 ;  /* 0x00000000080a72ca */ /* 0x000fe400000e0000 */
[----:B------:R-:W-:Y:S01]  /*14c0*/  R2UR UR11, R9 ;  /* 0x00000000090b72ca */ /* 0x000fe200000e0000 */
[----:B------:R-:W5:Y:S04]  /*14d0*/  LDG.E.64 R12, desc[UR4][R6.64+0x8] ;  /* 0x00000804060c7981 */ /* 0x000f68000c1e1b00 */
[----:B------:R-:W4:Y:S04]  /*14e0*/  LDG.E.64 R14, desc[UR6][R6.64+0x10] ;  /* 0x00001006060e7981 */ /* 0x000f28000c1e1b00 */
[----:B---3--:R3:W-:Y:S04]  /*14f0*/  STG.E.64 desc[UR6][R6.64], R16 ;  /* 0x0000001006007986 */ /* 0x0087e8000c101b06 */
[----:B0-----:R-:W3:Y:S04]  /*1500*/  LDG.E.64 R18, desc[UR8][R4.64+0x8] ;  /* 0x0000080804127981 */ /* 0x001ee8000c1e1b00 */
[----:B---3--:R3:W-:Y:S04]  /*1510*/  STG.E.64 desc[UR8][R6.64+0x8], R18 ;  /* 0x0000081206007986 */ /* 0x0087e8000c101b08 */
[----:B------:R-:W2:Y:S04]  /*1520*/  LDG.E.64 R20, desc[UR10][R4.64+0x10] ;  /* 0x0000100a04147981 */ /* 0x000ea8000c1e1b00 */
[----:B--2---:R3:W-:Y:S04]  /*1530*/  STG.E.64 desc[UR4][R6.64+0x10], R20 ;  /* 0x0000101406007986 */ /* 0x0047e8000c101b04 */
[----:B------:R3:W-:Y:S04]  /*1540*/  STG.E.64 desc[UR6][R4.64], R10 ;  /* 0x0000000a04007986 */ /* 0x0007e8000c101b06 */
[----:B-----5:R3:W-:Y:S04]  /*1550*/  STG.E.64 desc[UR8][R4.64+0x8], R12 ;  /* 0x0000080c04007986 */ /* 0x0207e8000c101b08 */
[----:B----4-:R3:W-:Y:S02]  /*1560*/  STG.E.64 desc[UR10][R4.64+0x10], R14 ;  /* 0x0000100e04007986 */ /* 0x0107e4000c101b0a */
.L_x_136:
[----:B------:R-:W-:Y:S05]  /*1570*/  BSYNC B0 ;  /* 0x0000000000007941 */ /* 0x000fea0003800000 */
.L_x_135:
[----:B----4-:R-:W-:-:S05]  /*1580*/  IADD3 R23, P0, R22, R23, RZ ;  /* 0x0000001716177210 */ /* 0x010fca0007f1e0ff */
[----:B------:R-:W-:Y:S01]  /*1590*/  IMAD.X R24, RZ, RZ, R24, P0 ;  /* 0x000000ffff187224 */ /* 0x000fe200000e0618 */
[----:B------:R-:W-:-:S04]  /*15a0*/  ISETP.GE.U32.AND P0, PT, R23, UR42, PT ;  /* 0x0000002a17007c0c */ /* 0x000fc8000bf06070 */
[----:B------:R-:W-:-:S13]  /*15b0*/  ISETP.GE.U32.AND.EX P0, PT, R24, UR43, PT, P0 ;  /* 0x0000002b18007c0c */ /* 0x000fda000bf06100 */
[----:B------:R-:W-:Y:S05]  /*15c0*/  @!P0 BRA `(.L_x_137) ;  /* 0xfffffffc00588947 */ /* 0x000fea000383ffff */
.L_x_134:
[----:B------:R-:W4:Y:S01]  /*15d0*/  LDC R3, c[0x0][RZ] ;  /* 0x00000000ff037b82 */ /* 0x000f220000000800 */
[----:B------:R-:W-:Y:S07]  /*15e0*/  WARPSYNC.ALL ;  /* 0x0000000000007948 */ /* 0x000fee0003800000 */
[----:B------:R-:W-:Y:S01]  /*15f0*/  BAR.SYNC.DEFER_BLOCKING 0x0 ;  /* 0x0000000000007b1d */ /* 0x000fe20000010000 */
[----:B----4-:R-:W-:-:S05]  /*1600*/  ISETP.GE.U32.AND P0, PT, R3, 0x2, PT ;  /* 0x000000020300780c */ /* 0x010fca0003f06070 */
[----:B------:R-:W-:-:S08]  /*1610*/  UMOV UR4, URZ ;  /* 0x0000003f00047c82 */ /* 0x000fd00008000000 */
[----:B------:R-:W-:Y:S05]  /*1620*/  @!P0 BRA `(.L_x_138) ;  /* 0x0000000000188947 */ /* 0x000fea0003800000 */
[----:B------:R-:W-:Y:S01]  /*1630*/  IMAD.MOV.U32 R0, RZ, RZ, R3 ;  /* 0x000000ffff007224 */ /* 0x000fe200078e0003 */
[----:B------:R-:W-:-:S06]  /*1640*/  UMOV UR4, URZ ;  /* 0x0000003f00047c82 */ /* 0x000fcc0008000000 */
.L_x_139:
[----:B------:R-:W-:Y:S01]  /*1650*/  SHF.R.U32.HI R0, RZ, 0x1, R0 ;  /* 0x00000001ff007819 */ /* 0x000fe20000011600 */
[----:B------:R-:W-:-:S03]  /*1660*/  UIADD3 UR4, UR4, 0x1, URZ ;  /* 0x0000000104047890 */ /* 0x000fc6000fffe03f */
[----:B------:R-:W-:-:S13]  /*1670*/  ISETP.NE.AND P0, PT, R0, RZ, PT ;  /* 0x000000ff0000720c */ /* 0x000fda0003f05270 */
[----:B------:R-:W-:Y:S05]  /*1680*/  @P0 BRA `(.L_x_139) ;  /* 0xfffffffc00f00947 */ /* 0x000fea000383ffff */
.L_x_138:
[----:B------:R-:W-:Y:S01]  /*1690*/  ISETP.NE.AND P0, PT, RZ, UR4, PT ;  /* 0x00000004ff007c0c */ /* 0x000fe2000bf05270 */
[----:B------:R-:W-:-:S12]  /*16a0*/  UMOV UR7, 0x1 ;  /* 0x0000000100077882 */ /* 0x000fd80000000000 */
[----:B------:R-:W-:Y:S05]  /*16b0*/  @!P0 BRA `(.L_x_140) ;  /* 0x0000002800748947 */ /* 0x000fea0003800000 */
[----:B------:R-:W-:Y:S01]  /*16c0*/  UMOV UR5, URZ ;  /* 0x0000003f00057c82 */ /* 0x000fe20008000000 */
[----:B------:R-:W-:-:S05]  /*16d0*/  UMOV UR7, 0x1 ;  /* 0x0000000100077882 */ /* 0x000fca0000000000 */
.L_x_151:
[----:B--23--:R-:W2:Y:S01]  /*16e0*/  S2R R10, SR_TID.X ;  /* 0x00000000000a7919 */ /* 0x00cea20000002100 */
[----:B------:R-:W-:Y:S01]  /*16f0*/  ISETP.NE.AND P1, PT, RZ, UR7, PT ;  /* 0x00000007ff007c0c */ /* 0x000fe2000bf25270 */
[----:B------:R-:W-:Y:S01]  /*1700*/  UMOV UR10, UR7 ;  /* 0x00000007000a7c82 */ /* 0x000fe20008000000 */
[----:B------:R-:W-:Y:S02]  /*1710*/  BSSY B0, `(.L_x_141) ;  /* 0x00000c5000007945 */ /* 0x000fe40003800000 */
[----:B--2---:R-:W-:-:S13]  /*1720*/  ISETP.NE.OR P0, PT, R10, RZ, !P1 ;  /* 0x000000ff0a00720c */ /* 0x004fda0004f05670 */
[----:B------:R-:W-:Y:S05]  /*1730*/  @P0 BRA `(.L_x_142) ;  /* 0x0000000c00080947 */ /* 0x000fea0003800000 */
[----:B------:R-:W-:Y:S01]  /*1740*/  ULDC.64 UR8, c[0x0][0x230] ;  /* 0x00008c0000087ab9 */ /* 0x000fe20000000a00 */
[----:B-1----:R-:W-:Y:S01]  /*1750*/  R2UR UR12, R8 ;  /* 0x00000000080c72ca */ /* 0x002fe200000e0000 */
[----:B------:R-:W-:Y:S01]  /*1760*/  UIMAD.WIDE.U32 UR8, UR5, 0x8, UR8 ;  /* 0x00000008050878a5 */ /* 0x000fe2000f8e0008 */
[----:B------:R-:W-:-:S05]  /*1770*/  R2UR UR13, R9 ;  /* 0x00000000090d72ca */ /* 0x000fca00000e0000 */
        /* <DEDUP_REMOVED lines=22> */
[----:B------:R-:W1:Y:S01]  /*18e0*/  S2UR UR6, SR_CgaCtaId ;  /* 0x00000000000679c3 */ /* 0x000e620000008800 */
[----:B------:R-:W-:Y:S01]  /*18f0*/  UIADD3 UR14, -UR22, UR7, URZ ;  /* 0x00000007160e7290 */ /* 0x000fe2000fffe13f */
[----:B------:R-:W-:Y:S02]  /*1900*/  UMOV UR13, 0x400 ;  /* 0x00000400000d7882 */ /* 0x000fe40000000000 */
[----:B------:R-:W-:-:S03]  /*1910*/  UIADD3 UR13, UR13, 0x2000, URZ ;  /* 0x000020000d0d7890 */ /* 0x000fc6000fffe03f */
[----:B------:R-:W-:Y:S01]  /*1920*/  IMAD.U32 R0, RZ, RZ, UR14 ;  /* 0x0000000eff007e24 */ /* 0x000fe2000f8e00ff */
[----:B-1----:R-:W-:-:S03]  /*1930*/  ULEA UR13, UR6, UR13, 0x18 ;  /* 0x0000000d060d7291 */ /* 0x002fc6000f8ec03f */
[----:B------:R-:W-:-:S09]  /*1940*/  UMOV UR6, URZ ;  /* 0x0000003f00067c82 */ /* 0x000fd20008000000 */
.L_x_144:
        /* <DEDUP_REMOVED lines=56> */
[----:B-1----:R-:W-:Y:S01]  /*1cd0*/  IMAD.MOV.U32 R4, RZ, RZ, R11 ;  /* 0x000000ffff047224 */ /* 0x002fe200078e000b */
        /* <DEDUP_REMOVED lines=42> */
[----:B-1----:R-:W-:Y:S11]  /*1f80*/  @P0 BRA `(.L_x_144) ;  /* 0xfffffff800700947 */ /* 0x002ff6000383ffff */
.L_x_143:
[----:B------:R-:W-:Y:S05]  /*1f90*/  @!P2 BRA `(.L_x_142) ;  /* 0x0000000000f0a947 */ /* 0x000fea0003800000 */
[----:B------:R-:W1:Y:S01]  /*1fa0*/  S2UR UR19, SR_CgaCtaId ;  /* 0x00000000001379c3 */ /* 0x000e620000008800 */
        /* <DEDUP_REMOVED lines=11> */
[----:B------:R-:W-:Y:S02]  /*2060*/  UIADD3 UR13, UR13, 0x2000, URZ ;  /* 0x000020000d0d7890 */ /* 0x000fe4000fffe03f */
[----:B------:R-:W-:Y:S02]  /*2070*/  UISETP.LT.U32.AND.EX UP0, UPT, UR16, UR15, UPT, UP0 ;  /* 0x0000000f1000728c */ /* 0x000fe4000bf01100 */
[----:B------:R-:W-:Y:S01]  /*2080*/  UIADD3.X UR15, URZ, URZ, URZ, UP1, !UPT ;  /* 0x0000003f3f0f7290 */ /* 0x000fe20008ffe43f */
[----:B------:R-:W-:Y:S01]  /*2090*/  UMOV UR20, 0xffffffff ;  /* 0xffffffff00147882 */ /* 0x000fe20000000000 */
[----:B-1----:R-:W-:-:S02]  /*20a0*/  ULEA UR19, UR19, UR13, 0x18 ;  /* 0x0000000d13137291 */ /* 0x002fc4000f8ec03f */
[----:B------:R-:W-:Y:S02]  /*20b0*/  USEL UR13, URZ, 0x1, !UP0 ;  /* 0x000000013f0d7887 */ /* 0x000fe4000c000000 */
[----:B------:R-:W-:Y:S02]  /*20c0*/  UIMAD.WIDE.U32.X UR14, UR9, UR12, UR14, UP2 ;  /* 0x0000000c090e72a5 */ /* 0x000fe400090e040e */
[----:B------:R-:W-:Y:S02]  /*20d0*/  UIADD3 UR13, UP0, UP1, -UR13, UR18, -UR16 ;  /* 0x000000120d0d7290 */ /* 0x000fe4000f91e910 */
[----:B------:R-:W-:Y:S02]  /*20e0*/  ULEA UR19, UR6, UR19, 0x3 ;  /* 0x0000001306137291 */ /* 0x000fe4000f8e183f */
[----:B------:R-:W-:Y:S02]  /*20f0*/  UIADD3.X UR12, UR20, -0x1, UR16, UP0, UP1 ;  /* 0xffffffff140c7890 */ /* 0x000fe400087e2410 */
[----:B------:R-:W-:-:S02]  /*2100*/  UISETP.NE.AND UP1, UPT, UR22, 0x1, UPT ;  /* 0x000000011600788c */ /* 0x000fc4000bf25270 */
[----:B------:R-:W-:-:S03]  /*2110*/  UISETP.LT.U32.AND UP0, UPT, UR14, UR13, UPT ;  /* 0x0000000d0e00728c */ /* 0x000fc6000bf01070 */
[----:B------:R2:W-:Y:S01]  /*2120*/  STS.64 [UR19], R4 ;  /* 0x00000004ff007988 */ /* 0x0005e20008000a13 */
[----:B------:R-:W-:Y:S01]  /*2130*/  UISETP.LT.U32.AND.EX UP0, UPT, UR15, UR12, UPT, UP0 ;  /* 0x0000000c0f00728c */ /* 0x000fe2000bf01100 */
[----:B------:R-:W-:-:S03]  /*2140*/  PLOP3.LUT P0, PT, PT, PT, UP1, 0x80, 0x0 ;  /* 0x000000000000781c */ /* 0x000fc60003f0f018 */
[----:B------:R-:W-:Y:S02]  /*2150*/  USEL UR6, URZ, 0x1, !UP0 ;  /* 0x000000013f067887 */ /* 0x000fe4000c000000 */
[----:B------:R-:W-:Y:S02]  /*2160*/  USEL UR11, URZ, 0xffffffff, !UP0 ;  /* 0xffffffff3f0b7887 */ /* 0x000fe4000c000000 */
[----:B------:R-:W-:-:S04]  /*2170*/  UIADD3 UR16, UP0, UP2, UR6, UR14, -UR13 ;  /* 0x0000000e06107290 */ /* 0x000fc8000fa1e80d */
[----:B------:R-:W-:Y:S02]  /*2180*/  UIADD3.X UR17, UR11, UR15, ~UR12, UP0, UP2 ;  /* 0x0000000f0b117290 */ /* 0x000fe400087e4c0c */
[----:B--2---:R-:W-:Y:S10]  /*2190*/  @!P0 BRA `(.L_x_142) ;  /* 0x0000000000708947 */ /* 0x004ff40003800000 */
        /* <DEDUP_REMOVED lines=15> */
[----:B------:R-:W-:-:S04]  /*2290*/  UIADD3 UR11, UP0, UP1, -UR11, UR6, -UR14 ;  /* 0x000000060b0b7290 */ /* 0x000fc8000f91e90e */
[----:B------:R-:W-:Y:S02]  /*22a0*/  UIADD3.X UR12, UR20, -0x1, UR14, UP0, UP1 ;  /* 0xffffffff140c7890 */ /* 0x000fe400087e240e */
[----:B------:R-:W-:Y:S02]  /*22b0*/  UISETP.LT.U32.AND UP0, UPT, UR8, UR11, UPT ;  /* 0x0000000b0800728c */ /* 0x000fe4000bf01070 */
[----:B------:R-:W-:Y:S02]  /*22c0*/  UISETP.NE.AND UP1, UPT, UR22, 0x2, UPT ;  /* 0x000000021600788c */ /* 0x000fe4000bf25270 */
[----:B------:R-:W-:-:S04]  /*22d0*/  UISETP.LT.U32.AND.EX UP0, UPT, UR9, UR12, UPT, UP0 ;  /* 0x0000000c0900728c */ /* 0x000fc8000bf01100 */
[----:B------:R-:W-:Y:S01]  /*22e0*/  USEL UR6, URZ, 0x1, !UP0 ;  /* 0x000000013f067887 */ /* 0x000fe2000c000000 */
[----:B------:R-:W-:Y:S01]  /*22f0*/  PLOP3.LUT P0, PT, PT, PT, UP1, 0x80, 0x0 ;  /* 0x000000000000781c */ /* 0x000fe20003f0f018 */
[----:B------:R-:W-:Y:S02]  /*2300*/  USEL UR13, URZ, 0xffffffff, !UP0 ;  /* 0xffffffff3f0d7887 */ /* 0x000fe4000c000000 */
[----:B------:R-:W-:-:S04]  /*2310*/  UIADD3 UR8, UP0, UP2, UR6, UR8, -UR11 ;  /* 0x0000000806087290 */ /* 0x000fc8000fa1e80b */
[----:B------:R-:W-:Y:S02]  /*2320*/  UIADD3.X UR9, UR13, UR9, ~UR12, UP0, UP2 ;  /* 0x000000090d097290 */ /* 0x000fe400087e4c0c */
[----:B------:R-:W-:-:S04]  /*2330*/  IMAD.U32 R6, RZ, RZ, UR8 ;  /* 0x00000008ff067e24 */ /* 0x000fc8000f8e00ff */
[----:B------:R-:W-:-:S05]  /*2340*/  IMAD.U32 R7, RZ, RZ, UR9 ;  /* 0x00000009ff077e24 */ /* 0x000fca000f8e00ff */
[----:B------:R2:W-:Y:S02]  /*2350*/  @P0 STS.64 [UR19+0x10], R6 ;  /* 0x00001006ff000988 */ /* 0x0005e40008000a13 */
.L_x_142:
[----:B------:R-:W-:Y:S05]  /*2360*/  BSYNC B0 ;  /* 0x0000000000007941 */ /* 0x000fea0003800000 */
.L_x_141:
[----:B------:R-:W-:Y:S01]  /*2370*/  USHF.L.U32 UR7, UR7, 0x1, URZ ;  /* 0x0000000107077899 */ /* 0x000fe2000800063f */
[----:B------:R-:W-:Y:S05]  /*2380*/  BAR.SYNC.DEFER_BLOCKING 0x0 ;  /* 0x0000000000007b1d */ /* 0x000fea0000010000 */
[----:B------:R-:W-:Y:S01]  /*2390*/  IMAD R0, R10, UR7, RZ ;  /* 0x000000070a007c24 */ /* 0x000fe2000f8e02ff */
[----:B------:R-:W-:Y:S01]  /*23a0*/  ULDC.64 UR8, c[0x0][0x220] ;  /* 0x0000880000087ab9 */ /* 0x000fe20000000a00 */
[----:B------:R-:W-:Y:S01]  /*23b0*/  ULDC.64 UR12, c[0x0][0x228] ;  /* 0x00008a00000c7ab9 */ /* 0x000fe20000000a00 */
[----:B------:R-:W-:Y:S01]  /*23c0*/  ULDC.64 UR14, c[0x0][0x210] ;  /* 0x00008400000e7ab9 */ /* 0x000fe20000000a00 */
[----:B------:R-:W-:Y:S01]  /*23d0*/  BSSY B0, `(.L_x_145) ;  /* 0x00001c6000007945 */ /* 0x000fe20003800000 */
[----:B------:R-:W-:-:S04]  /*23e0*/  ISETP.GE.U32.AND P0, PT, R0, UR8, PT ;  /* 0x0000000800007c0c */ /* 0x000fc8000bf06070 */
[----:B------:R-:W-:-:S13]  /*23f0*/  ISETP.GE.U32.AND.EX P0, PT, RZ, UR9, PT, P0 ;  /* 0x00000009ff007c0c */ /* 0x000fda000bf06100 */
[----:B------:R-:W-:Y:S05]  /*2400*/  @P0 BRA `(.L_x_146) ;  /* 0x0000001c00080947 */ /* 0x000fea0003800000 */
[----:B------:R-:W-:Y:S05]  /*2410*/  @!P1 BRA `(.L_x_146) ;  /* 0x0000001c00049947 */ /* 0x000fea0003800000 */
[----:B--2---:R-:W-:-:S07]  /*2420*/  IMAD R5, R3, UR7, RZ ;  /* 0x0000000703057c24 */ /* 0x004fce000f8e02ff */
.L_x_150:
[----:B------:R-:W-:Y:S01]  /*2430*/  UISETP.NE.AND UP0, UPT, UR10, 0x1, UPT ;  /* 0x000000010a00788c */ /* 0x000fe2000bf05270 */
[----:B---3--:R-:W-:-:S05]  /*2440*/  IMAD.MOV.U32 R7, RZ, RZ, RZ ;  /* 0x000000ffff077224 */ /* 0x008fca00078e00ff */
[----:B------:R-:W-:-:S13]  /*2450*/  PLOP3.LUT P0, PT, PT, PT, UP0, 0x80, 0x0 ;  /* 0x000000000000781c */ /* 0x000fda0003f0f008 */
[----:B--2---:R-:W-:Y:S05]  /*2460*/  @!P0 BRA `(.L_x_147) ;  /* 0x0000001000788947 */ /* 0x004fea0003800000 */
[----:B------:R-:W2:Y:S01]  /*2470*/  S2R R11, SR_CgaCtaId ;  /* 0x00000000000b7919 */ /* 0x000ea20000008800 */
[----:B------:R-:W-:Y:S01]  /*2480*/  ULOP3.LUT UR6, UR10, 0x1, URZ, 0xc0, !UPT ;  /* 0x000000010a067892 */ /* 0x000fe2000f8ec03f */
[----:B------:R-:W-:Y:S01]  /*2490*/  MOV R4, 0x400 ;  /* 0x0000040000047802 */ /* 0x000fe20000000f00 */
[----:B------:R-:W-:Y:S02]  /*24a0*/  IMAD.MOV.U32 R7, RZ, RZ, RZ ;  /* 0x000000ffff077224 */ /* 0x000fe400078e00ff */
[----:B------:R-:W-:Y:S02]  /*24b0*/  UIADD3 UR6, -UR6, UR10, URZ ;  /* 0x0000000a06067290 */ /* 0x000fe4000fffe13f */
[----:B------:R-:W-:-:S04]  /*24c0*/  VIADD R4, R4, 0x2000 ;  /* 0x0000200004047836 */ /* 0x000fc80000000000 */
[----:B------:R-:W-:Y:S01]  /*24d0*/  IMAD.U32 R6, RZ, RZ, UR6 ;  /* 0x00000006ff067e24 */ /* 0x000fe2000f8e00ff */
[----:B--2---:R-:W-:-:S07]  /*24e0*/  LEA R4, R11, R4, 0x18 ;  /* 0x000000040b047211 */ /* 0x004fce00078ec0ff */
.L_x_148:
[----:B--2---:R-:W-:Y:S01]  /*24f0*/  IMAD.IADD R29, R7, 0x1, R0 ;  /* 0x00000001071d7824 */ /* 0x004fe200078e0200 */
[----:B-1----:R-:W-:Y:S02]  /*2500*/  R2UR UR8, R8 ;  /* 0x00000000080872ca */ /* 0x002fe400000e0000 */
[----:B------:R-:W-:Y:S01]  /*2510*/  R2UR UR9, R9 ;  /* 0x00000000090972ca */ /* 0x000fe200000e0000 */
[----:B------:R-:W-:-:S04]  /*2520*/  VIADD R11, R29, UR10 ;  /* 0x0000000a1d0b7c36 */ /* 0x000fc80008000000 */
[----:B------:R-:W-:-:S04]  /*2530*/  IMAD.WIDE.U32 R12, R11, UR12, R38 ;  /* 0x0000000c0b0c7c25 */ /* 0x000fc8000f8e0026 */
[----:B------:R-:W-:Y:S01]  /*2540*/  IMAD R11, R11, UR13, R13 ;  /* 0x0000000d0b0b7c24 */ /* 0x000fe2000f8e020d */
[----:B------:R-:W-:-:S04]  /*2550*/  LEA R10, P0, R12, UR14, 0x3 ;  /* 0x0000000e0c0a7c11 */ /* 0x000fc8000f8018ff */
[----:B------:R-:W-:-:S05]  /*2560*/  LEA.HI.X R11, R12, UR15, R11, 0x3, P0 ;  /* 0x0000000f0c0b7c11 */ /* 0x000fca00080f1c0b */
[----:B------:R-:W2:Y:S04]  /*2570*/  LDG.E.64 R24, desc[UR8][R10.64] ;  /* 0x000000080a187981 */ /* 0x000ea8000c1e1b00 */
[----:B------:R-:W3:Y:S01]  /*2580*/  LDG.E.64 R30, desc[UR8][R10.64+0x8] ;  /* 0x000008080a1e7981 */ /* 0x000ee2000c1e1b00 */
[----:B------:R-:W-:-:S03]  /*2590*/  IMAD R12, R7, 0x8, R4 ;  /* 0x00000008070c7824 */ /* 0x000fc600078e0204 */
[----:B------:R-:W4:Y:S04]  /*25a0*/  LDG.E.64 R16, desc[UR8][R10.64+0x10] ;  /* 0x000010080a107981 */ /* 0x000f28000c1e1b00 */
[----:B------:R-:W2:Y:S01]  /*25b0*/  LDS.128 R12, [R12] ;  /* 0x000000000c0c7984 */ /* 0x000ea20000000c00 */
[----:B------:R-:W-:-:S04]  /*25c0*/  IMAD.WIDE.U32 R22, R29, UR12, R38 ;  /* 0x0000000c1d167c25 */ /* 0x000fc8000f8e0026 */
[----:B------:R-:W-:Y:S02]  /*25d0*/  IMAD R29, R29, UR13, R23 ;  /* 0x0000000d1d1d7c24 */ /* 0x000fe4000f8e0217 */
[----:B------:R-:W-:Y:S02]  /*25e0*/  IMAD.MOV.U32 R32, RZ, RZ, -0x1 ;  /* 0xffffffffff207424 */ /* 0x000fe400078e00ff */
[----:B--2---:R-:W-:-:S04]  /*25f0*/  IMAD.WIDE.U32 R20, R13, R24, RZ ;  /* 0x000000180d147225 */ /* 0x004fc800078e00ff */
[----:B0-----:R-:W-:-:S04]  /*2600*/  IMAD.WIDE.U32 R18, R12, R24, RZ ;  /* 0x000000180c127225 */ /* 0x001fc800078e00ff */
[----:B------:R-:W-:Y:S01]  /*2610*/  IMAD.WIDE.U32 R20, P2, R25, R12, R20 ;  /* 0x0000000c19147225 */ /* 0x000fe20007840014 */
[----:B------:R-:W-:Y:S02]  /*2620*/  IADD3 R26, P1, RZ, R18, RZ ;  /* 0x00000012ff1a7210 */ /* 0x000fe40007f3e0ff */
[----:B------:R-:W-:Y:S02]  /*2630*/  IADD3 R19, P3, R19, R20, RZ ;  /* 0x0000001413137210 */ /* 0x000fe40007f7e0ff */
[----:B------:R-:W-:-:S03]  /*2640*/  ISETP.LT.U32.AND P0, PT, R26, R18, PT ;  /* 0x000000121a00720c */ /* 0x000fc60003f01070 */
[----:B------:R-:W-:Y:S01]  /*2650*/  IMAD.X R27, R19, 0x1, R18, P1 ;  /* 0x00000001131b7824 */ /* 0x000fe200008e0612 */
[----:B------:R-:W-:-:S04]  /*2660*/  LEA R18, P1, R22, UR14, 0x3 ;  /* 0x0000000e16127c11 */ /* 0x000fc8000f8218ff */
[----:B------:R-:W-:Y:S02]  /*2670*/  ISETP.LT.U32.AND.EX P0, PT, R27, R19, PT, P0 ;  /* 0x000000131b00720c */ /* 0x000fe40003f01100 */
[----:B------:R-:W-:Y:S01]  /*2680*/  LEA.HI.X R19, R22, UR15, R29, 0x3, P1 ;  /* 0x0000000f16137c11 */ /* 0x000fe200088f1c1d */
[----:B------:R-:W-:Y:S01]  /*2690*/  IMAD.X R23, RZ, RZ, RZ, P2 ;  /* 0x000000ffff177224 */ /* 0x000fe200010e06ff */
[----:B------:R-:W-:Y:S01]  /*26a0*/  SEL R29, RZ, 0x1, !P0 ;  /* 0x00000001ff1d7807 */ /* 0x000fe20004000000 */
[----:B------:R-:W-:Y:S02]  /*26b0*/  IMAD.MOV.U32 R22, RZ, RZ, R21 ;  /* 0x000000ffff167224 */ /* 0x000fe400078e0015 */
[----:B------:R-:W2:Y:S01]  /*26c0*/  LDG.E.64 R20, desc[UR8][R18.64] ;  /* 0x0000000812147981 */ /* 0x000ea2000c1e1b00 */
[----:B------:R-:W-:Y:S01]  /*26d0*/  IADD3 R29, P0, P1, -R29, R26, -R27 ;  /* 0x0000001a1d1d7210 */ /* 0x000fe2000791e91b */
[----:B------:R-:W-:-:S03]  /*26e0*/  IMAD.WIDE.U32.X R24, R25, R13, R22, P3 ;  /* 0x0000000d19187225 */ /* 0x000fc600018e0416 */
[----:B------:R-:W-:Y:S02]  /*26f0*/  IADD3.X R27, R32, -0x1, R27, P0, P1 ;  /* 0xffffffff201b7810 */ /* 0x000fe400007e241b */
[----:B------:R-:W-:-:S04]  /*2700*/  ISETP.LT.U32.AND P0, PT, R24, R29, PT ;  /* 0x0000001d1800720c */ /* 0x000fc80003f01070 */
[----:B------:R-:W-:Y:S01]  /*2710*/  ISETP.LT.U32.AND.EX P0, PT, R25, R27, PT, P0 ;  /* 0x0000001b1900720c */ /* 0x000fe20003f01100 */
[----:B---3--:R-:W-:-:S03]  /*2720*/  IMAD.WIDE.U32 R22, R13, R30, RZ ;  /* 0x0000001e0d167225 */ /* 0x008fc600078e00ff */
[----:B------:R-:W-:Y:S02]  /*2730*/  SEL R33, RZ, 0x1, !P0 ;  /* 0x00000001ff217807 */ /* 0x000fe40004000000 */
[----:B------:R-:W-:Y:S02]  /*2740*/  SEL R35, RZ, 0xffffffff, !P0 ;  /* 0xffffffffff237807 */ /* 0x000fe40004000000 */
[----:B------:R-:W-:Y:S01]  /*2750*/  IADD3 R33, P1, P2, R33, R24, -R29 ;  /* 0x0000001821217210 */ /* 0x000fe20007a3e81d */
[----:B------:R-:W-:-:S03]  /*2760*/  IMAD.WIDE.U32 R22, P0, R12, R31, R22 ;  /* 0x0000001f0c167225 */ /* 0x000fc60007800016 */
[----:B------:R-:W-:Y:S01]  /*2770*/  IADD3.X R35, R35, R25, ~R27, P1, P2 ;  /* 0x0000001923237210 */ /* 0x000fe20000fe4c1b */
[----:B------:R-:W-:-:S04]  /*2780*/  IMAD.WIDE.U32 R24, R12, R30, RZ ;  /* 0x0000001e0c187225 */ /* 0x000fc800078e00ff */
[----:B------:R-:W-:Y:S01]  /*2790*/  IMAD.X R27, RZ, RZ, RZ, P0 ;  /* 0x000000ffff1b7224 */ /* 0x000fe200000e06ff */
[----:B------:R-:W-:Y:S01]  /*27a0*/  IADD3 R29, P0, R25, R22, RZ ;  /* 0x00000016191d7210 */ /* 0x000fe20007f1e0ff */
[----:B------:R-:W-:Y:S02]  /*27b0*/  IMAD.MOV.U32 R26, RZ, RZ, R23 ;  /* 0x000000ffff1a7224 */ /* 0x000fe400078e0017 */
[----:B------:R-:W3:Y:S02]  /*27c0*/  LDG.E.64 R22, desc[UR8][R18.64+0x8] ;  /* 0x0000080812167981 */ /* 0x000ee4000c1e1b00 */
[----:B------:R-:W-:Y:S01]  /*27d0*/  IMAD.WIDE.U32.X R26, R13, R31, R26, P0 ;  /* 0x0000001f0d1a7225 */ /* 0x000fe200000e041a */
[----:B------:R-:W-:-:S04]  /*27e0*/  IADD3 R31, P1, RZ, R24, RZ ;  /* 0x00000018ff1f7210 */ /* 0x000fc80007f3e0ff */
[----:B------:R-:W-:Y:S01]  /*27f0*/  ISETP.LT.U32.AND P0, PT, R31, R24, PT ;  /* 0x000000181f00720c */ /* 0x000fe20003f01070 */
[----:B------:R-:W-:Y:S02]  /*2800*/  IMAD.X R30, R29, 0x1, R24, P1 ;  /* 0x000000011d1e7824 */ /* 0x000fe400008e0618 */
[----:B------:R-:W5:Y:S03]  /*2810*/  LDG.E.64 R24, desc[UR8][R18.64+0x10] ;  /* 0x0000100812187981 */ /* 0x000f66000c1e1b00 */
        /* <DEDUP_REMOVED lines=9> */
[----:B------:R-:W-:Y:S01]  /*28b0*/  IADD3.X R34, R26, R27, ~R29, P1, P2 ;  /* 0x0000001b1a227210 */ /* 0x000fe20000fe4c1d */
[----:B----4-:R-:W-:-:S04]  /*28c0*/  IMAD.WIDE.U32 R26, R13, R16, RZ ;  /* 0x000000100d1a7225 */ /* 0x010fc800078e00ff */
[----:B------:R-:W-:-:S04]  /*28d0*/  IMAD.WIDE.U32 R28, R12, R16, RZ ;  /* 0x000000100c1c7225 */ /* 0x000fc800078e00ff */
[----:B------:R-:W-:Y:S01]  /*28e0*/  IMAD.WIDE.U32 R26, P0, R12, R17, R26 ;  /* 0x000000110c1a7225 */ /* 0x000fe2000780001a */
[----:B------:R-:W-:-:S03]  /*28f0*/  IADD3 R16, P1, RZ, R28, RZ ;  /* 0x0000001cff107210 */ /* 0x000fc60007f3e0ff */
[----:B------:R-:W-:Y:S01]  /*2900*/  IMAD.X R31, RZ, RZ, RZ, P0 ;  /* 0x000000ffff1f7224 */ /* 0x000fe200000e06ff */
[----:B------:R-:W-:Y:S01]  /*2910*/  IADD3 R29, P0, R29, R26, RZ ;  /* 0x0000001a1d1d7210 */ /* 0x000fe20007f1e0ff */
[----:B------:R-:W-:-:S04]  /*2920*/  IMAD.MOV.U32 R30, RZ, RZ, R27 ;  /* 0x000000ffff1e7224 */ /* 0x000fc800078e001b */
[----:B------:R-:W-:Y:S01]  /*2930*/  IMAD.WIDE.U32.X R12, R13, R17, R30, P0 ;  /* 0x000000110d0c7225 */ /* 0x000fe200000e041e */
[----:B------:R-:W-:-:S03]  /*2940*/  ISETP.LT.U32.AND P0, PT, R16, R28, PT ;  /* 0x0000001c1000720c */ /* 0x000fc60003f01070 */
        /* <DEDUP_REMOVED lines=11> */
[C---:B------:R-:W-:Y:S02]  /*2a00*/  R2UR UR16, R8.reuse ;  /* 0x00000000081072ca */ /* 0x040fe400000e0000 */
[C---:B------:R-:W-:Y:S02]  /*2a10*/  R2UR UR17, R9.reuse ;  /* 0x00000000091172ca */ /* 0x040fe400000e0000 */
[C---:B------:R-:W-:Y:S02]  /*2a20*/  R2UR UR18, R8.reuse ;  /* 0x00000000081272ca */ /* 0x040fe400000e0000 */
[----:B------:R-:W-:Y:S02]  /*2a30*/  R2UR UR19, R9 ;  /* 0x00000000091372ca */ /* 0x000fe400000e0000 */
[----:B------:R-:W-:-:S02]  /*2a40*/  R2UR UR20, R8 ;  /* 0x00000000081472ca */ /* 0x000fc400000e0000 */
[C---:B------:R-:W-:Y:S02]  /*2a50*/  R2UR UR21, R9.reuse ;  /* 0x00000000091572ca */ /* 0x040fe400000e0000 */
[----:B------:R-:W-:Y:S02]  /*2a60*/  R2UR UR22, R8 ;  /* 0x00000000081672ca */ /* 0x000fe400000e0000 */
[----:B------:R-:W-:Y:S02]  /*2a70*/  R2UR UR23, R9 ;  /* 0x00000000091772ca */ /* 0x000fe400000e0000 */
[----:B--2---:R-:W-:-:S04]  /*2a80*/  IADD3 R13, P1, R20, R33, RZ ;  /* 0x00000021140d7210 */ /* 0x004fc80007f3e0ff */
        /* <DEDUP_REMOVED lines=9> */
[----:B------:R-:W-:Y:S02]  /*2b20*/  ISETP.GE.U32.AND P1, PT, R20, R33, PT ;  /* 0x000000211400720c */ /* 0x000fe40003f26070 */
[----:B---3--:R-:W-:Y:S02]  /*2b30*/  IADD3 R26, P0, R22, R37, RZ ;  /* 0x00000025161a7210 */ /* 0x008fe40007f1e0ff */
[----:B------:R-:W-:Y:S02]  /*2b40*/  ISETP.GE.U32.AND.EX P1, PT, R21, R35, PT, P1 ;  /* 0x000000231500720c */ /* 0x000fe40003f26110 */
[C---:B------:R-:W-:Y:S01]  /*2b50*/  ISETP.GT.U32.AND P2, PT, R26.reuse, RZ, PT ;  /* 0x000000ff1a00720c */ /* 0x040fe20003f44070 */
[----:B------:R-:W-:Y:S01]  /*2b60*/  IMAD.X R31, R23, 0x1, R34, P0 ;  /* 0x00000001171f7824 */ /* 0x000fe200000e0622 */
[----:B------:R-:W-:Y:S02]  /*2b70*/  SEL R16, RZ, 0x1, P1 ;  /* 0x00000001ff107807 */ /* 0x000fe40000800000 */
[----:B------:R-:W-:-:S02]  /*2b80*/  ISETP.LT.U32.AND P0, PT, R26, R37, PT ;  /* 0x000000251a00720c */ /* 0x000fc40003f01070 */
[C---:B------:R-:W-:Y:S02]  /*2b90*/  ISETP.GT.U32.AND.EX P2, PT, R31.reuse, -0x1, PT, P2 ;  /* 0xffffffff1f00780c */ /* 0x040fe40003f44120 */
[----:B------:R-:W-:Y:S02]  /*2ba0*/  IADD3 R16, P4, P3, R16, R20, -R33 ;  /* 0x0000001410107210 */ /* 0x000fe40007b9e821 */
[----:B------:R-:W-:Y:S02]  /*2bb0*/  SEL R20, RZ, 0xffffffff, P1 ;  /* 0xffffffffff147807 */ /* 0x000fe40000800000 */
[----:B------:R-:W-:Y:S02]  /*2bc0*/  ISETP.LT.U32.OR.EX P0, PT, R31, R34, P2, P0 ;  /* 0x000000221f00720c */ /* 0x000fe40001701500 */
[----:B------:R-:W-:Y:S02]  /*2bd0*/  IADD3.X R17, R20, R21, ~R35, P4, P3 ;  /* 0x0000001514117210 */ /* 0x000fe400027e6c23 */
[----:B------:R-:W-:-:S02]  /*2be0*/  ISETP.GE.U32.AND P1, PT, R22, R37, PT ;  /* 0x000000251600720c */ /* 0x000fc40003f26070 */
[----:B------:R-:W-:Y:S01]  /*2bf0*/  SEL R21, RZ, 0x1, !P0 ;  /* 0x00000001ff157807 */ /* 0x000fe20004000000 */
[----:B------:R0:W-:Y:S01]  /*2c00*/  STG.E.64 desc[UR8][R18.64], R12 ;  /* 0x0000000c12007986 */ /* 0x0001e2000c101b08 */
[----:B------:R-:W-:Y:S02]  /*2c10*/  ISETP.GE.U32.AND.EX P1, PT, R23, R34, PT, P1 ;  /* 0x000000221700720c */ /* 0x000fe40003f26110 */
[----:B------:R-:W-:Y:S01]  /*2c20*/  IADD3 R20, P2, -R21, R26, RZ ;  /* 0x0000001a15147210 */ /* 0x000fe20007f5e1ff */
[----:B------:R-:W-:Y:S01]  /*2c30*/  IMAD.IADD R26, R7, 0x1, R0 ;  /* 0x00000001071a7824 */ /* 0x000fe200078e0200 */
[----:B------:R-:W-:Y:S02]  /*2c40*/  SEL R36, RZ, 0x1, P1 ;  /* 0x00000001ff247807 */ /* 0x000fe40000800000 */
[----:B0-----:R-:W-:Y:S02]  /*2c50*/  SEL R12, RZ, 0xffffffff, !P0 ;  /* 0xffffffffff0c7807 */ /* 0x001fe40004000000 */
[----:B------:R-:W-:-:S03]  /*2c60*/  SEL R13, RZ, 0xffffffff, P1 ;  /* 0xffffffffff0d7807 */ /* 0x000fc60000800000 */
[----:B------:R-:W-:Y:S02]  /*2c70*/  IMAD.X R21, R31, 0x1, ~R12, P2 ;  /* 0x000000011f157824 */ /* 0x000fe400010e0e0c */
[----:B------:R-:W-:Y:S01]  /*2c80*/  VIADD R31, R26, 0x1 ;  /* 0x000000011a1f7836 */ /* 0x000fe20000000000 */
[----:B-----5:R-:W-:Y:S02]  /*2c90*/  IADD3 R26, P1, R24, R27, RZ ;  /* 0x0000001b181a7210 */ /* 0x020fe40007f3e0ff */
[----:B------:R-:W-:-:S03]  /*2ca0*/  IADD3 R36, P0, P3, R36, R22, -R37 ;  /* 0x0000001624247210 */ /* 0x000fc60007b1e825 */
[----:B------:R-:W-:Y:S01]  /*2cb0*/  IMAD.X R28, R25, 0x1, R29, P1 ;  /* 0x00000001191c7824 */ /* 0x000fe200008e061d */
[----:B------:R-:W-:Y:S02]  /*2cc0*/  IADD3.X R37, R13, R23, ~R34, P0, P3 ;  /* 0x000000170d257210 */ /* 0x000fe400007e6c22 */
[C---:B------:R-:W-:Y:S01]  /*2cd0*/  ISETP.GT.U32.AND P0, PT, R26.reuse, RZ, PT ;  /* 0x000000ff1a00720c */ /* 0x040fe20003f04070 */
[----:B------:R-:W-:Y:S01]  /*2ce0*/  VIADD R13, R31, UR10 ;  /* 0x0000000a1f0d7c36 */ /* 0x000fe20008000000 */
[----:B------:R-:W-:Y:S02]  /*2cf0*/  ISETP.LT.U32.AND P1, PT, R26, R27, PT ;  /* 0x0000001b1a00720c */ /* 0x000fe40003f21070 */
[----:B------:R-:W-:Y:S01]  /*2d00*/  ISETP.GT.U32.AND.EX P0, PT, R28, -0x1, PT, P0 ;  /* 0xffffffff1c00780c */ /* 0x000fe20003f04100 */
[----:B------:R-:W-:-:S03]  /*2d10*/  IMAD.WIDE.U32 R22, R13, UR12, R38 ;  /* 0x0000000c0d167c25 */ /* 0x000fc6000f8e0026 */
[----:B------:R-:W-:Y:S02]  /*2d20*/  ISETP.LT.U32.OR.EX P0, PT, R28, R29, P0, P1 ;  /* 0x0000001d1c00720c */ /* 0x000fe40000701510 */
[----:B------:R-:W-:Y:S01]  /*2d30*/  ISETP.GE.U32.AND P1, PT, R24, R27, PT ;  /* 0x0000001b1800720c */ /* 0x000fe20003f26070 */
[----:B------:R-:W-:Y:S01]  /*2d40*/  IMAD R13, R13, UR13, R23 ;  /* 0x0000000d0d0d7c24 */ /* 0x000fe2000f8e0217 */
[----:B------:R0:W-:Y:S01]  /*2d50*/  STG.E.64 desc[UR8][R18.64+0x8], R20 ;  /* 0x0000081412007986 */ /* 0x0001e2000c101b08 */
[C---:B------:R-:W-:Y:S02]  /*2d60*/  LEA R12, P2, R22.reuse, UR14, 0x3 ;  /* 0x0000000e160c7c11 */ /* 0x040fe4000f8418ff */
[----:B------:R-:W-:Y:S02]  /*2d70*/  ISETP.GE.U32.AND.EX P1, PT, R25, R29, PT, P1 ;  /* 0x0000001d1900720c */ /* 0x000fe40003f26110 */
[----:B------:R-:W-:Y:S02]  /*2d80*/  LEA.HI.X R13, R22, UR15, R13, 0x3, P2 ;  /* 0x0000000f160d7c11 */ /* 0x000fe400090f1c0d */
[----:B0-----:R-:W-:-:S02]  /*2d90*/  SEL R21, RZ, 0x1, !P0 ;  /* 0x00000001ff157807 */ /* 0x001fc40004000000 */
[----:B------:R-:W-:Y:S02]  /*2da0*/  SEL R20, RZ, 0x1, P1 ;  /* 0x00000001ff147807 */ /* 0x000fe40000800000 */
[----:B------:R-:W-:Y:S02]  /*2db0*/  IADD3 R26, P2, -R21, R26, RZ ;  /* 0x0000001a151a7210 */ /* 0x000fe40007f5e1ff */
[----:B------:R-:W-:Y:S02]  /*2dc0*/  SEL R21, RZ, 0xffffffff, !P0 ;  /* 0xffffffffff157807 */ /* 0x000fe40004000000 */
[----:B------:R-:W-:Y:S02]  /*2dd0*/  IADD3 R24, P0, P3, R20, R24, -R27 ;  /* 0x0000001814187210 */ /* 0x000fe40007b1e81b */
[----:B------:R-:W-:Y:S01]  /*2de0*/  SEL R20, RZ, 0xffffffff, P1 ;  /* 0xffffffffff147807 */ /* 0x000fe20000800000 */
[----:B------:R-:W-:-:S03]  /*2df0*/  IMAD.X R27, R28, 0x1, ~R21, P2 ;  /* 0x000000011c1b7824 */ /* 0x000fc600010e0e15 */
[----:B------:R-:W-:Y:S02]  /*2e00*/  IADD3.X R25, R20, R25, ~R29, P0, P3 ;  /* 0x0000001914197210 */ /* 0x000fe400007e6c1d */
[----:B------:R0:W-:Y:S04]  /*2e10*/  STG.E.64 desc[UR8][R18.64+0x10], R26 ;  /* 0x0000101a12007986 */ /* 0x0001e8000c101b08 */
[----:B------:R1:W-:Y:S04]  /*2e20*/  STG.E.64 desc[UR16][R10.64], R16 ;  /* 0x000000100a007986 */ /* 0x0003e8000c101b10 */
[----:B------:R-:W-:Y:S04]  /*2e30*/  STG.E.64 desc[UR18][R10.64+0x8], R36 ;  /* 0x000008240a007986 */ /* 0x000fe8000c101b12 */
[----:B------:R2:W-:Y:S04]  /*2e40*/  STG.E.64 desc[UR20][R10.64+0x10], R24 ;  /* 0x000010180a007986 */ /* 0x0005e8000c101b14 */
[----:B------:R-:W3:Y:S04]  /*2e50*/  LDG.E.64 R28, desc[UR22][R12.64] ;  /* 0x000000160c1c7981 */ /* 0x000ee8000c1e1b00 */
[----:B------:R-:W4:Y:S04]  /*2e60*/  LDG.E.64 R20, desc[UR8][R12.64+0x8] ;  /* 0x000008080c147981 */ /* 0x000f28000c1e1b00 */
[----:B------:R-:W5:Y:S01]  /*2e70*/  LDG.E.64 R22, desc[UR16][R12.64+0x10] ;  /* 0x000010100c167981 */ /* 0x000f62000c1e1b00 */
[----:B---3--:R-:W-:-:S04]  /*2e80*/  IMAD.WIDE.U32 R40, R15, R28, RZ ;  /* 0x0000001c0f287225 */ /* 0x008fc800078e00ff */
[----:B------:R-:W-:-:S04]  /*2e90*/  IMAD.WIDE.U32 R34, R14, R28, RZ ;  /* 0x0000001c0e227225 */ /* 0x000fc800078e00ff */
[----:B0-----:R-:W-:Y:S01]  /*2ea0*/  IMAD.WIDE.U32 R18, P2, R29, R14, R40 ;  /* 0x0000000e1d127225 */ /* 0x001fe20007840028 */
[----:B-1----:R-:W-:Y:S02]  /*2eb0*/  IADD3 R16, P1, RZ, R34, RZ ;  /* 0x00000022ff107210 */ /* 0x002fe40007f3e0ff */
[----:B------:R-:W-:Y:S02]  /*2ec0*/  IADD3 R17, P3, R35, R18, RZ ;  /* 0x0000001223117210 */ /* 0x000fe40007f7e0ff */
[----:B------:R-:W-:-:S03]  /*2ed0*/  ISETP.LT.U32.AND P0, PT, R16, R34, PT ;  /* 0x000000221000720c */ /* 0x000fc60003f01070 */
[----:B------:R-:W-:-:S05]  /*2ee0*/  IMAD.X R27, R17, 0x1, R34, P1 ;  /* 0x00000001111b7824 */ /* 0x000fca00008e0622 */
[----:B------:R-:W-:Y:S01]  /*2ef0*/  ISETP.LT.U32.AND.EX P0, PT, R27, R17, PT, P0 ;  /* 0x000000111b00720c */ /* 0x000fe20003f01100 */
[----:B--2---:R-:W-:Y:S02]  /*2f00*/  IMAD.X R11, RZ, RZ, RZ, P2 ;  /* 0x000000ffff0b7224 */ /* 0x004fe400010e06ff */
[----:B------:R-:W-:Y:S01]  /*2f10*/  IMAD.MOV.U32 R10, RZ, RZ, R19 ;  /* 0x000000ffff0a7224 */ /* 0x000fe200078e0013 */
[----:B------:R-:W-:-:S03]  /*2f20*/  SEL R25, RZ, 0x1, !P0 ;  /* 0x00000001ff197807 */ /* 0x000fc60004000000 */
[----:B------:R-:W-:Y:S01]  /*2f30*/  IMAD.WIDE.U32.X R10, R29, R15, R10, P3 ;  /* 0x0000000f1d0a7225 */ /* 0x000fe200018e040a */
[----:B------:R-:W-:-:S03]  /*2f40*/  IADD3 R25, P0, P1, -R25, R16, -R27 ;  /* 0x0000001019197210 */ /* 0x000fc6000791e91b */
[C---:B------:R-:W-:Y:S01]  /*2f50*/  IMAD.WIDE.U32 R16, R31.reuse, UR12, R38 ;  /* 0x0000000c1f107c25 */ /* 0x040fe2000f8e0026 */
[----:B------:R-:W-:Y:S02]  /*2f60*/  IADD3.X R27, R32, -0x1, R27, P0, P1 ;  /* 0xffffffff201b7810 */ /* 0x000fe400007e241b */
[----:B------:R-:W-:Y:S01]  /*2f70*/  ISETP.LT.U32.AND P0, PT, R10, R25, PT ;  /* 0x000000190a00720c */ /* 0x000fe20003f01070 */
[----:B------:R-:W-:Y:S01]  /*2f80*/  IMAD R17, R31, UR13, R17 ;  /* 0x0000000d1f117c24 */ /* 0x000fe2000f8e0211 */
[C---:B------:R-:W-:Y:S02]  /*2f90*/  LEA R34, P1, R16.reuse, UR14, 0x3 ;  /* 0x0000000e10227c11 */ /* 0x040fe4000f8218ff */
[----:B------:R-:W-:Y:S02]  /*2fa0*/  ISETP.LT.U32.AND.EX P0, PT, R11, R27, PT, P0 ;  /* 0x0000001b0b00720c */ /* 0x000fe40003f01100 */
[----:B------:R-:W-:Y:S02]  /*2fb0*/  LEA.HI.X R35, R16, UR15, R17, 0x3, P1 ;  /* 0x0000000f10237c11 */ /* 0x000fe400088f1c11 */
[----:B------:R-:W-:Y:S01]  /*2fc0*/  SEL R31, RZ, 0x1, !P0 ;  /* 0x00000001ff1f7807 */ /* 0x000fe20004000000 */
[----:B----4-:R-:W-:-:S02]  /*2fd0*/  IMAD.WIDE.U32 R18, R15, R20, RZ ;  /* 0x000000140f127225 */ /* 0x010fc400078e00ff */
[----:B------:R-:W2:Y:S01]  /*2fe0*/  LDG.E.64 R28, desc[UR8][R34.64] ;  /* 0x00000008221c7981 */ /* 0x000ea2000c1e1b00 */
[----:B------:R-:W-:Y:S02]  /*2ff0*/  IADD3 R31, P1, P2, R31, R10, -R25 ;  /* 0x0000000a1f1f7210 */ /* 0x000fe40007a3e819 */
[----:B------:R-:W-:Y:S01]  /*3000*/  SEL R33, RZ, 0xffffffff, !P0 ;  /* 0xffffffffff217807 */ /* 0x000fe20004000000 */
[----:B------:R-:W-:-:S03]  /*3010*/  IMAD.WIDE.U32 R18, P0, R21, R14, R18 ;  /* 0x0000000e15127225 */ /* 0x000fc60007800012 */
[----:B------:R-:W-:Y:S01]  /*3020*/  IADD3.X R33, R33, R11, ~R27, P1, P2 ;  /* 0x0000000b21217210 */ /* 0x000fe20000fe4c1b */
[----:B------:R-:W-:Y:S01]  /*3030*/  IMAD.WIDE.U32 R10, R14, R20, RZ ;  /* 0x000000140e0a7225 */ /* 0x000fe200078e00ff */
[----:B------:R-:W3:Y:S03]  /*3040*/  LDG.E.64 R26, desc[UR8][R34.64+0x8] ;  /* 0x00000808221a7981 */ /* 0x000ee6000c1e1b00 */
[----:B------:R-:W-:Y:S01]  /*3050*/  IMAD.X R17, RZ, RZ, RZ, P0 ;  /* 0x000000ffff117224 */ /* 0x000fe200000e06ff */
[----:B------:R-:W-:Y:S01]  /*3060*/  IADD3 R11, P0, R11, R18, RZ ;  /* 0x000000120b0b7210 */ /* 0x000fe20007f1e0ff */
[----:B-----5:R-:W-:-:S04]  /*3070*/  IMAD.WIDE.U32 R24, R15, R22, RZ ;  /* 0x000000160f187225 */ /* 0x020fc800078e00ff */
[----:B------:R-:W-:Y:S02]  /*3080*/  IMAD.MOV.U32 R16, RZ, RZ, R19 ;  /* 0x000000ffff107224 */ /* 0x000fe400078e0013 */
[----:B------:R-:W-:-:S04]  /*3090*/  IMAD.WIDE.U32 R24, P1, R23, R14, R24 ;  /* 0x0000000e17187225 */ /* 0x000fc80007820018 */
[----:B------:R-:W-:-:S04]  /*30a0*/  IMAD.WIDE.U32.X R16, R21, R15, R16, P0 ;  /* 0x0000000f15107225 */ /* 0x000fc800000e0410 */
[----:B------:R-:W-:-:S04]  /*30b0*/  IMAD.WIDE.U32 R20, R14, R22, RZ ;  /* 0x000000160e147225 */ /* 0x000fc800078e00ff */
[----:B------:R-:W-:Y:S01]  /*30c0*/  IMAD.MOV.U32 R18, RZ, RZ, R25 ;  /* 0x000000ffff127224 */ /* 0x000fe200078e0019 */
[----:B------:R-:W-:Y:S02]  /*30d0*/  IADD3 R21, P0, R21, R24, RZ ;  /* 0x0000001815157210 */ /* 0x000fe40007f1e0ff */
[----:B------:R-:W4:Y:S01]  /*30e0*/  LDG.E.64 R24, desc[UR16][R34.64+0x10] ;  /* 0x0000101022187981 */ /* 0x000f22000c1e1b00 */
[----:B------:R-:W-:Y:S02]  /*30f0*/  IMAD.X R19, RZ, RZ, RZ, P1 ;  /* 0x000000ffff137224 */ /* 0x000fe400008e06ff */
[----:B------:R-:W-:Y:S01]  /*3100*/  IMAD.WIDE.U32.X R14, R23, R15, R18, P0 ;  /* 0x0000000f170e7225 */ /* 0x000fe200000e0412 */
        /* <DEDUP_REMOVED lines=8> */
[----:B------:R-:W-:-:S04]  /*3190*/  IADD3 R19, P2, P3, -R18, R19, -R10 ;  /* 0x0000001312137210 */ /* 0x000fc80007b5e90a */
[----:B------:R-:W-:Y:S02]  /*31a0*/  ISETP.LT.U32.AND.EX P0, PT, R20, R21, PT, P1 ;  /* 0x000000151400720c */ /* 0x000fe40003f01110 */
[----:B------:R-:W-:Y:S02]  /*31b0*/  IADD3.X R21, R32, -0x1, R10, P2, P3 ;  /* 0xffffffff20157810 */ /* 0x000fe400017e640a */
[----:B------:R-:W-:Y:S02]  /*31c0*/  SEL R10, RZ, 0x1, !P0 ;  /* 0x00000001ff0a7807 */ /* 0x000fe40004000000 */
[----:B------:R-:W-:Y:S02]  /*31d0*/  ISETP.LT.U32.AND P0, PT, R16, R19, PT ;  /* 0x000000131000720c */ /* 0x000fe40003f01070 */
[----:B------:R-:W-:Y:S02]  /*31e0*/  IADD3 R11, P1, P2, -R10, R11, -R20 ;  /* 0x0000000b0a0b7210 */ /* 0x000fe40007a3e914 */
[----:B------:R-:W-:-:S02]  /*31f0*/  ISETP.LT.U32.AND.EX P0, PT, R17, R21, PT, P0 ;  /* 0x000000151100720c */ /* 0x000fc40003f01100 */
[----:B------:R-:W-:Y:S02]  /*3200*/  IADD3.X R37, R32, -0x1, R20, P1, P2 ;  /* 0xffffffff20257810 */ /* 0x000fe40000fe4414 */
[----:B------:R-:W-:Y:S02]  /*3210*/  SEL R10, RZ, 0x1, !P0 ;  /* 0x00000001ff0a7807 */ /* 0x000fe40004000000 */
[----:B------:R-:W-:Y:S02]  /*3220*/  ISETP.LT.U32.AND P1, PT, R14, R11, PT ;  /* 0x0000000b0e00720c */ /* 0x000fe40003f21070 */
[----:B------:R-:W-:Y:S02]  /*3230*/  IADD3 R19, P2, P3, R10, R16, -R19 ;  /* 0x000000100a137210 */ /* 0x000fe40007b5e813 */
[----:B------:R-:W-:Y:S02]  /*3240*/  SEL R16, RZ, 0xffffffff, !P0 ;  /* 0xffffffffff107807 */ /* 0x000fe40004000000 */
[----:B------:R-:W-:-:S02]  /*3250*/  ISETP.LT.U32.AND.EX P0, PT, R15, R37, PT, P1 ;  /* 0x000000250f00720c */ /* 0x000fc40003f01110 */
[----:B------:R-:W-:Y:S02]  /*3260*/  IADD3.X R21, R16, R17, ~R21, P2, P3 ;  /* 0x0000001110157210 */ /* 0x000fe400017e6c15 */
[----:B------:R-:W-:-:S04]  /*3270*/  SEL R23, RZ, 0x1, !P0 ;  /* 0x00000001ff177807 */ /* 0x000fc80004000000 */
[----:B------:R-:W-:Y:S02]  /*3280*/  IADD3 R23, P3, P2, R23, R14, -R11 ;  /* 0x0000000e17177210 */ /* 0x000fe40007a7e80b */
[----:B------:R-:W-:-:S04]  /*3290*/  SEL R10, RZ, 0xffffffff, !P0 ;  /* 0xffffffffff0a7807 */ /* 0x000fc80004000000 */
[----:B------:R-:W-:Y:S01]  /*32a0*/  IADD3.X R37, R10, R15, ~R37, P3, P2 ;  /* 0x0000000f0a257210 */ /* 0x000fe20001fe4c25 */
[----:B------:R-:W-:Y:S02]  /*32b0*/  VIADD R6, R6, 0xfffffffe ;  /* 0xfffffffe06067836 */ /* 0x000fe40000000000 */
[----:B------:R-:W-:Y:S01]  /*32c0*/  VIADD R7, R7, 0x2 ;  /* 0x0000000207077836 */ /* 0x000fe20000000000 */
[CC--:B--2---:R-:W-:Y:S02]  /*32d0*/  IADD3 R16, P5, R28.reuse, R31.reuse, RZ ;  /* 0x0000001f1c107210 */ /* 0x0c4fe40007fbe0ff */
[----:B------:R-:W-:Y:S02]  /*32e0*/  ISETP.GE.U32.AND P4, PT, R28, R31, PT ;  /* 0x0000001f1c00720c */ /* 0x000fe40003f86070 */
[----:B------:R-:W-:Y:S01]  /*32f0*/  ISETP.GT.U32.AND P1, PT, R16, RZ, PT ;  /* 0x000000ff1000720c */ /* 0x000fe20003f24070 */
[C---:B------:R-:W-:Y:S01]  /*3300*/  IMAD.X R14, R29.reuse, 0x1, R33, P5 ;  /* 0x000000011d0e7824 */ /* 0x040fe200028e0621 */
[----:B------:R-:W-:-:S02]  /*3310*/  ISETP.GE.U32.AND.EX P0, PT, R29, R33, PT, P4 ;  /* 0x000000211d00720c */ /* 0x000fc40003f06140 */
[----:B------:R-:W-:Y:S02]  /*3320*/  ISETP.LT.U32.AND P4, PT, R16, R31, PT ;  /* 0x0000001f1000720c */ /* 0x000fe40003f81070 */
[C---:B------:R-:W-:Y:S02]  /*3330*/  ISETP.GT.U32.AND.EX P1, PT, R14.reuse, -0x1, PT, P1 ;  /* 0xffffffff0e00780c */ /* 0x040fe40003f24110 */
[----:B------:R-:W-:Y:S02]  /*3340*/  SEL R10, RZ, 0x1, P0 ;  /* 0x00000001ff0a7807 */ /* 0x000fe40000000000 */
[----:B------:R-:W-:Y:S02]  /*3350*/  ISETP.LT.U32.OR.EX P1, PT, R14, R33, P1, P4 ;  /* 0x000000210e00720c */ /* 0x000fe40000f21540 */
[----:B------:R-:W-:Y:S02]  /*3360*/  IADD3 R10, P2, P4, R10, R28, -R31 ;  /* 0x0000001c0a0a7210 */ /* 0x000fe40007c5e81f */
[----:B------:R-:W-:-:S02]  /*3370*/  SEL R28, RZ, 0xffffffff, P0 ;  /* 0xffffffffff1c7807 */ /* 0x000fc40000000000 */
[----:B------:R-:W-:Y:S02]  /*3380*/  SEL R15, RZ, 0x1, !P1 ;  /* 0x00000001ff0f7807 */ /* 0x000fe40004800000 */
[----:B---3--:R-:W-:Y:S02]  /*3390*/  IADD3 R18, P3, R26, R19, RZ ;  /* 0x000000131a127210 */ /* 0x008fe40007f7e0ff */
[----:B------:R-:W-:Y:S02]  /*33a0*/  IADD3.X R11, R28, R29, ~R33, P2, P4 ;  /* 0x0000001d1c0b7210 */ /* 0x000fe400017e8c21 */
[----:B------:R-:W-:Y:S01]  /*33b0*/  IADD3 R28, P2, -R15, R16, RZ ;  /* 0x000000100f1c7210 */ /* 0x000fe20007f5e1ff */
[----:B------:R-:W-:Y:S01]  /*33c0*/  IMAD.X R16, R27, 0x1, R21, P3 ;  /* 0x000000011b107824 */ /* 0x000fe200018e0615 */
[----:B------:R-:W-:Y:S02]  /*33d0*/  ISETP.GT.U32.AND P0, PT, R18, RZ, PT ;  /* 0x000000ff1200720c */ /* 0x000fe40003f04070 */
[----:B------:R-:W-:-:S02]  /*33e0*/  SEL R15, RZ, 0xffffffff, !P1 ;  /* 0xffffffffff0f7807 */ /* 0x000fc40004800000 */
[----:B------:R-:W-:Y:S02]  /*33f0*/  ISETP.LT.U32.AND P1, PT, R18, R19, PT ;  /* 0x000000131200720c */ /* 0x000fe40003f21070 */
[----:B----4-:R-:W-:Y:S02]  /*3400*/  IADD3 R22, P3, R24, R23, RZ ;  /* 0x0000001718167210 */ /* 0x010fe40007f7e0ff */
[----:B------:R-:W-:Y:S01]  /*3410*/  ISETP.GT.U32.AND.EX P0, PT, R16, -0x1, PT, P0 ;  /* 0xffffffff1000780c */ /* 0x000fe20003f04100 */
[----:B------:R-:W-:Y:S01]  /*3420*/  IMAD.X R29, R14, 0x1, ~R15, P2 ;  /* 0x000000010e1d7824 */ /* 0x000fe200010e0e0f */
[----:B------:R-:W-:Y:S01]  /*3430*/  ISETP.GT.U32.AND P2, PT, R22, RZ, PT ;  /* 0x000000ff1600720c */ /* 0x000fe20003f44070 */
[----:B------:R-:W-:Y:S01]  /*3440*/  IMAD.X R20, R25, 0x1, R37, P3 ;  /* 0x0000000119147824 */ /* 0x000fe200018e0625 */
[----:B------:R-:W-:Y:S02]  /*3450*/  ISETP.LT.U32.OR.EX P0, PT, R16, R21, P0, P1 ;  /* 0x000000151000720c */ /* 0x000fe40000701510 */
[----:B------:R-:W-:-:S02]  /*3460*/  ISETP.LT.U32.AND P3, PT, R22, R23, PT ;  /* 0x000000171600720c */ /* 0x000fc40003f61070 */
[C---:B------:R-:W-:Y:S02]  /*3470*/  ISETP.GT.U32.AND.EX P1, PT, R20.reuse, -0x1, PT, P2 ;  /* 0xffffffff1400780c */ /* 0x040fe40003f24120 */
[----:B------:R-:W-:Y:S02]  /*3480*/  SEL R15, RZ, 0x1, !P0 ;  /* 0x00000001ff0f7807 */ /* 0x000fe40004000000 */
[----:B------:R-:W-:Y:S02]  /*3490*/  ISETP.LT.U32.OR.EX P1, PT, R20, R37, P1, P3 ;  /* 0x000000251400720c */ /* 0x000fe40000f21530 */
[----:B------:R-:W-:Y:S02]  /*34a0*/  IADD3 R14, P3, -R15, R18, RZ ;  /* 0x000000120f0e7210 */ /* 0x000fe40007f7e1ff */
[----:B------:R-:W-:Y:S02]  /*34b0*/  ISETP.GE.U32.AND P2, PT, R26, R19, PT ;  /* 0x000000131a00720c */ /* 0x000fe40003f46070 */
[----:B------:R-:W-:-:S02]  /*34c0*/  SEL R15, RZ, 0xffffffff, !P0 ;  /* 0xffffffffff0f7807 */ /* 0x000fc40004000000 */
[----:B------:R-:W-:Y:S02]  /*34d0*/  SEL R17, RZ, 0x1, !P1 ;  /* 0x00000001ff117807 */ /* 0x000fe40004800000 */
[----:B------:R-:W-:Y:S01]  /*34e0*/  ISETP.GE.U32.AND.EX P0, PT, R27, R21, PT, P2 ;  /* 0x000000151b00720c */ /* 0x000fe20003f06120 */
[----:B------:R-:W-:Y:S01]  /*34f0*/  IMAD.X R15, R16, 0x1, ~R15, P3 ;  /* 0x00000001100f7824 */ /* 0x000fe200018e0e0f */
[----:B------:R-:W-:Y:S02]  /*3500*/  ISETP.GE.U32.AND P2, PT, R24, R23, PT ;  /* 0x000000171800720c */ /* 0x000fe40003f46070 */
[----:B------:R-:W-:Y:S02]  /*3510*/  IADD3 R16, P3, -R17, R22, RZ ;  /* 0x0000001611107210 */ /* 0x000fe40007f7e1ff */
[----:B------:R-:W-:Y:S02]  /*3520*/  SEL R17, RZ, 0xffffffff, !P1 ;  /* 0xffffffffff117807 */ /* 0x000fe40004800000 */
[----:B------:R-:W-:-:S02]  /*3530*/  ISETP.GE.U32.AND.EX P1, PT, R25, R37, PT, P2 ;  /* 0x000000251900720c */ /* 0x000fc40003f26120 */
[----:B------:R-:W-:Y:S01]  /*3540*/  SEL R18, RZ, 0x1, P0 ;  /* 0x00000001ff127807 */ /* 0x000fe20000000000 */
[----:B------:R-:W-:Y:S01]  /*3550*/  IMAD.X R17, R20, 0x1, ~R17, P3 ;  /* 0x0000000114117824 */ /* 0x000fe200018e0e11 */
[----:B------:R-:W-:Y:S02]  /*3560*/  SEL R20, RZ, 0x1, P1 ;  /* 0x00000001ff147807 */ /* 0x000fe40000800000 */
[----:B------:R-:W-:Y:S02]  /*3570*/  IADD3 R18, P2, P4, R18, R26, -R19 ;  /* 0x0000001a12127210 */ /* 0x000fe40007c5e813 */
[----:B------:R-:W-:Y:S02]  /*3580*/  SEL R26, RZ, 0xffffffff, P0 ;  /* 0xffffffffff1a7807 */ /* 0x000fe40000000000 */
[----:B------:R-:W-:Y:S02]  /*3590*/  IADD3 R20, P0, P3, R20, R24, -R23 ;  /* 0x0000001814147210 */ /* 0x000fe40007b1e817 */
[----:B------:R-:W-:-:S02]  /*35a0*/  SEL R24, RZ, 0xffffffff, P1 ;  /* 0xffffffffff187807 */ /* 0x000fc40000800000 */
[----:B------:R-:W-:Y:S02]  /*35b0*/  IADD3.X R19, R26, R27, ~R21, P2, P4 ;  /* 0x0000001b1a137210 */ /* 0x000fe400017e8c15 */
[----:B------:R-:W-:Y:S02]  /*35c0*/  IADD3.X R21, R24, R25, ~R37, P0, P3 ;  /* 0x0000001918157210 */ /* 0x000fe400007e6c25 */
[----:B------:R-:W-:Y:S01]  /*35d0*/  ISETP.NE.AND P0, PT, R6, RZ, PT ;  /* 0x000000ff0600720c */ /* 0x000fe20003f05270 */
[----:B------:R2:W-:Y:S04]  /*35e0*/  STG.E.64 desc[UR8][R34.64], R28 ;  /* 0x0000001c22007986 */ /* 0x0005e8000c101b08 */
[----:B------:R2:W-:Y:S04]  /*35f0*/  STG.E.64 desc[UR8][R34.64+0x8], R14 ;  /* 0x0000080e22007986 */ /* 0x0005e8000c101b08 */
[----:B------:R2:W-:Y:S04]  /*3600*/  STG.E.64 desc[UR16][R34.64+0x10], R16 ;  /* 0x0000101022007986 */ /* 0x0005e8000c101b10 */
[----:B------:R2:W-:Y:S04]  /*3610*/  STG.E.64 desc[UR18][R12.64], R10 ;  /* 0x0000000a0c007986 */ /* 0x0005e8000c101b12 */
[----:B------:R2:W-:Y:S04]  /*3620*/  STG.E.64 desc[UR20][R12.64+0x8], R18 ;  /* 0x000008120c007986 */ /* 0x0005e8000c101b14 */
[----:B------:R2:W-:Y:S01]  /*3630*/  STG.E.64 desc[UR22][R12.64+0x10], R20 ;  /* 0x000010140c007986 */ /* 0x0005e2000c101b16 */
[----:B------:R-:W-:Y:S05]  /*3640*/  @P0 BRA `(.L_x_148) ;  /* 0xffffffec00a80947 */ /* 0x000fea000383ffff */
.L_x_147:
[----:B------:R-:W-:-:S06]  /*3650*/  ULOP3.LUT UR6, UR10, 0x1, URZ, 0xc0, !UPT ;  /* 0x000000010a067892 */ /* 0x000fcc000f8ec03f */
[----:B------:R-:W-:-:S13]  /*3660*/  ISETP.NE.AND P0, PT, RZ, UR6, PT ;  /* 0x00000006ff007c0c */ /* 0x000fda000bf05270 */
[----:B------:R-:W-:Y:S05]  /*3670*/  @!P0 BRA `(.L_x_149) ;  /* 0x0000000800588947 */ /* 0x000fea0003800000 */
[----:B--2---:R-:W-:Y:S01]  /*3680*/  IMAD.IADD R15, R7, 0x1, R0 ;  /* 0x00000001070f7824 */ /* 0x004fe200078e0200 */
[----:B------:R-:W-:Y:S01]  /*3690*/  ULDC.64 UR8, c[0x0][0x228] ;  /* 0x00008a0000087ab9 */ /* 0x000fe20000000a00 */
[C---:B-1----:R-:W-:Y:S01]  /*36a0*/  R2UR UR18, R8.reuse ;  /* 0x00000000081272ca */ /* 0x042fe200000e0000 */
[----:B------:R-:W-:Y:S01]  /*36b0*/  ULDC.64 UR16, c[0x0][0x210] ;  /* 0x0000840000107ab9 */ /* 0x000fe20000000a00 */
[----:B------:R-:W-:Y:S01]  /*36c0*/  VIADD R13, R15, UR10 ;  /* 0x0000000a0f0d7c36 */ /* 0x000fe20008000000 */
[----:B------:R-:W-:Y:S02]  /*36d0*/  R2UR UR19, R9 ;  /* 0x00000000091372ca */ /* 0x000fe400000e0000 */
[----:B------:R-:W-:Y:S01]  /*36e0*/  R2UR UR20, R8 ;  /* 0x00000000081472ca */ /* 0x000fe200000e0000 */
[----:B------:R-:W-:Y:S01]  /*36f0*/  IMAD.WIDE.U32 R10, R13, UR8, R38 ;  /* 0x000000080d0a7c25 */ /* 0x000fe2000f8e0026 */
[----:B------:R-:W-:-:S03]  /*3700*/  R2UR UR21, R9 ;  /* 0x00000000091572ca */ /* 0x000fc600000e0000 */
[----:B------:R-:W-:Y:S01]  /*3710*/  IMAD R13, R13, UR9, R11 ;  /* 0x000000090d0d7c24 */ /* 0x000fe2000f8e020b */
[----:B------:R-:W-:-:S04]  /*3720*/  LEA R12, P0, R10, UR16, 0x3 ;  /* 0x000000100a0c7c11 */ /* 0x000fc8000f8018ff */
[----:B------:R-:W-:-:S05]  /*3730*/  LEA.HI.X R13, R10, UR17, R13, 0x3, P0 ;  /* 0x000000110a0d7c11 */ /* 0x000fca00080f1c0d */
[----:B------:R-:W2:Y:S04]  /*3740*/  LDG.E.64 R22, desc[UR18][R12.64] ;  /* 0x000000120c167981 */ /* 0x000ea8000c1e1b00 */
[----:B------:R-:W3:Y:S04]  /*3750*/  LDG.E.64 R24, desc[UR20][R12.64+0x8] ;  /* 0x000008140c187981 */ /* 0x000ee8000c1e1b00 */
[----:B------:R-:W4:Y:S01]  /*3760*/  LDG.E.64 R20, desc[UR18][R12.64+0x10] ;  /* 0x000010120c147981 */ /* 0x000f22000c1e1b00 */
[----:B------:R-:W-:-:S04]  /*3770*/  IMAD.WIDE.U32 R10, R15, UR8, R38 ;  /* 0x000000080f0a7c25 */ /* 0x000fc8000f8e0026 */
[----:B------:R-:W-:Y:S01]  /*3780*/  IMAD R15, R15, UR9, R11 ;  /* 0x000000090f0f7c24 */ /* 0x000fe2000f8e020b */
[----:B------:R-:W-:-:S04]  /*3790*/  LEA R14, P0, R10, UR16, 0x3 ;  /* 0x000000100a0e7c11 */ /* 0x000fc8000f8018ff */
[----:B------:R-:W-:Y:S02]  /*37a0*/  LEA.HI.X R15, R10, UR17, R15, 0x3, P0 ;  /* 0x000000110a0f7c11 */ /* 0x000fe400080f1c0f */
[----:B------:R-:W-:-:S03]  /*37b0*/  R2UR UR8, R8 ;  /* 0x00000000080872ca */ /* 0x000fc600000e0000 */
[----:B0-----:R-:W5:Y:S01]  /*37c0*/  LDG.E.64 R18, desc[UR18][R14.64] ;  /* 0x000000120e127981 */ /* 0x001f62000c1e1b00 */
[C---:B------:R-:W-:Y:S02]  /*37d0*/  R2UR UR9, R9.reuse ;  /* 0x00000000090972ca */ /* 0x040fe400000e0000 */
[----:B------:R-:W-:Y:S02]  /*37e0*/  R2UR UR16, R8 ;  /* 0x00000000081072ca */ /* 0x000fe400000e0000 */
[----:B------:R-:W-:-:S09]  /*37f0*/  R2UR UR17, R9 ;  /* 0x00000000091172ca */ /* 0x000fd200000e0000 */
[----:B------:R-:W5:Y:S04]  /*3800*/  LDG.E.64 R10, desc[UR8][R14.64+0x8] ;  /* 0x000008080e0a7981 */ /* 0x000f68000c1e1b00 */
[----:B------:R-:W5:Y:S01]  /*3810*/  LDG.E.64 R16, desc[UR16][R14.64+0x10] ;  /* 0x000010100e107981 */ /* 0x000f62000c1e1b00 */
[----:B------:R-:W0:Y:S01]  /*3820*/  S2UR UR8, SR_CgaCtaId ;  /* 0x00000000000879c3 */ /* 0x000e220000008800 */
[----:B------:R-:W-:Y:S01]  /*3830*/  UMOV UR6, 0x400 ;  /* 0x0000040000067882 */ /* 0x000fe20000000000 */
[----:B------:R-:W-:Y:S01]  /*3840*/  R2UR UR22, R8 ;  /* 0x00000000081672ca */ /* 0x000fe200000e0000 */
[----:B------:R-:W-:Y:S01]  /*3850*/  UIADD3 UR6, UR6, 0x2000, URZ ;  /* 0x0000200006067890 */ /* 0x000fe2000fffe03f */
[----:B------:R-:W-:-:S03]  /*3860*/  R2UR UR23, R9 ;  /* 0x00000000091772ca */ /* 0x000fc600000e0000 */
[----:B0-----:R-:W-:Y:S01]  /*3870*/  ULEA UR6, UR8, UR6, 0x18 ;  /* 0x0000000608067291 */ /* 0x001fe2000f8ec03f */
[----:B------:R-:W-:-:S05]  /*3880*/  R2UR UR8, R8 ;  /* 0x00000000080872ca */ /* 0x000fca00000e0000 */
        /* <DEDUP_REMOVED lines=8> */
[----:B------:R-:W-:-:S04]  /*3910*/  IMAD.MOV.U32 R6, RZ, RZ, R27 ;  /* 0x000000ffff067224 */ /* 0x000fc800078e001b */
[----:B------:R-:W-:-:S04]  /*3920*/  IMAD.WIDE.U32.X R6, R23, R35, R6, P0 ;  /* 0x0000002317067225 */ /* 0x000fc800000e0406 */
[----:B------:R-:W-:-:S04]  /*3930*/  IMAD.WIDE.U32 R28, P0, R34, R25, R28 ;  /* 0x00000019221c7225 */ /* 0x000fc8000780001c */
[----:B------:R-:W-:-:S04]  /*3940*/  IMAD.WIDE.U32 R22, R34, R24, RZ ;  /* 0x0000001822167225 */ /* 0x000fc800078e00ff */
[----:B------:R-:W-:Y:S01]  /*3950*/  IMAD.X R27, RZ, RZ, RZ, P0 ;  /* 0x000000ffff1b7224 */ /* 0x000fe200000e06ff */
[----:B------:R-:W-:Y:S01]  /*3960*/  IADD3 R23, P0, R23, R28, RZ ;  /* 0x0000001c17177210 */ /* 0x000fe20007f1e0ff */
[----:B------:R-:W-:Y:S02]  /*3970*/  IMAD.MOV.U32 R26, RZ, RZ, R29 ;  /* 0x000000ffff1a7224 */ /* 0x000fe400078e001d */
[----:B----4-:R-:W-:-:S04]  /*3980*/  IMAD.WIDE.U32 R28, R34, R20, RZ ;  /* 0x00000014221c7225 */ /* 0x010fc800078e00ff */
[----:B------:R-:W-:-:S04]  /*3990*/  IMAD.WIDE.U32.X R24, R35, R25, R26, P0 ;  /* 0x0000001923187225 */ /* 0x000fc800000e041a */
[----:B------:R-:W-:-:S04]  /*39a0*/  IMAD.WIDE.U32 R26, R35, R20, RZ ;  /* 0x00000014231a7225 */ /* 0x000fc800078e00ff */
[----:B------:R-:W-:-:S04]  /*39b0*/  IMAD.WIDE.U32 R26, P0, R34, R21, R26 ;  /* 0x00000015221a7225 */ /* 0x000fc8000780001a */
        /* <DEDUP_REMOVED lines=8> */
[----:B------:R-:W-:Y:S01]  /*3a40*/  ISETP.LT.U32.AND P1, PT, R27, R22, PT ;  /* 0x000000161b00720c */ /* 0x000fe20003f21070 */
[----:B------:R-:W-:-:S03]  /*3a50*/  IMAD.X R22, R23, 0x1, R22, P2 ;  /* 0x0000000117167824 */ /* 0x000fc600010e0616 */
[----:B------:R-:W-:-:S04]  /*3a60*/  ISETP.LT.U32.AND.EX P0, PT, R32, R33, PT, P0 ;  /* 0x000000212000720c */ /* 0x000fc80003f01100 */
[----:B------:R-:W-:Y:S02]  /*3a70*/  SEL R4, RZ, 0x1, !P0 ;  /* 0x00000001ff047807 */ /* 0x000fe40004000000 */
[----:B------:R-:W-:Y:S02]  /*3a80*/  ISETP.LT.U32.AND.EX P0, PT, R22, R23, PT, P1 ;  /* 0x000000171600720c */ /* 0x000fe40003f01110 */
[--C-:B------:R-:W-:Y:S01]  /*3a90*/  IADD3 R31, P2, P3, -R4, R31, -R32.reuse ;  /* 0x0000001f041f7210 */ /* 0x100fe20007b5e920 */
[----:B------:R-:W-:Y:S01]  /*3aa0*/  IMAD.MOV.U32 R4, RZ, RZ, -0x1 ;  /* 0xffffffffff047424 */ /* 0x000fe200078e00ff */
[----:B------:R-:W-:Y:S02]  /*3ab0*/  SEL R33, RZ, 0x1, !P0 ;  /* 0x00000001ff217807 */ /* 0x000fe40004000000 */
[----:B------:R-:W-:Y:S02]  /*3ac0*/  IADD3 R23, P4, RZ, R28, RZ ;  /* 0x0000001cff177210 */ /* 0x000fe40007f9e0ff */
[----:B------:R-:W-:-:S02]  /*3ad0*/  IADD3.X R35, R4, -0x1, R32, P2, P3 ;  /* 0xffffffff04237810 */ /* 0x000fc400017e6420 */
[----:B------:R-:W-:Y:S02]  /*3ae0*/  ISETP.LT.U32.AND P2, PT, R6, R31, PT ;  /* 0x0000001f0600720c */ /* 0x000fe40003f41070 */
[----:B------:R-:W-:Y:S01]  /*3af0*/  ISETP.LT.U32.AND P1, PT, R23, R28, PT ;  /* 0x0000001c1700720c */ /* 0x000fe20003f21070 */
[----:B------:R-:W-:Y:S01]  /*3b00*/  IMAD.X R28, R29, 0x1, R28, P4 ;  /* 0x000000011d1c7824 */ /* 0x000fe200020e061c */
[----:B------:R-:W-:Y:S02]  /*3b10*/  ISETP.LT.U32.AND.EX P0, PT, R7, R35, PT, P2 ;  /* 0x000000230700720c */ /* 0x000fe40003f01120 */
[--C-:B------:R-:W-:Y:S02]  /*3b20*/  IADD3 R33, P2, P3, -R33, R27, -R22.reuse ;  /* 0x0000001b21217210 */ /* 0x100fe40007b5e916 */
[----:B------:R-:W-:Y:S02]  /*3b30*/  SEL R26, RZ, 0x1, !P0 ;  /* 0x00000001ff1a7807 */ /* 0x000fe40004000000 */
[----:B------:R-:W-:-:S02]  /*3b40*/  IADD3.X R27, R4, -0x1, R22, P2, P3 ;  /* 0xffffffff041b7810 */ /* 0x000fc400017e6416 */
[----:B------:R-:W-:Y:S02]  /*3b50*/  IADD3 R31, P4, P5, R26, R6, -R31 ;  /* 0x000000061a1f7210 */ /* 0x000fe40007d9e81f */
[----:B------:R-:W-:Y:S02]  /*3b60*/  ISETP.LT.U32.AND P2, PT, R24, R33, PT ;  /* 0x000000211800720c */ /* 0x000fe40003f41070 */
[----:B------:R-:W-:Y:S02]  /*3b70*/  SEL R6, RZ, 0xffffffff, !P0 ;  /* 0xffffffffff067807 */ /* 0x000fe40004000000 */
[----:B------:R-:W-:Y:S02]  /*3b80*/  ISETP.LT.U32.AND.EX P1, PT, R28, R29, PT, P1 ;  /* 0x0000001d1c00720c */ /* 0x000fe40003f21110 */
[----:B------:R-:W-:Y:S02]  /*3b90*/  ISETP.LT.U32.AND.EX P0, PT, R25, R27, PT, P2 ;  /* 0x0000001b1900720c */ /* 0x000fe40003f01120 */
[----:B------:R-:W-:-:S02]  /*3ba0*/  IADD3.X R7, R6, R7, ~R35, P4, P5 ;  /* 0x0000000706077210 */ /* 0x000fc400027eac23 */
[----:B------:R-:W-:Y:S02]  /*3bb0*/  SEL R35, RZ, 0x1, !P1 ;  /* 0x00000001ff237807 */ /* 0x000fe40004800000 */
[----:B------:R-:W-:Y:S02]  /*3bc0*/  SEL R6, RZ, 0x1, !P0 ;  /* 0x00000001ff067807 */ /* 0x000fe40004000000 */
[--C-:B------:R-:W-:Y:S02]  /*3bd0*/  IADD3 R35, P2, P4, -R35, R23, -R28.reuse ;  /* 0x0000001723237210 */ /* 0x100fe40007c5e91c */
[----:B------:R-:W-:Y:S02]  /*3be0*/  IADD3 R23, P1, P3, R6, R24, -R33 ;  /* 0x0000001806177210 */ /* 0x000fe40007b3e821 */
[----:B------:R-:W-:Y:S02]  /*3bf0*/  SEL R24, RZ, 0xffffffff, !P0 ;  /* 0xffffffffff187807 */ /* 0x000fe40004000000 */
[----:B------:R-:W-:-:S02]  /*3c00*/  IADD3.X R29, R4, -0x1, R28, P2, P4 ;  /* 0xffffffff041d7810 */ /* 0x000fc400017e841c */
[----:B-----5:R-:W-:Y:S02]  /*3c10*/  IADD3 R4, P2, R18, R31, RZ ;  /* 0x0000001f12047210 */ /* 0x020fe40007f5e0ff */
[----:B------:R-:W-:Y:S02]  /*3c20*/  ISETP.LT.U32.AND P0, PT, R20, R35, PT ;  /* 0x000000231400720c */ /* 0x000fe40003f01070 */
[----:B------:R-:W-:Y:S01]  /*3c30*/  IADD3.X R25, R24, R25, ~R27, P1, P3 ;  /* 0x0000001918197210 */ /* 0x000fe20000fe6c1b */
[----:B------:R-:W-:Y:S01]  /*3c40*/  IMAD.X R22, R19, 0x1, R7, P2 ;  /* 0x0000000113167824 */ /* 0x000fe200010e0607 */
[----:B------:R-:W-:Y:S02]  /*3c50*/  ISETP.GE.U32.AND P1, PT, R18, R31, PT ;  /* 0x0000001f1200720c */ /* 0x000fe40003f26070 */
[----:B------:R-:W-:Y:S02]  /*3c60*/  ISETP.LT.U32.AND.EX P0, PT, R21, R29, PT, P0 ;  /* 0x0000001d1500720c */ /* 0x000fe40003f01100 */
[----:B------:R-:W-:-:S02]  /*3c70*/  ISETP.GT.U32.AND P5, PT, R4, RZ, PT ;  /* 0x000000ff0400720c */ /* 0x000fc40003fa4070 */
[----:B------:R-:W-:Y:S02]  /*3c80*/  ISETP.GE.U32.AND.EX P1, PT, R19, R7, PT, P1 ;  /* 0x000000071300720c */ /* 0x000fe40003f26110 */
[----:B------:R-:W-:Y:S02]  /*3c90*/  SEL R27, RZ, 0x1, !P0 ;  /* 0x00000001ff1b7807 */ /* 0x000fe40004000000 */
[----:B------:R-:W-:Y:S02]  /*3ca0*/  ISETP.LT.U32.AND P2, PT, R4, R31, PT ;  /* 0x0000001f0400720c */ /* 0x000fe40003f41070 */
[----:B------:R-:W-:Y:S02]  /*3cb0*/  ISETP.GT.U32.AND.EX P5, PT, R22, -0x1, PT, P5 ;  /* 0xffffffff1600780c */ /* 0x000fe40003fa4150 */
[----:B------:R-:W-:Y:S02]  /*3cc0*/  SEL R6, RZ, 0x1, P1 ;  /* 0x00000001ff067807 */ /* 0x000fe40000800000 */
[----:B------:R-:W-:-:S02]  /*3cd0*/  SEL R24, RZ, 0xffffffff, !P0 ;  /* 0xffffffffff187807 */ /* 0x000fc40004000000 */
[----:B------:R-:W-:Y:S02]  /*3ce0*/  IADD3 R27, P3, P4, R27, R20, -R35 ;  /* 0x000000141b1b7210 */ /* 0x000fe40007c7e823 */
[----:B------:R-:W-:Y:S02]  /*3cf0*/  ISETP.LT.U32.OR.EX P0, PT, R22, R7, P5, P2 ;  /* 0x000000071600720c */ /* 0x000fe40002f01520 */
[----:B------:R-:W-:Y:S02]  /*3d00*/  IADD3 R6, P2, P5, R6, R18, -R31 ;  /* 0x0000001206067210 */ /* 0x000fe40007d5e81f */
[----:B------:R-:W-:Y:S02]  /*3d10*/  SEL R20, RZ, 0xffffffff, P1 ;  /* 0xffffffffff147807 */ /* 0x000fe40000800000 */
[----:B------:R-:W-:Y:S02]  /*3d20*/  IADD3 R18, P1, R10, R23, RZ ;  /* 0x000000170a127210 */ /* 0x000fe40007f3e0ff */
[----:B------:R-:W-:-:S02]  /*3d30*/  IADD3.X R29, R24, R21, ~R29, P3, P4 ;  /* 0x00000015181d7210 */ /* 0x000fc40001fe8c1d */
[----:B------:R-:W-:Y:S01]  /*3d40*/  IADD3.X R7, R20, R19, ~R7, P2, P5 ;  /* 0x0000001314077210 */ /* 0x000fe200017eac07 */
[----:B------:R-:W-:Y:S01]  /*3d50*/  IMAD.X R26, R11, 0x1, R25, P1 ;  /* 0x000000010b1a7824 */ /* 0x000fe200008e0619 */
[----:B------:R-:W-:Y:S02]  /*3d60*/  ISETP.GT.U32.AND P3, PT, R18, RZ, PT ;  /* 0x000000ff1200720c */ /* 0x000fe40003f64070 */
[----:B------:R-:W-:Y:S02]  /*3d70*/  SEL R21, RZ, 0x1, !P0 ;  /* 0x00000001ff157807 */ /* 0x000fe40004000000 */
[----:B------:R-:W-:Y:S02]  /*3d80*/  IADD3 R24, P5, R16, R27, RZ ;  /* 0x0000001b10187210 */ /* 0x000fe40007fbe0ff */
[----:B------:R-:W-:Y:S02]  /*3d90*/  ISETP.LT.U32.AND P2, PT, R18, R23, PT ;  /* 0x000000171200720c */ /* 0x000fe40003f41070 */
[----:B------:R-:W-:-:S02]  /*3da0*/  ISETP.GT.U32.AND.EX P3, PT, R26, -0x1, PT, P3 ;  /* 0xffffffff1a00780c */ /* 0x000fc40003f64130 */
[----:B------:R-:W-:Y:S01]  /*3db0*/  IADD3 R20, P4, -R21, R4, RZ ;  /* 0x0000000415147210 */ /* 0x000fe20007f9e1ff */
[----:B------:R-:W-:Y:S01]  /*3dc0*/  IMAD.X R4, R17, 0x1, R29, P5 ;  /* 0x0000000111047824 */ /* 0x000fe200028e061d */
[----:B------:R-:W-:Y:S02]  /*3dd0*/  ISETP.GT.U32.AND P1, PT, R24, RZ, PT ;  /* 0x000000ff1800720c */ /* 0x000fe40003f24070 */
[----:B------:R-:W-:Y:S02]  /*3de0*/  ISETP.LT.U32.OR.EX P2, PT, R26, R25, P3, P2 ;  /* 0x000000191a00720c */ /* 0x000fe40001f41520 */
[----:B------:R-:W-:Y:S02]  /*3df0*/  ISETP.LT.U32.AND P3, PT, R24, R27, PT ;  /* 0x0000001b1800720c */ /* 0x000fe40003f61070 */
[----:B------:R-:W-:Y:S02]  /*3e00*/  ISETP.GT.U32.AND.EX P1, PT, R4, -0x1, PT, P1 ;  /* 0xffffffff0400780c */ /* 0x000fe40003f24110 */
[----:B------:R-:W-:-:S02]  /*3e10*/  SEL R19, RZ, 0x1, !P2 ;  /* 0x00000001ff137807 */ /* 0x000fc40005000000 */
[----:B------:R-:W-:Y:S02]  /*3e20*/  SEL R21, RZ, 0xffffffff, !P0 ;  /* 0xffffffffff157807 */ /* 0x000fe40004000000 */
[----:B------:R-:W-:Y:S02]  /*3e30*/  ISETP.LT.U32.OR.EX P1, PT, R4, R29, P1, P3 ;  /* 0x0000001d0400720c */ /* 0x000fe40000f21530 */
[----:B------:R-:W-:Y:S01]  /*3e40*/  IADD3 R18, P3, -R19, R18, RZ ;  /* 0x0000001213127210 */ /* 0x000fe20007f7e1ff */
[----:B------:R-:W-:Y:S01]  /*3e50*/  IMAD.X R21, R22, 0x1, ~R21, P4 ;  /* 0x0000000116157824 */ /* 0x000fe200020e0e15 */
[----:B------:R-:W-:Y:S02]  /*3e60*/  ISETP.GE.U32.AND P0, PT, R10, R23, PT ;  /* 0x000000170a00720c */ /* 0x000fe40003f06070 */
[----:B------:R-:W-:Y:S02]  /*3e70*/  SEL R19, RZ, 0xffffffff, !P2 ;  /* 0xffffffffff137807 */ /* 0x000fe40005000000 */
[----:B------:R-:W-:Y:S01]  /*3e80*/  SEL R22, RZ, 0x1, !P1 ;  /* 0x00000001ff167807 */ /* 0x000fe20004800000 */
[----:B------:R0:W-:Y:S01]  /*3e90*/  STG.E.64 desc[UR8][R14.64], R20 ;  /* 0x000000140e007986 */ /* 0x0001e2000c101b08 */
[----:B------:R-:W-:Y:S01]  /*3ea0*/  ISETP.GE.U32.AND.EX P0, PT, R11, R25, PT, P0 ;  /* 0x000000190b00720c */ /* 0x000fe20003f06100 */
[----:B------:R-:W-:Y:S01]  /*3eb0*/  IMAD.X R19, R26, 0x1, ~R19, P3 ;  /* 0x000000011a137824 */ /* 0x000fe200018e0e13 */
[----:B------:R-:W-:-:S02]  /*3ec0*/  ISETP.GE.U32.AND P2, PT, R16, R27, PT ;  /* 0x0000001b1000720c */ /* 0x000fc40003f46070 */
[----:B------:R-:W-:Y:S02]  /*3ed0*/  IADD3 R22, P3, -R22, R24, RZ ;  /* 0x0000001816167210 */ /* 0x000fe40007f7e1ff */
[----:B------:R-:W-:Y:S01]  /*3ee0*/  SEL R24, RZ, 0x1, P0 ;  /* 0x00000001ff187807 */ /* 0x000fe20000000000 */
[----:B------:R3:W-:Y:S01]  /*3ef0*/  STG.E.64 desc[UR8][R14.64+0x8], R18 ;  /* 0x000008120e007986 */ /* 0x0007e2000c101b08 */
[----:B------:R-:W-:Y:S02]  /*3f00*/  SEL R31, RZ, 0xffffffff, !P1 ;  /* 0xffffffffff1f7807 */ /* 0x000fe40004800000 */
[----:B------:R-:W-:Y:S02]  /*3f10*/  ISETP.GE.U32.AND.EX P1, PT, R17, R29, PT, P2 ;  /* 0x0000001d1100720c */ /* 0x000fe40003f26120 */
[----:B------:R-:W-:Y:S01]  /*3f20*/  IADD3 R10, P2, P4, R24, R10, -R23 ;  /* 0x0000000a180a7210 */ /* 0x000fe20007c5e817 */
[----:B------:R-:W-:Y:S01]  /*3f30*/  IMAD.X R23, R4, 0x1, ~R31, P3 ;  /* 0x0000000104177824 */ /* 0x000fe200018e0e1f */
[----:B------:R-:W-:-:S02]  /*3f40*/  SEL R4, RZ, 0x1, P1 ;  /* 0x00000001ff047807 */ /* 0x000fc40000800000 */
[----:B0-----:R-:W-:Y:S02]  /*3f50*/  SEL R20, RZ, 0xffffffff, P0 ;  /* 0xffffffffff147807 */ /* 0x001fe40000000000 */
[----:B------:R-:W-:Y:S01]  /*3f60*/  IADD3 R16, P0, P3, R4, R16, -R27 ;  /* 0x0000001004107210 */ /* 0x000fe20007b1e81b */
[----:B------:R3:W-:Y:S01]  /*3f70*/  STG.E.64 desc[UR16][R14.64+0x10], R22 ;  /* 0x000010160e007986 */ /* 0x0007e2000c101b10 */
[----:B------:R-:W-:Y:S02]  /*3f80*/  SEL R4, RZ, 0xffffffff, P1 ;  /* 0xffffffffff047807 */ /* 0x000fe40000800000 */
[----:B------:R-:W-:Y:S01]  /*3f90*/  IADD3.X R11, R20, R11, ~R25, P2, P4 ;  /* 0x0000000b140b7210 */ /* 0x000fe200017e8c19 */
[----:B------:R3:W-:Y:S01]  /*3fa0*/  STG.E.64 desc[UR18][R12.64], R6 ;  /* 0x000000060c007986 */ /* 0x0007e2000c101b12 */
[----:B------:R-:W-:-:S03]  /*3fb0*/  IADD3.X R17, R4, R17, ~R29, P0, P3 ;  /* 0x0000001104117210 */ /* 0x000fc600007e6c1d */
[----:B------:R3:W-:Y:S04]  /*3fc0*/  STG.E.64 desc[UR20][R12.64+0x8], R10 ;  /* 0x0000080a0c007986 */ /* 0x0007e8000c101b14 */
[----:B------:R3:W-:Y:S02]  /*3fd0*/  STG.E.64 desc[UR22][R12.64+0x10], R16 ;  /* 0x000010100c007986 */ /* 0x0007e4000c101b16 */
.L_x_149:
[----:B------:R-:W-:Y:S01]  /*3fe0*/  IMAD.IADD R0, R5, 0x1, R0 ;  /* 0x0000000105007824 */ /* 0x000fe200078e0200 */
[----:B------:R-:W-:-:S04]  /*3ff0*/  ULDC.64 UR8, c[0x0][0x220] ;  /* 0x0000880000087ab9 */ /* 0x000fc80000000a00 */
[----:B------:R-:W-:-:S04]  /*4000*/  ISETP.GE.U32.AND P0, PT, R0, UR8, PT ;  /* 0x0000000800007c0c */ /* 0x000fc8000bf06070 */
[----:B------:R-:W-:-:S13]  /*4010*/  ISETP.GE.U32.AND.EX P0, PT, RZ, UR9, PT, P0 ;  /* 0x00000009ff007c0c */ /* 0x000fda000bf06100 */
[----:B------:R-:W-:Y:S05]  /*4020*/  @!P0 BRA `(.L_x_150) ;  /* 0xffffffe400008947 */ /* 0x000fea000383ffff */
.L_x_146:
[----:B------:R-:W-:Y:S05]  /*4030*/  BSYNC B0 ;  /* 0x0000000000007941 */ /* 0x000fea0003800000 */
.L_x_145:
[----:B------:R-:W-:Y:S01]  /*4040*/  UIADD3 UR5, UR5, 0x1, URZ ;  /* 0x0000000105057890 */ /* 0x000fe2000fffe03f */
[----:B------:R-:W-:Y:S03]  /*4050*/  BAR.SYNC.DEFER_BLOCKING 0x0 ;  /* 0x0000000000007b1d */ /* 0x000fe60000010000 */
[----:B------:R-:W-:-:S06]  /*4060*/  UISETP.GE.U32.AND UP0, UPT, UR5, UR4, UPT ;  /* 0x000000040500728c */ /* 0x000fcc000bf06070 */
[----:B------:R-:W-:-:S13]  /*4070*/  PLOP3.LUT P0, PT, PT, PT, UP0, 0x80, 0x0 ;  /* 0x000000000000781c */ /* 0x000fda0003f0f008 */
[----:B------:R-:W-:Y:S05]  /*4080*/  @!P0 BRA `(.L_x_151) ;  /* 0xffffffd400948947 */ /* 0x000fea000383ffff */
.L_x_140:
[----:B------:R-:W-:Y:S02]  /*4090*/  ULDC UR5, c[0x0][0x238] ;  /* 0x00008e0000057ab9 */ /* 0x000fe40000000800 */
[----:B------:R-:W-:-:S06]  /*40a0*/  UISETP.GE.U32.AND UP0, UPT, UR4, UR5, UPT ;  /* 0x000000050400728c */ /* 0x000fcc000bf06070 */
[----:B------:R-:W-:-:S13]  /*40b0*/  PLOP3.LUT P0, PT, PT, PT, UP0, 0x80, 0x0 ;  /* 0x000000000000781c */ /* 0x000fda0003f0f008 */
[----:B------:R-:W-:Y:S05]  /*40c0*/  @P0 BRA `(.L_x_152) ;  /* 0x0000002000d80947 */ /* 0x000fea0003800000 */
[----:B------:R-:W4:Y:S01]  /*40d0*/  S2R R0, SR_TID.X ;  /* 0x0000000000007919 */ /* 0x000f220000002100 */
[----:B------:R-:W5:Y:S01]  /*40e0*/  S2UR UR8, SR_CgaCtaId ;  /* 0x00000000000879c3 */ /* 0x000f620000008800 */
[----:B------:R-:W-:Y:S01]  /*40f0*/  UMOV UR5, 0x400 ;  /* 0x0000040000057882 */ /* 0x000fe20000000000 */
[C---:B--23--:R-:W-:Y:S01]  /*4100*/  VIADD R4, R3.reuse, 0xffffffff ;  /* 0xffffffff03047836 */ /* 0x04cfe20000000000 */
[----:B------:R-:W-:Y:S02]  /*4110*/  UIADD3 UR6, UR5, 0x2000, URZ ;  /* 0x0000200005067890 */ /* 0x000fe4000fffe03f */
[----:B------:R-:W-:Y:S02]  /*4120*/  UIADD3 UR5, UR5, 0x4000, URZ ;  /* 0x0000400005057890 */ /* 0x000fe4000fffe03f */
[----:B------:R-:W-:Y:S02]  /*4130*/  ISETP.GE.U32.AND P2, PT, R4, 0x3, PT ;  /* 0x000000030400780c */ /* 0x000fe40003f46070 */
[----:B------:R-:W-:Y:S01]  /*4140*/  LOP3.LUT R4, R3, 0x3, RZ, 0xc0, !PT ;  /* 0x0000000303047812 */ /* 0x000fe200078ec0ff */
[----:B-----5:R-:W-:-:S02]  /*4150*/  ULEA UR6, UR8, UR6, 0x18 ;  /* 0x0000000608067291 */ /* 0x020fc4000f8ec03f */
[----:B------:R-:W-:-:S04]  /*4160*/  ULEA UR5, UR8, UR5, 0x18 ;  /* 0x0000000508057291 */ /* 0x000fc8000f8ec03f */
[C---:B----4-:R-:W-:Y:S02]  /*4170*/  LEA R5, R0.reuse, UR6, 0x3 ;  /* 0x0000000600057c11 */ /* 0x050fe4000f8e18ff */
[----:B------:R-:W-:-:S07]  /*4180*/  LEA R6, R0, UR5, 0x3 ;  /* 0x0000000500067c11 */ /* 0x000fce000f8e18ff */
.L_x_169:
        /* <DEDUP_REMOVED lines=8> */
[----:B------:R-:W-:Y:S01]  /*4210*/  UMOV UR8, 0xffffffff ;  /* 0xffffffff00087882 */ /* 0x000fe20000000000 */
[----:B------:R-:W-:Y:S01]  /*4220*/  UIADD3 UR5, UP0, UR5, 0x1, URZ ;  /* 0x0000000105057890 */ /* 0x000fe2000ff1e03f */
[----:B------:R-:W-:-:S03]  /*4230*/  ISETP.NE.AND P0, PT, R3, RZ, PT ;  /* 0x000000ff0300720c */ /* 0x000fc60003f05270 */
        /* <DEDUP_REMOVED lines=12> */
[----:B------:R-:W-:Y:S01]  /*4300*/  UMOV UR10, UR5 ;  /* 0x00000005000a7c82 */ /* 0x000fe20008000000 */
[----:B------:R-:W-:Y:S01]  /*4310*/  UMOV UR9, UR8 ;  /* 0x0000000800097c82 */ /* 0x000fe20008000000 */
[----:B------:R-:W-:Y:S01]  /*4320*/  ISETP.NE.AND P1, PT, R4, RZ, PT ;  /* 0x000000ff0400720c */ /* 0x000fe20003f25270 */
[----:B------:R-:W-:-:S12]  /*4330*/  @!P2 BRA `(.L_x_154) ;  /* 0x00000004005ca947 */ /* 0x000fd80003800000 */
[----:B------:R-:W-:Y:S01]  /*4340*/  IMAD.IADD R7, R3, 0x1, -R4 ;  /* 0x0000000103077824 */ /* 0x000fe200078e0a04 */
[----:B------:R-:W-:Y:S01]  /*4350*/  UMOV UR10, UR5 ;  /* 0x00000005000a7c82 */ /* 0x000fe20008000000 */
[----:B------:R-:W-:-:S05]  /*4360*/  UMOV UR9, UR8 ;  /* 0x0000000800097c82 */ /* 0x000fca0008000000 */
.L_x_155:
        /* <DEDUP_REMOVED lines=84> */
.L_x_154:
[----:B------:R-:W-:Y:S05]  /*48b0*/  @!P1 BRA `(.L_x_153) ;  /* 0x0000000400049947 */ /* 0x000fea0003800000 */
[----:B------:R-:W-:Y:S01]  /*48c0*/  UIMAD.WIDE.U32 UR14, UR9, UR16, URZ ;  /* 0x00000010090e72a5 */ /* 0x000fe2000f8e003f */
[----:B------:R-:W-:Y:S01]  /*48d0*/  ISETP.NE.AND P0, PT, R4, 0x1, PT ;  /* 0x000000010400780c */ /* 0x000fe20003f05270 */
[----:B------:R-:W-:Y:S02]  /*48e0*/  UIMAD.WIDE.U32 UR12, UR10, UR16, URZ ;  /* 0x000000100a0c72a5 */ /* 0x000fe4000f8e003f */
[----:B------:R-:W-:Y:S02]  /*48f0*/  UIMAD.WIDE.U32 UR14, UP1, UR17, UR10, UR14 ;  /* 0x0000000a110e72a5 */ /* 0x000fe4000f82000e */
[----:B------:R-:W-:Y:S02]  /*4900*/  UIADD3 UR10, UP3, URZ, UR12, URZ ;  /* 0x0000000c3f0a7290 */ /* 0x000fe4000ff7e03f */
[----:B------:R-:W-:Y:S02]  /*4910*/  UIADD3 UR11, UP2, UR13, UR14, URZ ;  /* 0x0000000e0d0b7290 */ /* 0x000fe4000ff5e03f */
[----:B------:R-:W-:-:S02]  /*4920*/  UISETP.LT.U32.AND UP0, UPT, UR10, UR12, UPT ;  /* 0x0000000c0a00728c */ /* 0x000fc4000bf01070 */
[----:B------:R-:W-:Y:S01]  /*4930*/  UIADD3.X UR12, UR11, UR12, URZ, UP3, !UPT ;  /* 0x0000000c0b0c7290 */ /* 0x000fe20009ffe43f */
[----:B------:R-:W-:-:S03]  /*4940*/  UMOV UR18, 0xffffffff ;  /* 0xffffffff00127882 */ /* 0x000fc60000000000 */
[----:B------:R-:W-:Y:S02]  /*4950*/  UISETP.LT.U32.AND.EX UP0, UPT, UR12, UR11, UPT, UP0 ;  /* 0x0000000b0c00728c */ /* 0x000fe4000bf01100 */
[----:B------:R-:W-:Y:S02]  /*4960*/  UIADD3.X UR11, URZ, URZ, URZ, UP1, !UPT ;  /* 0x0000003f3f0b7290 */ /* 0x000fe40008ffe43f */
[----:B------:R-:W-:-:S04]  /*4970*/  USEL UR13, URZ, 0x1, !UP0 ;  /* 0x000000013f0d7887 */ /* 0x000fc8000c000000 */
[----:B------:R-:W-:-:S03]  /*4980*/  UIADD3 UR13, UP0, UP1, -UR13, UR10, -UR12 ;  /* 0x0000000a0d0d7290 */ /* 0x000fc6000f91e90c */
[----:B------:R-:W-:Y:S01]  /*4990*/  UMOV UR10, UR15 ;  /* 0x0000000f000a7c82 */ /* 0x000fe20008000000 */
[----:B------:R-:W-:Y:S02]  /*49a0*/  UIADD3.X UR14, UR18, -0x1, UR12, UP0, UP1 ;  /* 0xffffffff120e7890 */ /* 0x000fe400087e240c */
[----:B------:R-:W-:-:S04]  /*49b0*/  UIMAD.WIDE.U32.X UR10, UR17, UR9, UR10, UP2 ;  /* 0x00000009110a72a5 */ /* 0x000fc800090e040a */
[----:B------:R-:W-:-:S04]  /*49c0*/  UISETP.LT.U32.AND UP0, UPT, UR10, UR13, UPT ;  /* 0x0000000d0a00728c */ /* 0x000fc8000bf01070 */
[----:B------:R-:W-:-:S04]  /*49d0*/  UISETP.LT.U32.AND.EX UP0, UPT, UR11, UR14, UPT, UP0 ;  /* 0x0000000e0b00728c */ /* 0x000fc8000bf01100 */
[----:B------:R-:W-:Y:S02]  /*49e0*/  USEL UR9, URZ, 0x1, !UP0 ;  /* 0x000000013f097887 */ /* 0x000fe4000c000000 */
[----:B------:R-:W-:Y:S02]  /*49f0*/  USEL UR12, URZ, 0xffffffff, !UP0 ;  /* 0xffffffff3f0c7887 */ /* 0x000fe4000c000000 */
[----:B------:R-:W-:-:S04]  /*4a00*/  UIADD3 UR10, UP0, UP1, UR9, UR10, -UR13 ;  /* 0x0000000a090a7290 */ /* 0x000fc8000f91e80d */
[----:B------:R-:W-:Y:S01]  /*4a10*/  UIADD3.X UR9, UR12, UR11, ~UR14, UP0, UP1 ;  /* 0x0000000b0c097290 */ /* 0x000fe200087e2c0e */
[----:B------:R-:W-:Y:S11]  /*4a20*/  @!P0 BRA `(.L_x_153) ;  /* 0x0000000000a88947 */ /* 0x000ff60003800000 */
[----:B------:R-:W-:Y:S01]  /*4a30*/  UIMAD.WIDE.U32 UR14, UR9, UR16, URZ ;  /* 0x00000010090e72a5 */ /* 0x000fe2000f8e003f */
[----:B------:R-:W-:Y:S01]  /*4a40*/  ISETP.NE.AND P0, PT, R4, 0x2, PT ;  /* 0x000000020400780c */ /* 0x000fe20003f05270 */
        /* <DEDUP_REMOVED lines=18> */
[----:B------:R-:W-:Y:S01]  /*4b70*/  UIADD3.X UR9, UR14, UR11, ~UR9, UP0, UP1 ;  /* 0x0000000b0e097290 */ /* 0x000fe200087e2c09 */
[----:B------:R-:W-:Y:S11]  /*4b80*/  @!P0 BRA `(.L_x_153) ;  /* 0x0000000000508947 */ /* 0x000ff60003800000 */
        /* <DEDUP_REMOVED lines=20> */
.L_x_153:
[----:B------:R-:W-:Y:S01]  /*4cd0*/  BAR.SYNC.DEFER_BLOCKING 0x0 ;  /* 0x0000000000007b1d */ /* 0x000fe20000010000 */
[----:B------:R-:W-:-:S05]  /*4ce0*/  ISETP.GE.U32.AND P0, PT, R0, R3, PT ;  /* 0x000000030000720c */ /* 0x000fca0003f06070 */
[----:B------:R-:W-:Y:S08]  /*4cf0*/  BSSY B0, `(.L_x_156) ;  /* 0x00000b1000007945 */ /* 0x000ff00003800000 */
[----:B------:R-:W-:Y:S05]  /*4d00*/  @P0 BRA `(.L_x_157) ;  /* 0x0000000800bc0947 */ /* 0x000fea0003800000 */
[----:B------:R-:W-:-:S07]  /*4d10*/  IMAD.MOV.U32 R10, RZ, RZ, R0 ;  /* 0x000000ffff0a7224 */ /* 0x000fce00078e0000 */
.L_x_163:
        /* <DEDUP_REMOVED lines=16> */
.L_x_162:
[----:B------:R-:W-:-:S04]  /*4e20*/  IMAD.WIDE.U32 R14, R13, UR16, RZ ;  /* 0x000000100d0e7c25 */ /* 0x000fc8000f8e00ff */
[----:B0-----:R-:W-:-:S04]  /*4e30*/  IMAD.WIDE.U32 R18, R12, UR16, RZ ;  /* 0x000000100c127c25 */ /* 0x001fc8000f8e00ff */
[----:B------:R-:W-:Y:S01]  /*4e40*/  IMAD.WIDE.U32 R14, P3, R12, UR17, R14 ;  /* 0x000000110c0e7c25 */ /* 0x000fe2000f86000e */
[----:B------:R-:W-:-:S03]  /*4e50*/  IADD3 R17, P5, RZ, R18, RZ ;  /* 0x00000012ff117210 */ /* 0x000fc60007fbe0ff */
[----:B------:R-:W-:Y:S01]  /*4e60*/  VIADD R16, R16, 0xfffffffc ;  /* 0xfffffffc10107836 */ /* 0x000fe20000000000 */
[----:B------:R-:W-:Y:S01]  /*4e70*/  IADD3 R11, P4, R19, R14, RZ ;  /* 0x0000000e130b7210 */ /* 0x000fe20007f9e0ff */
[----:B------:R-:W-:Y:S01]  /*4e80*/  IMAD.X R19, RZ, RZ, RZ, P3 ;  /* 0x000000ffff137224 */ /* 0x000fe200018e06ff */
[----:B------:R-:W-:-:S03]  /*4e90*/  ISETP.LT.U32.AND P0, PT, R17, R18, PT ;  /* 0x000000121100720c */ /* 0x000fc60003f01070 */
[----:B------:R-:W-:Y:S02]  /*4ea0*/  IMAD.X R20, R11, 0x1, R18, P5 ;  /* 0x000000010b147824 */ /* 0x000fe400028e0612 */
[----:B------:R-:W-:-:S03]  /*4eb0*/  IMAD.MOV.U32 R18, RZ, RZ, R15 ;  /* 0x000000ffff127224 */ /* 0x000fc600078e000f */
[----:B------:R-:W-:Y:S01]  /*4ec0*/  ISETP.LT.U32.AND.EX P0, PT, R20, R11, PT, P0 ;  /* 0x0000000b1400720c */ /* 0x000fe20003f01100 */
[----:B------:R-:W-:Y:S02]  /*4ed0*/  IMAD.MOV.U32 R11, RZ, RZ, -0x1 ;  /* 0xffffffffff0b7424 */ /* 0x000fe400078e00ff */
[----:B------:R-:W-:Y:S01]  /*4ee0*/  IMAD.WIDE.U32.X R12, R13, UR17, R18, P4 ;  /* 0x000000110d0c7c25 */ /* 0x000fe2000a0e0412 */
        /* <DEDUP_REMOVED lines=14> */
[----:B------:R-:W-:-:S05]  /*4fd0*/  IADD3 R15, P4, R15, R12, RZ ;  /* 0x0000000c0f0f7210 */ /* 0x000fca0007f9e0ff */
[----:B------:R-:W-:Y:S02]  /*4fe0*/  IMAD.X R20, R15, 0x1, R14, P5 ;  /* 0x000000010f147824 */ /* 0x000fe400028e060e */
[----:B------:R-:W-:-:S03]  /*4ff0*/  IMAD.MOV.U32 R14, RZ, RZ, R13 ;  /* 0x000000ffff0e7224 */ /* 0x000fc600078e000d */
        /* <DEDUP_REMOVED lines=54> */
.L_x_161:
[----:B------:R-:W-:Y:S05]  /*5360*/  BSYNC B2 ;  /* 0x0000000000027941 */ /* 0x000fea0003800000 */
.L_x_160:
[----:B------:R-:W-:Y:S05]  /*5370*/  @!P1 BRA `(.L_x_159) ;  /* 0x0000000400049947 */ /* 0x000fea0003800000 */
[----:B------:R-:W-:-:S04]  /*5380*/  IMAD.WIDE.U32 R14, R13, UR16, RZ ;  /* 0x000000100d0e7c25 */ /* 0x000fc8000f8e00ff */
[----:B------:R-:W-:-:S04]  /*5390*/  IMAD.WIDE.U32 R16, R12, UR16, RZ ;  /* 0x000000100c107c25 */ /* 0x000fc8000f8e00ff */
[----:B------:R-:W-:Y:S01]  /*53a0*/  IMAD.WIDE.U32 R14, P3, R12, UR17, R14 ;  /* 0x000000110c0e7c25 */ /* 0x000fe2000f86000e */
[----:B------:R-:W-:Y:S02]  /*53b0*/  IADD3 R19, P1, RZ, R16, RZ ;  /* 0x00000010ff137210 */ /* 0x000fe40007f3e0ff */
[----:B------:R-:W-:Y:S01]  /*53c0*/  IADD3 R11, P4, R17, R14, RZ ;  /* 0x0000000e110b7210 */ /* 0x000fe20007f9e0ff */
[----:B------:R-:W-:Y:S01]  /*53d0*/  IMAD.X R17, RZ, RZ, RZ, P3 ;  /* 0x000000ffff117224 */ /* 0x000fe200018e06ff */
[----:B------:R-:W-:-:S03]  /*53e0*/  ISETP.LT.U32.AND P0, PT, R19, R16, PT ;  /* 0x000000101300720c */ /* 0x000fc60003f01070 */
[----:B0-----:R-:W-:Y:S02]  /*53f0*/  IMAD.X R18, R11, 0x1, R16, P1 ;  /* 0x000000010b127824 */ /* 0x001fe400008e0610 */
[----:B------:R-:W-:-:S03]  /*5400*/  IMAD.MOV.U32 R16, RZ, RZ, R15 ;  /* 0x000000ffff107224 */ /* 0x000fc600078e000f */
[----:B------:R-:W-:Y:S01]  /*5410*/  ISETP.LT.U32.AND.EX P0, PT, R18, R11, PT, P0 ;  /* 0x0000000b1200720c */ /* 0x000fe20003f01100 */
[----:B------:R-:W-:Y:S02]  /*5420*/  IMAD.MOV.U32 R11, RZ, RZ, -0x1 ;  /* 0xffffffffff0b7424 */ /* 0x000fe400078e00ff */
[----:B------:R-:W-:Y:S01]  /*5430*/  IMAD.WIDE.U32.X R12, R13, UR17, R16, P4 ;  /* 0x000000110d0c7c25 */ /* 0x000fe2000a0e0410 */
        /* <DEDUP_REMOVED lines=36> */
[----:B------:R-:W-:Y:S02]  /*5680*/  IADD3 R19, P4, RZ, R14, RZ ;  /* 0x0000000eff137210 */ /* 0x000fe40007f9e0ff */
[----:B------:R-:W-:Y:S01]  /*5690*/  IADD3 R7, P3, R15, R16, RZ ;  /* 0x000000100f077210 */ /* 0x000fe20007f7e0ff */
[----:B------:R-:W-:Y:S01]  /*56a0*/  IMAD.X R15, RZ, RZ, RZ, P1 ;  /* 0x000000ffff0f7224 */ /* 0x000fe200008e06ff */
[----:B------:R-:W-:-:S03]  /*56b0*/  ISETP.LT.U32.AND P0, PT, R19, R14, PT ;  /* 0x0000000e1300720c */ /* 0x000fc60003f01070 */
        /* <DEDUP_REMOVED lines=13> */
.L_x_159:
[----:B------:R-:W-:Y:S05]  /*5790*/  BSYNC B1 ;  /* 0x0000000000017941 */ /* 0x000fea0003800000 */
.L_x_158:
[----:B------:R-:W-:Y:S01]  /*57a0*/  LEA R7, R10, UR6, 0x3 ;  /* 0x000000060a077c11 */ /* 0x000fe2000f8e18ff */
[----:B------:R-:W-:-:S04]  /*57b0*/  IMAD.IADD R11, R3, 0x1, R10 ;  /* 0x00000001030b7824 */ /* 0x000fc800078e020a */
[----:B------:R1:W-:Y:S01]  /*57c0*/  STS.64 [R7], R12 ;  /* 0x0000000c07007388 */ /* 0x0003e20000000a00 */
[----:B------:R-:W-:Y:S01]  /*57d0*/  ISETP.GE.U32.AND P0, PT, R11, R10, PT ;  /* 0x0000000a0b00720c */ /* 0x000fe20003f06070 */
[----:B------:R-:W-:-:S12]  /*57e0*/  IMAD.MOV.U32 R10, RZ, RZ, R11 ;  /* 0x000000ffff0a7224 */ /* 0x000fd800078e000b */
[----:B-1----:R-:W-:Y:S05]  /*57f0*/  @!P0 BRA `(.L_x_163) ;  /* 0xfffffff400488947 */ /* 0x002fea000383ffff */
.L_x_157:
[----:B------:R-:W-:Y:S05]  /*5800*/  BSYNC B0 ;  /* 0x0000000000007941 */ /* 0x000fea0003800000 */
.L_x_156:
[----:B------:R-:W-:Y:S01]  /*5810*/  ULDC.64 UR12, c[0x0][0x220] ;  /* 0x00008800000c7ab9 */ /* 0x000fe20000000a00 */
[----:B------:R-:W-:Y:S01]  /*5820*/  BAR.SYNC.DEFER_BLOCKING 0x0 ;  /* 0x0000000000007b1d */ /* 0x000fe20000010000 */
[----:B------:R-:W-:-:S04]  /*5830*/  ISETP.NE.U32.AND P0, PT, RZ, UR12, PT ;  /* 0x0000000cff007c0c */ /* 0x000fc8000bf05070 */
[----:B------:R-:W-:-:S13]  /*5840*/  ISETP.NE.AND.EX P0, PT, RZ, UR13, PT, P0 ;  /* 0x0000000dff007c0c */ /* 0x000fda000bf05300 */
[----:B------:R-:W-:Y:S05]  /*5850*/  @!P0 BRA `(.L_x_164) ;  /* 0x0000000800d88947 */ /* 0x000fea0003800000 */
[----:B------:R-:W-:-:S05]  /*5860*/  UMOV UR5, URZ ;  /* 0x0000003f00057c82 */ /* 0x000fca0008000000 */
.L_x_168:
[----:B01----:R-:W0:Y:S01]  /*5870*/  LDS.64 R18, [R5] ;  /* 0x0000000005127984 */ /* 0x003e220000000a00 */
[----:B------:R-:W-:Y:S01]  /*5880*/  ISETP.GE.U32.AND P0, PT, R0, UR7, PT ;  /* 0x0000000700007c0c */ /* 0x000fe2000bf06070 */
[----:B------:R-:W-:Y:S01]  /*5890*/  ULDC.64 UR12, c[0x0][0x228] ;  /* 0x00008a00000c7ab9 */ /* 0x000fe20000000a00 */
[----:B------:R-:W-:Y:S01]  /*58a0*/  ULDC.64 UR14, c[0x0][0x210] ;  /* 0x00008400000e7ab9 */ /* 0x000fe20000000a00 */
[----:B------:R-:W-:Y:S01]  /*58b0*/  BSSY B0, `(.L_x_165) ;  /* 0x00000a9000007945 */ /* 0x000fe20003800000 */
[----:B0-----:R0:W-:Y:S09]  /*58c0*/  STS.64 [R6], R18 ;  /* 0x0000001206007388 */ /* 0x0011f20000000a00 */
[----:B------:R-:W-:Y:S05]  /*58d0*/  @P0 BRA `(.L_x_166) ;  /* 0x0000000800980947 */ /* 0x000fea0003800000 */
[----:B------:R-:W-:-:S07]  /*58e0*/  IMAD.MOV.U32 R10, RZ, RZ, R0 ;  /* 0x000000ffff0a7224 */ /* 0x000fce00078e0000 */
.L_x_167:
[----:B------:R-:W-:Y:S01]  /*58f0*/  VIADD R7, R10, UR5 ;  /* 0x000000050a077c36 */ /* 0x000fe20008000000 */
[----:B------:R-:W-:Y:S02]  /*5900*/  R2UR UR16, R8 ;  /* 0x00000000081072ca */ /* 0x000fe400000e0000 */
[----:B------:R-:W-:Y:S01]  /*5910*/  R2UR UR17, R9 ;  /* 0x00000000091172ca */ /* 0x000fe200000e0000 */
[----:B------:R-:W-:-:S04]  /*5920*/  VIADD R11, R7, UR7 ;  /* 0x00000007070b7c36 */ /* 0x000fc80008000000 */
[----:B-1----:R-:W-:-:S04]  /*5930*/  IMAD.WIDE.U32 R14, R11, UR12, R38 ;  /* 0x0000000c0b0e7c25 */ /* 0x002fc8000f8e0026 */
        /* <DEDUP_REMOVED lines=9> */
[----:B------:R-:W-:-:S05]  /*59d0*/  LEA.HI.X R21, R14, UR15, R7, 0x3, P0 ;  /* 0x0000000f0e157c11 */ /* 0x000fca00080f1c07 */
[----:B------:R-:W5:Y:S01]  /*59e0*/  LDG.E.64 R16, desc[UR16][R20.64] ;  /* 0x0000001014107981 */ /* 0x000f62000c1e1b00 */
[----:B------:R-:W-:Y:S02]  /*59f0*/  IMAD.MOV.U32 R30, RZ, RZ, -0x1 ;  /* 0xffffffffff1e7424 */ /* 0x000fe400078e00ff */
        /* <DEDUP_REMOVED lines=12> */
[--C-:B------:R-:W-:Y:S02]  /*5ac0*/  IADD3 R11, P0, P1, -R14, R11, -R7.reuse ;  /* 0x0000000b0e0b7210 */ /* 0x100fe4000791e907 */
[----:B------:R-:W2:Y:S01]  /*5ad0*/  LDG.E.64 R14, desc[UR16][R20.64+0x8] ;  /* 0x00000810140e7981 */ /* 0x000ea2000c1e1b00 */
[----:B---3--:R-:W-:Y:S01]  /*5ae0*/  IMAD.WIDE.U32 R28, R19, R32, RZ ;  /* 0x00000020131c7225 */ /* 0x008fe200078e00ff */
[----:B------:R-:W-:Y:S02]  /*5af0*/  IADD3.X R7, R30, -0x1, R7, P0, P1 ;  /* 0xffffffff1e077810 */ /* 0x000fe400007e2407 */
[----:B------:R-:W-:-:S04]  /*5b00*/  ISETP.LT.U32.AND P0, PT, R22, R11, PT ;  /* 0x0000000b1600720c */ /* 0x000fc80003f01070 */
[----:B------:R-:W-:-:S04]  /*5b10*/  ISETP.LT.U32.AND.EX P0, PT, R23, R7, PT, P0 ;  /* 0x000000071700720c */ /* 0x000fc80003f01100 */
[----:B------:R-:W-:-:S04]  /*5b20*/  SEL R35, RZ, 0x1, !P0 ;  /* 0x00000001ff237807 */ /* 0x000fc80004000000 */
[----:B------:R-:W-:Y:S02]  /*5b30*/  IADD3 R35, P1, P3, R35, R22, -R11 ;  /* 0x0000001623237210 */ /* 0x000fe40007b3e80b */
[----:B------:R-:W-:-:S04]  /*5b40*/  SEL R11, RZ, 0xffffffff, !P0 ;  /* 0xffffffffff0b7807 */ /* 0x000fc80004000000 */
[----:B------:R-:W-:Y:S01]  /*5b50*/  IADD3.X R11, R11, R23, ~R7, P1, P3 ;  /* 0x000000170b0b7210 */ /* 0x000fe20000fe6c07 */
[----:B------:R-:W-:-:S04]  /*5b60*/  IMAD.WIDE.U32 R22, R18, R32, RZ ;  /* 0x0000002012167225 */ /* 0x000fc800078e00ff */
[----:B------:R-:W-:Y:S01]  /*5b70*/  IMAD.WIDE.U32 R28, P3, R33, R18, R28 ;  /* 0x00000012211c7225 */ /* 0x000fe2000786001c */
[----:B------:R-:W-:Y:S02]  /*5b80*/  IADD3 R32, P1, RZ, R22, RZ ;  /* 0x00000016ff207210 */ /* 0x000fe40007f3e0ff */
[----:B------:R-:W-:Y:S02]  /*5b90*/  IADD3 R26, P4, R23, R28, RZ ;  /* 0x0000001c171a7210 */ /* 0x000fe40007f9e0ff */
[----:B------:R-:W-:-:S03]  /*5ba0*/  ISETP.LT.U32.AND P0, PT, R32, R22, PT ;  /* 0x000000162000720c */ /* 0x000fc60003f01070 */
[----:B------:R-:W-:Y:S02]  /*5bb0*/  IMAD.X R7, R26, 0x1, R22, P1 ;  /* 0x000000011a077824 */ /* 0x000fe400008e0616 */
[----:B------:R-:W0:Y:S01]  /*5bc0*/  LDG.E.64 R22, desc[UR16][R20.64+0x10] ;  /* 0x0000101014167981 */ /* 0x000e22000c1e1b00 */
[----:B------:R-:W-:Y:S01]  /*5bd0*/  IMAD.X R27, RZ, RZ, RZ, P3 ;  /* 0x000000ffff1b7224 */ /* 0x000fe200018e06ff */
[C---:B------:R-:W-:Y:S01]  /*5be0*/  R2UR UR18, R8.reuse ;  /* 0x00000000081272ca */ /* 0x040fe200000e0000 */
[----:B------:R-:W-:Y:S01]  /*5bf0*/  IMAD.IADD R10, R3, 0x1, R10 ;  /* 0x00000001030a7824 */ /* 0x000fe200078e020a */
[----:B------:R-:W-:Y:S01]  /*5c00*/  ISETP.LT.U32.AND.EX P0, PT, R7, R26, PT, P0 ;  /* 0x0000001a0700720c */ /* 0x000fe20003f01100 */
[----:B------:R-:W-:Y:S01]  /*5c10*/  IMAD.MOV.U32 R26, RZ, RZ, R29 ;  /* 0x000000ffff1a7224 */ /* 0x000fe200078e001d */
[----:B------:R-:W-:Y:S02]  /*5c20*/  R2UR UR19, R9 ;  /* 0x00000000091372ca */ /* 0x000fe400000e0000 */
[----:B------:R-:W-:Y:S01]  /*5c30*/  SEL R29, RZ, 0x1, !P0 ;  /* 0x00000001ff1d7807 */ /* 0x000fe20004000000 */
[----:B------:R-:W-:Y:S01]  /*5c40*/  IMAD.WIDE.U32.X R26, R33, R19, R26, P4 ;  /* 0x00000013211a7225 */ /* 0x000fe200020e041a */
[----:B------:R-:W-:-:S02]  /*5c50*/  R2UR UR20, R8 ;  /* 0x00000000081472ca */ /* 0x000fc400000e0000 */
[--C-:B------:R-:W-:Y:S02]  /*5c60*/  IADD3 R29, P0, P1, -R29, R32, -R7.reuse ;  /* 0x000000201d1d7210 */ /* 0x100fe4000791e907 */
[----:B------:R-:W-:Y:S02]  /*5c70*/  R2UR UR21, R9 ;  /* 0x00000000091572ca */ /* 0x000fe400000e0000 */
[----:B------:R-:W-:Y:S02]  /*5c80*/  IADD3.X R7, R30, -0x1, R7, P0, P1 ;  /* 0xffffffff1e077810 */ /* 0x000fe400007e2407 */
[----:B------:R-:W-:Y:S02]  /*5c90*/  ISETP.LT.U32.AND P0, PT, R26, R29, PT ;  /* 0x0000001d1a00720c */ /* 0x000fe40003f01070 */
[----:B------:R-:W-:Y:S02]  /*5ca0*/  R2UR UR22, R8 ;  /* 0x00000000081672ca */ /* 0x000fe400000e0000 */
[----:B------:R-:W-:-:S02]  /*5cb0*/  ISETP.LT.U32.AND.EX P0, PT, R27, R7, PT, P0 ;  /* 0x000000071b00720c */ /* 0x000fc40003f01100 */
[----:B------:R-:W-:Y:S02]  /*5cc0*/  R2UR UR23, R9 ;  /* 0x00000000091772ca */ /* 0x000fe400000e0000 */
[----:B------:R-:W-:Y:S02]  /*5cd0*/  SEL R31, RZ, 0x1, !P0 ;  /* 0x00000001ff1f7807 */ /* 0x000fe40004000000 */
[----:B------:R-:W-:Y:S02]  /*5ce0*/  SEL R33, RZ, 0xffffffff, !P0 ;  /* 0xffffffffff217807 */ /* 0x000fe40004000000 */
[----:B------:R-:W-:Y:S01]  /*5cf0*/  IADD3 R31, P1, P3, R31, R26, -R29 ;  /* 0x0000001a1f1f7210 */ /* 0x000fe20007b3e81d */
[----:B----4-:R-:W-:-:S03]  /*5d00*/  IMAD.WIDE.U32 R28, R18, R24, RZ ;  /* 0x00000018121c7225 */ /* 0x010fc600078e00ff */
[----:B------:R-:W-:Y:S01]  /*5d10*/  IADD3.X R33, R33, R27, ~R7, P1, P3 ;  /* 0x0000001b21217210 */ /* 0x000fe20000fe6c07 */
[----:B------:R-:W-:Y:S01]  /*5d20*/  IMAD.WIDE.U32 R26, R19, R24, RZ ;  /* 0x00000018131a7225 */ /* 0x000fe200078e00ff */
[----:B------:R-:W-:-:S04]  /*5d30*/  IADD3 R7, P1, RZ, R28, RZ ;  /* 0x0000001cff077210 */ /* 0x000fc80007f3e0ff */
[----:B------:R-:W-:Y:S01]  /*5d40*/  ISETP.LT.U32.AND P0, PT, R7, R28, PT ;  /* 0x0000001c0700720c */ /* 0x000fe20003f01070 */
[----:B------:R-:W-:-:S03]  /*5d50*/  IMAD.WIDE.U32 R26, P3, R25, R18, R26 ;  /* 0x00000012191a7225 */ /* 0x000fc6000786001a */
[----:B------:R-:W-:-:S05]  /*5d60*/  IADD3 R29, P4, R29, R26, RZ ;  /* 0x0000001a1d1d7210 */ /* 0x000fca0007f9e0ff */
[----:B------:R-:W-:Y:S02]  /*5d70*/  IMAD.X R24, R29, 0x1, R28, P1 ;  /* 0x000000011d187824 */ /* 0x000fe400008e061c */
[----:B------:R-:W-:-:S03]  /*5d80*/  IMAD.MOV.U32 R28, RZ, RZ, R27 ;  /* 0x000000ffff1c7224 */ /* 0x000fc600078e001b */
[----:B------:R-:W-:Y:S01]  /*5d90*/  ISETP.LT.U32.AND.EX P0, PT, R24, R29, PT, P0 ;  /* 0x0000001d1800720c */ /* 0x000fe20003f01100 */
[----:B------:R-:W-:Y:S02]  /*5da0*/  IMAD.X R29, RZ, RZ, RZ, P3 ;  /* 0x000000ffff1d7224 */ /* 0x000fe400018e06ff */
[----:B------:R-:W-:Y:S01]  /*5db0*/  IMAD.WIDE.U32.X R28, R25, R19, R28, P4 ;  /* 0x00000013191c7225 */ /* 0x000fe200020e041c */
        /* <DEDUP_REMOVED lines=14> */
[----:B------:R-:W-:Y:S02]  /*5ea0*/  ISETP.LT.U32.OR.EX P0, PT, R26, R11, P0, P1 ;  /* 0x0000000b1a00720c */ /* 0x000fe40000701510 */
[----:B------:R-:W-:Y:S02]  /*5eb0*/  ISETP.GE.U32.AND P1, PT, R16, R35, PT ;  /* 0x000000231000720c */ /* 0x000fe40003f26070 */
[----:B------:R-:W-:Y:S02]  /*5ec0*/  SEL R24, RZ, 0x1, !P0 ;  /* 0x00000001ff187807 */ /* 0x000fe40004000000 */
[----:B------:R-:W-:Y:S02]  /*5ed0*/  ISETP.GE.U32.AND.EX P1, PT, R17, R11, PT, P1 ;  /* 0x0000000b1100720c */ /* 0x000fe40003f26110 */
[----:B------:R-:W-:Y:S02]  /*5ee0*/  IADD3 R24, P3, -R24, R25, RZ ;  /* 0x0000001918187210 */ /* 0x000fe40007f7e1ff */
[----:B------:R-:W-:-:S02]  /*5ef0*/  SEL R25, RZ, 0x1, P1 ;  /* 0x00000001ff197807 */ /* 0x000fc40000800000 */
[----:B------:R-:W-:Y:S02]  /*5f00*/  SEL R27, RZ, 0xffffffff, !P0 ;  /* 0xffffffffff1b7807 */ /* 0x000fe40004000000 */
[----:B------:R-:W-:-:S03]  /*5f10*/  IADD3 R16, P0, P4, R25, R16, -R35 ;  /* 0x0000001019107210 */ /* 0x000fc60007c1e823 */
[----:B------:R-:W-:Y:S01]  /*5f20*/  IMAD.X R25, R26, 0x1, ~R27, P3 ;  /* 0x000000011a197824 */ /* 0x000fe200018e0e1b */
[----:B------:R-:W-:-:S04]  /*5f30*/  SEL R26, RZ, 0xffffffff, P1 ;  /* 0xffffffffff1a7807 */ /* 0x000fc80000800000 */
[----:B------:R-:W-:Y:S01]  /*5f40*/  IADD3.X R17, R26, R17, ~R11, P0, P4 ;  /* 0x000000111a117210 */ /* 0x000fe200007e8c0b */
[----:B------:R1:W-:Y:S02]  /*5f50*/  STG.E.64 desc[UR16][R20.64], R24 ;  /* 0x0000001814007986 */ /* 0x0003e4000c101b10 */
[----:B-1----:R-:W-:Y:S01]  /*5f60*/  IMAD.WIDE.U32 R24, R19, UR10, RZ ;  /* 0x0000000a13187c25 */ /* 0x002fe2000f8e00ff */
        /* <DEDUP_REMOVED lines=12> */
[----:B------:R-:W-:Y:S01]  /*6030*/  IADD3.X R15, R11, R15, ~R33, P3, P4 ;  /* 0x0000000f0b0f7210 */ /* 0x000fe20001fe8c21 */
[----:B------:R-:W-:Y:S01]  /*6040*/  IMAD.WIDE.U32 R24, P4, R18, UR9, R24 ;  /* 0x0000000912187c25 */ /* 0x000fe2000f880018 */
[----:B------:R-:W-:Y:S02]  /*6050*/  IADD3 R32, P0, -R32, R27, RZ ;  /* 0x0000001b20207210 */ /* 0x000fe40007f1e1ff */
[----:B------:R-:W-:-:S05]  /*6060*/  SEL R11, RZ, 0xffffffff, !P1 ;  /* 0xffffffffff0b7807 */ /* 0x000fca0004800000 */
[----:B------:R-:W-:Y:S02]  /*6070*/  IMAD.X R33, R26, 0x1, ~R11, P0 ;  /* 0x000000011a217824 */ /* 0x000fe400000e0e0b */
[----:B------:R-:W-:-:S03]  /*6080*/  IMAD.WIDE.U32 R26, R18, UR10, RZ ;  /* 0x0000000a121a7c25 */ /* 0x000fc6000f8e00ff */
[----:B------:R1:W-:Y:S01]  /*6090*/  STG.E.64 desc[UR16][R20.64+0x8], R32 ;  /* 0x0000082014007986 */ /* 0x0003e2000c101b10 */
[----:B------:R-:W-:Y:S02]  /*60a0*/  IADD3 R28, P1, RZ, R26, RZ ;  /* 0x0000001aff1c7210 */ /* 0x000fe40007f3e0ff */
[----:B------:R-:W-:Y:S02]  /*60b0*/  IADD3 R11, P3, R27, R24, RZ ;  /* 0x000000181b0b7210 */ /* 0x000fe40007f7e0ff */
[-C--:B0-----:R-:W-:Y:S02]  /*60c0*/  IADD3 R18, P0, R22, R7.reuse, RZ ;  /* 0x0000000716127210 */ /* 0x081fe40007f1e0ff */
[----:B------:R-:W-:Y:S01]  /*60d0*/  ISETP.LT.U32.AND P5, PT, R28, R26, PT ;  /* 0x0000001a1c00720c */ /* 0x000fe20003fa1070 */
[----:B------:R-:W-:Y:S01]  /*60e0*/  IMAD.X R27, R11, 0x1, R26, P1 ;  /* 0x000000010b1b7824 */ /* 0x000fe200008e061a */
[C---:B------:R-:W-:Y:S01]  /*60f0*/  ISETP.LT.U32.AND P1, PT, R18.reuse, R7, PT ;  /* 0x000000071200720c */ /* 0x040fe20003f21070 */
[----:B------:R-:W-:Y:S01]  /*6100*/  IMAD.X R24, R23, 0x1, R29, P0 ;  /* 0x0000000117187824 */ /* 0x000fe200000e061d */
[----:B------:R-:W-:-:S02]  /*6110*/  ISETP.GT.U32.AND P0, PT, R18, RZ, PT ;  /* 0x000000ff1200720c */ /* 0x000fc40003f04070 */
[----:B------:R-:W-:Y:S02]  /*6120*/  ISETP.LT.U32.AND.EX P5, PT, R27, R11, PT, P5 ;  /* 0x0000000b1b00720c */ /* 0x000fe40003fa1150 */
[C---:B------:R-:W-:Y:S02]  /*6130*/  ISETP.GT.U32.AND.EX P0, PT, R24.reuse, -0x1, PT, P0 ;  /* 0xffffffff1800780c */ /* 0x040fe40003f04100 */
[----:B------:R-:W-:Y:S02]  /*6140*/  SEL R11, RZ, 0x1, !P5 ;  /* 0x00000001ff0b7807 */ /* 0x000fe40006800000 */
[----:B------:R-:W-:Y:S02]  /*6150*/  ISETP.LT.U32.OR.EX P1, PT, R24, R29, P0, P1 ;  /* 0x0000001d1800720c */ /* 0x000fe40000721510 */
[----:B------:R-:W-:Y:S02]  /*6160*/  IADD3 R11, P0, P5, -R11, R28, -R27 ;  /* 0x0000001c0b0b7210 */ /* 0x000fe40007d1e91b */
[----:B-1----:R-:W-:-:S02]  /*6170*/  SEL R33, RZ, 0x1, !P1 ;  /* 0x00000001ff217807 */ /* 0x002fc40004800000 */
[----:B------:R-:W-:Y:S01]  /*6180*/  IADD3.X R31, R30, -0x1, R27, P0, P5 ;  /* 0xffffffff1e1f7810 */ /* 0x000fe200007ea41b */
[----:B------:R-:W-:Y:S01]  /*6190*/  IMAD.X R27, RZ, RZ, RZ, P4 ;  /* 0x000000ffff1b7224 */ /* 0x000fe200020e06ff */
[----:B------:R-:W-:Y:S02]  /*61a0*/  ISETP.GE.U32.AND P0, PT, R22, R7, PT ;  /* 0x000000071600720c */ /* 0x000fe40003f06070 */
[----:B------:R-:W-:Y:S02]  /*61b0*/  IADD3 R18, P5, -R33, R18, RZ ;  /* 0x0000001221127210 */ /* 0x000fe40007fbe1ff */
[----:B------:R-:W-:Y:S02]  /*61c0*/  ISETP.GE.U32.AND.EX P0, PT, R23, R29, PT, P0 ;  /* 0x0000001d1700720c */ /* 0x000fe40003f06100 */
[----:B------:R-:W-:Y:S02]  /*61d0*/  SEL R33, RZ, 0xffffffff, !P1 ;  /* 0xffffffffff217807 */ /* 0x000fe40004800000 */
[----:B------:R-:W-:-:S04]  /*61e0*/  SEL R26, RZ, 0x1, P0 ;  /* 0x00000001ff1a7807 */ /* 0x000fc80000000000 */
[----:B------:R-:W-:Y:S01]  /*61f0*/  IADD3 R22, P1, P4, R26, R22, -R7 ;  /* 0x000000161a167210 */ /* 0x000fe20007c3e807 */
[----:B------:R-:W-:-:S04]  /*6200*/  IMAD.MOV.U32 R26, RZ, RZ, R25 ;  /* 0x000000ffff1a7224 */ /* 0x000fc800078e0019 */
[----:B------:R-:W-:-:S04]  /*6210*/  IMAD.WIDE.U32.X R26, R19, UR9, R26, P3 ;  /* 0x00000009131a7c25 */ /* 0x000fc800098e041a */
[----:B------:R-:W-:Y:S01]  /*6220*/  IMAD.X R19, R24, 0x1, ~R33, P5 ;  /* 0x0000000118137824 */ /* 0x000fe200028e0e21 */
[----:B------:R-:W-:Y:S02]  /*6230*/  ISETP.LT.U32.AND P3, PT, R26, R11, PT ;  /* 0x0000000b1a00720c */ /* 0x000fe40003f61070 */
[----:B------:R-:W-:Y:S02]  /*6240*/  SEL R24, RZ, 0xffffffff, P0 ;  /* 0xffffffffff187807 */ /* 0x000fe40000000000 */
[----:B------:R-:W-:Y:S01]  /*6250*/  ISETP.LT.U32.AND.EX P3, PT, R27, R31, PT, P3 ;  /* 0x0000001f1b00720c */ /* 0x000fe20003f61130 */
[----:B------:R0:W-:Y:S01]  /*6260*/  STG.E.64 desc[UR16][R20.64+0x10], R18 ;  /* 0x0000101214007986 */ /* 0x0001e2000c101b10 */
[----:B------:R-:W-:Y:S02]  /*6270*/  IADD3.X R23, R24, R23, ~R29, P1, P4 ;  /* 0x0000001718177210 */ /* 0x000fe40000fe8c1d */
[----:B------:R-:W-:Y:S01]  /*6280*/  SEL R7, RZ, 0x1, !P3 ;  /* 0x00000001ff077807 */ /* 0x000fe20005800000 */
[----:B------:R1:W-:Y:S03]  /*6290*/  STG.E.64 desc[UR18][R12.64], R16 ;  /* 0x000000100c007986 */ /* 0x0003e6000c101b12 */
[----:B------:R-:W-:Y:S01]  /*62a0*/  IADD3 R11, P0, P5, R7, R26, -R11 ;  /* 0x0000001a070b7210 */ /* 0x000fe20007d1e80b */
[----:B------:R1:W-:Y:S01]  /*62b0*/  STG.E.64 desc[UR20][R12.64+0x8], R14 ;  /* 0x0000080e0c007986 */ /* 0x0003e2000c101b14 */
[----:B------:R-:W-:-:S03]  /*62c0*/  SEL R26, RZ, 0xffffffff, !P3 ;  /* 0xffffffffff1a7807 */ /* 0x000fc60005800000 */
[----:B------:R1:W-:Y:S01]  /*62d0*/  STG.E.64 desc[UR22][R12.64+0x10], R22 ;  /* 0x000010160c007986 */ /* 0x0003e2000c101b16 */
[----:B------:R-:W-:Y:S01]  /*62e0*/  IADD3.X R26, R26, R27, ~R31, P0, P5 ;  /* 0x0000001b1a1a7210 */ /* 0x000fe200007eac1f */
[----:B0-----:R-:W-:Y:S01]  /*62f0*/  IMAD.MOV.U32 R18, RZ, RZ, R11 ;  /* 0x000000ffff127224 */ /* 0x001fe200078e000b */
[----:B------:R-:W-:-:S03]  /*6300*/  ISETP.GE.U32.AND P0, PT, R10, UR7, PT ;  /* 0x000000070a007c0c */ /* 0x000fc6000bf06070 */
[----:B------:R-:W-:-:S05]  /*6310*/  IMAD.MOV.U32 R19, RZ, RZ, R26 ;  /* 0x000000ffff137224 */ /* 0x000fca00078e001a */
[----:B------:R1:W-:Y:S05]  /*6320*/  STS.64 [R6], R18 ;  /* 0x0000001206007388 */ /* 0x0003ea0000000a00 */
[----:B------:R-:W-:Y:S05]  /*6330*/  @!P0 BRA `(.L_x_167) ;  /* 0xfffffff4006c8947 */ /* 0x000fea000383ffff */
.L_x_166:
[----:B------:R-:W-:Y:S05]  /*6340*/  BSYNC B0 ;  /* 0x0000000000007941 */ /* 0x000fea0003800000 */
.L_x_165:
[----:B------:R-:W-:Y:S01]  /*6350*/  ULEA UR5, UR7, UR5, 0x1 ;  /* 0x0000000507057291 */ /* 0x000fe2000f8e083f */
[----:B------:R-:W-:Y:S06]  /*6360*/  BAR.SYNC.DEFER_BLOCKING 0x0 ;  /* 0x0000000000007b1d */ /* 0x000fec0000010000 */
[----:B------:R-:W-:Y:S02]  /*6370*/  ULDC.64 UR12, c[0x0][0x220] ;  /* 0x00008800000c7ab9 */ /* 0x000fe40000000a00 */
[----:B------:R-:W-:-:S04]  /*6380*/  UISETP.GE.U32.AND UP0, UPT, UR5, UR12, UPT ;  /* 0x0000000c0500728c */ /* 0x000fc8000bf06070 */
[----:B------:R-:W-:-:S06]  /*6390*/  UISETP.GE.U32.AND.EX UP0, UPT, URZ, UR13, UPT, UP0 ;  /* 0x0000000d3f00728c */ /* 0x000fcc000bf06100 */
[----:B------:R-:W-:-:S13]  /*63a0*/  PLOP3.LUT P0, PT, PT, PT, UP0, 0x80, 0x0 ;  /* 0x000000000000781c */ /* 0x000fda0003f0f008 */
[----:B------:R-:W-:Y:S05]  /*63b0*/  @!P0 BRA `(.L_x_168) ;  /* 0xfffffff4002c8947 */ /* 0x000fea000383ffff */
.L_x_164:
[----:B------:R-:W-:Y:S01]  /*63c0*/  UIADD3 UR4, UR4, 0x1, URZ ;  /* 0x0000000104047890 */ /* 0x000fe2000fffe03f */
[----:B------:R-:W-:Y:S01]  /*63d0*/  BAR.SYNC.DEFER_BLOCKING 0x0 ;  /* 0x0000000000007b1d */ /* 0x000fe20000010000 */
[----:B------:R-:W-:-:S05]  /*63e0*/  USHF.L.U32 UR7, UR7, 0x1, URZ ;  /* 0x0000000107077899 */ /* 0x000fca000800063f */
[----:B------:R-:W-:Y:S02]  /*63f0*/  ULDC UR5, c[0x0][0x238] ;  /* 0x00008e0000057ab9 */ /* 0x000fe40000000800 */
[----:B------:R-:W-:-:S06]  /*6400*/  UISETP.GE.U32.AND UP0, UPT, UR4, UR5, UPT ;  /* 0x000000050400728c */ /* 0x000fcc000bf06070 */
[----:B------:R-:W-:-:S13]  /*6410*/  PLOP3.LUT P0, PT, PT, PT, UP0, 0x80, 0x0 ;  /* 0x000000000000781c */ /* 0x000fda0003f0f008 */
[----:B------:R-:W-:Y:S05]  /*6420*/  @!P0 BRA `(.L_x_169) ;  /* 0xffffffdc00588947 */ /* 0x000fea000383ffff */
.L_x_152:
[----:B------:R-:W-:-:S13]  /*6430*/  ISETP.NE.AND P0, PT, R2, RZ, PT ;  /* 0x000000ff0200720c */ /* 0x000fda0003f05270 */
[----:B------:R-:W-:Y:S05]  /*6440*/  @P0 EXIT ;  /* 0x000000000000094d */ /* 0x000fea0003800000 */
[----:B------:R-:W4:Y:S01]  /*6450*/  LDC R2, c[0x0][0xc] ;  /* 0x00000300ff027b82 */ /* 0x000f220000000800 */
[----:B------:R-:W-:Y:S01]  /*6460*/  MOV R0, 0x10 ;  /* 0x0000001000007802 */ /* 0x000fe20000000f00 */
[----:B------:R-:W-:Y:S01]  /*6470*/  ULDC.64 UR4, c[0x4][0x8] ;  /* 0x0100020000047ab9 */ /* 0x000fe20000000a00 */
[----:B0123--:R-:W-:Y:S02]  /*6480*/  IMAD.U32 R6, RZ, RZ, UR36 ;  /* 0x00000024ff067e24 */ /* 0x00ffe4000f8e00ff */
[----:B------:R-:W-:Y:S02]  /*6490*/  IMAD.U32 R4, RZ, RZ, UR4 ;  /* 0x00000004ff047e24 */ /* 0x000fe4000f8e00ff */
[----:B------:R-:W-:Y:S01]  /*64a0*/  IMAD.U32 R5, RZ, RZ, UR5 ;  /* 0x00000005ff057e24 */ /* 0x000fe2000f8e00ff */
[----:B------:R0:W1:Y:S01]  /*64b0*/  LDC.64 R8, c[0x4][R0] ;  /* 0x0100000000087b82 */ /* 0x0000620000000a00 */
[----:B------:R-:W-:Y:S01]  /*64c0*/  IMAD.U32 R7, RZ, RZ, UR37 ;  /* 0x00000025ff077e24 */ /* 0x000fe2000f8e00ff */
[----:B----4-:R0:W-:Y:S06]  /*64d0*/  STL.64 [R1], R2 ;  /* 0x0000000201007387 */ /* 0x0101ec0000100a00 */
[----:B------:R-:W-:-:S07]  /*64e0*/  LEPC R20, `(.L_x_170) ;  /* 0x000000001014794e */ /* 0x000fce0000000000 */
[----:B01----:R-:W-:Y:S05]  /*64f0*/  CALL.ABS.NOINC R8 ;  /* 0x0000000008007343 */ /* 0x003fea0003c00000 */
.L_x_170:
[----:B------:R-:W-:Y:S05]  /*6500*/  EXIT ;  /* 0x000000000000794d */ /* 0x000fea0003800000 */
.L_x_171:
        /* <DEDUP_REMOVED lines=15> */
.L_x_400:


//--------------------- .text.ntt_xfield_fused_coset_single_interpolate --------------------------
	.section	.text.ntt_xfield_fused_coset_single_interpolate,"ax",@progbits
	.align	128
        .global         ntt_xfield_fused_coset_single_interpolate
        .type           ntt_xfield_fused_coset_single_interpolate,@function
        .size           ntt_xfield_fused_coset_single_interpolate,(.L_x_401 - ntt_xfield_fused_coset_single_interpolate)
        .other          ntt_xfield_fused_coset_single_interpolate,@"STO_CUDA_ENTRY STV_DEFAULT"
ntt_xfield_fused_coset_single_interpolate:
.text.ntt_xfield_fused_coset_single_interpolate:
[----:B------:R-:W-:Y:S01]  /*0000*/  LDC R1, c[0x0][0x28] ;  /* 0x00000a00ff017b82 */ /* 0x000fe20000000800 */
[----:B------:R-:W0:Y:S07]  /*0010*/  S2R R16, SR_TID.X ;  /* 0x0000000000107919 */ /* 0x000e2e0000002100 */
[----:B------:R-:W0:Y:S01]  /*0020*/  S2UR UR9, SR_CTAID.X ;  /* 0x00000000000979c3 */ /* 0x000e220000002500 */
[----:B------:R-:W-:Y:S01]  /*0030*/  ULDC.64 UR4, c[0x0][0x218] ;  /* 0x0000860000047ab9 */ /* 0x000fe20000000a00 */
[----:B------:R-:W-:Y:S01]  /*0040*/  ULDC.64 UR6, c[0x0][0x238] ;  /* 0x00008e0000067ab9 */ /* 0x000fe20000000a00 */
[----:B------:R-:W-:Y:S01]  /*0050*/  IMAD.U32 R2, RZ, RZ, UR4 ;  /* 0x00000004ff027e24 */ /* 0x000fe2000f8e00ff */
[----:B------:R-:W-:Y:S01]  /*0060*/  ULDC.64 UR10, c[0x0][0x208] ;  /* 0x00008200000a7ab9 */ /* 0x000fe20000000a00 */
[----:B------:R-:W-:Y:S01]  /*0070*/  IMAD.U32 R3, RZ, RZ, UR5 ;  /* 0x00000005ff037e24 */ /* 0x000fe2000f8e00ff */
[----:B------:R-:W-:Y:S01]  /*0080*/  ULDC.64 UR4, c[0x0][0x220] ;  /* 0x0000880000047ab9 */ /* 0x000fe20000000a00 */
[----:B------:R-:W-:Y:S01]  /*0090*/  IMAD.U32 R4, RZ, RZ, UR6 ;  /* 0x00000006ff047e24 */ /* 0x000fe2000f8e00ff */
[----:B------:R-:W0:Y:S01]  /*00a0*/  LDC R7, c[0x0][RZ] ;  /* 0x00000000ff077b82 */ /* 0x000e220000000800 */
[----:B------:R-:W-:Y:S01]  /*00b0*/  ISETP.NE.U32.AND P2, PT, RZ, UR4, PT ;  /* 0x00000004ff007c0c */ /* 0x000fe2000bf45070 */
[----:B------:R-:W-:Y:S01]  /*00c0*/  ULDC UR4, c[0x0][0x48] ;  /* 0x0000120000047ab9 */ /* 0x000fe20000000800 */
[----:B------:R-:W-:Y:S01]  /*00d0*/  IMAD.U32 R5, RZ, RZ, UR7 ;  /* 0x00000007ff057e24 */ /* 0x000fe2000f8e00ff */
[----:B------:R-:W-:Y:S01]  /*00e0*/  ISETP.NE.U32.AND P1, PT, RZ, UR4, PT ;  /* 0x00000004ff007c0c */ /* 0x000fe2000bf25070 */
[----:B------:R-:W-:Y:S01]  /*00f0*/  ULDC UR14, c[0x0][0xc] ;  /* 0x00000300000e7ab9 */ /* 0x000fe20000000800 */
[----:B------:R-:W-:Y:S01]  /*0100*/  BSSY B0, `(.L_x_172) ;  /* 0x000002d000007945 */ /* 0x000fe20003800000 */
[----:B------:R-:W-:-:S02]  /*0110*/  IMAD.MOV.U32 R6, RZ, RZ, RZ ;  /* 0x000000ffff067224 */ /* 0x000fc400078e00ff */
[----:B------:R-:W-:Y:S02]  /*0120*/  IMAD.U32 R8, RZ, RZ, UR4 ;  /* 0x00000004ff087e24 */ /* 0x000fe4000f8e00ff */
[C---:B0-----:R-:W-:Y:S02]  /*0130*/  IMAD R0, R7.reuse, UR9, R16 ;  /* 0x0000000907007c24 */ /* 0x041fe4000f8e0210 */
[----:B------:R-:W-:-:S03]  /*0140*/  IMAD R7, R7, UR14, RZ ;  /* 0x0000000e07077c24 */ /* 0x000fc6000f8e02ff */
[----:B------:R-:W-:-:S04]  /*0150*/  ISETP.GE.U32.AND P0, PT, R0, R2, PT ;  /* 0x000000020000720c */ /* 0x000fc80003f06070 */
[----:B------:R-:W-:-:S04]  /*0160*/  ISETP.GE.U32.AND.EX P0, PT, RZ, R3, PT, P0 ;  /* 0x00000003ff00720c */ /* 0x000fc80003f06100 */
[----:B------:R-:W-:Y:S01]  /*0170*/  ISETP.NE.OR.EX P2, PT, RZ, UR5, P0, P2 ;  /* 0x00000005ff007c0c */ /* 0x000fe20008745720 */
[----:B------:R-:W-:Y:S02]  /*0180*/  ULDC UR5, c[0x0][0x44] ;  /* 0x0000110000057ab9 */ /* 0x000fe40000000800 */
[----:B------:R-:W-:Y:S01]  /*0190*/  ISETP.NE.AND.EX P1, PT, RZ, UR5, PT, P1 ;  /* 0x00000005ff007c0c */ /* 0x000fe2000bf25310 */
[----:B------:R-:W-:-:S09]  /*01a0*/  IMAD.U32 R9, RZ, RZ, UR5 ;  /* 0x00000005ff097e24 */ /* 0x000fd2000f8e00ff */
[----:B------:R-:W-:Y:S05]  /*01b0*/  @P2 BRA `(.L_x_173) ;  /* 0x0000000000842947 */ /* 0x000fea0003800000 */
[----:B------:R-:W0:Y:S01]  /*01c0*/  LDC R17, c[0x0][0x240] ;  /* 0x00009000ff117b82 */ /* 0x000e220000000800 */
[----:B------:R-:W-:Y:S02]  /*01d0*/  IMAD.MOV.U32 R19, RZ, RZ, R0 ;  /* 0x000000ffff137224 */ /* 0x000fe400078e0000 */
[----:B------:R-:W-:-:S05]  /*01e0*/  IMAD.MOV.U32 R18, RZ, RZ, R6 ;  /* 0x000000ffff127224 */ /* 0x000fca00078e0006 */
[----:B------:R-:W1:Y:S01]  /*01f0*/  LDC.64 R2, c[0x0][0x218] ;  /* 0x00008600ff027b82 */ /* 0x000e620000000a00 */
[----:B0-----:R-:W-:-:S07]  /*0200*/  IADD3 R17, -R17, 0x20, RZ ;  /* 0x0000002011117810 */ /* 0x001fce0007ffe1ff */
.L_x_174:
[----:B------:R-:W0:Y:S02]  /*0210*/  BREV R10, R19 ;  /* 0x00000013000a7301 */ /* 0x000e240000000000 */
[----:B0-----:R-:W-:-:S04]  /*0220*/  SHF.R.U32.HI R12, RZ, R17, R10 ;  /* 0x00000011ff0c7219 */ /* 0x001fc8000001160a */
[----:B------:R-:W-:-:S04]  /*0230*/  ISETP.GE.U32.AND P2, PT, R19, R12, PT ;  /* 0x0000000c1300720c */ /* 0x000fc80003f46070 */
[----:B------:R-:W-:-:S13]  /*0240*/  ISETP.GE.U32.AND.EX P2, PT, R18, RZ, PT, P2 ;  /* 0x000000ff1200720c */ /* 0x000fda0003f46120 */
[----:B------:R-:W0:Y:S01]  /*0250*/  @!P2 LDC.64 R10, c[0x0][0x210] ;  /* 0x00008400ff0aab82 */ /* 0x000e220000000a00 */
[----:B------:R-:W-:Y:S02]  /*0260*/  @!P2 IMAD.MOV.U32 R15, RZ, RZ, RZ ;  /* 0x000000ffff0fa224 */ /* 0x000fe400078e00ff */
[----:B0-----:R-:W-:-:S04]  /*0270*/  @!P2 IMAD.WIDE.U32 R12, R12, 0x18, R10 ;  /* 0x000000180c0ca825 */ /* 0x001fc800078e000a */
[----:B------:R-:W-:-:S05]  /*0280*/  @!P2 IMAD.IADD R13, R13, 0x1, R15 ;  /* 0x000000010d0da824 */ /* 0x000fca00078e020f */
[----:B------:R-:W2:Y:S01]  /*0290*/  @!P2 LDG.E.64 R24, desc[UR10][R12.64] ;  /* 0x0000000a0c18a981 */ /* 0x000ea2000c1e1b00 */
[----:B------:R-:W-:Y:S02]  /*02a0*/  @!P2 IMAD R15, R18, 0x18, RZ ;  /* 0x00000018120fa824 */ /* 0x000fe400078e02ff */
[----:B------:R-:W-:-:S04]  /*02b0*/  @!P2 IMAD.WIDE.U32 R10, R19, 0x18, R10 ;  /* 0x00000018130aa825 */ /* 0x000fc800078e000a */
[----:B------:R-:W-:-:S05]  /*02c0*/  @!P2 IMAD.IADD R11, R11, 0x1, R15 ;  /* 0x000000010b0ba824 */ /* 0x000fca00078e020f */
[----:B------:R-:W3:Y:S04]  /*02d0*/  @!P2 LDG.E.64 R14, desc[UR10][R10.64] ;  /* 0x0000000a0a0ea981 */ /* 0x000ee8000c1e1b00 */
[----:B------:R-:W4:Y:S04]  /*02e0*/  @!P2 LDG.E.64 R20, desc[UR10][R10.64+0x8] ;  /* 0x0000080a0a14a981 */ /* 0x000f28000c1e1b00 */
[----:B------:R-:W5:Y:S04]  /*02f0*/  @!P2 LDG.E.64 R22, desc[UR10][R10.64+0x10] ;  /* 0x0000100a0a16a981 */ /* 0x000f68000c1e1b00 */
[----:B--2---:R0:W-:Y:S04]  /*0300*/  @!P2 STG.E.64 desc[UR10][R10.64], R24 ;  /* 0x000000180a00a986 */ /* 0x0041e8000c101b0a */
[----:B------:R-:W2:Y:S04]  /*0310*/  @!P2 LDG.E.64 R26, desc[UR10][R12.64+0x8] ;  /* 0x0000080a0c1aa981 */ /* 0x000ea8000c1e1b00 */
[----:B--2---:R0:W-:Y:S04]  /*0320*/  @!P2 STG.E.64 desc[UR10][R10.64+0x8], R26 ;  /* 0x0000081a0a00a986 */ /* 0x0041e8000c101b0a */
[----:B------:R-:W2:Y:S04]  /*0330*/  @!P2 LDG.E.64 R28, desc[UR10][R12.64+0x10] ;  /* 0x0000100a0c1ca981 */ /* 0x000ea8000c1e1b00 */
[----:B--2---:R0:W-:Y:S04]  /*0340*/  @!P2 STG.E.64 desc[UR10][R10.64+0x10], R28 ;  /* 0x0000101c0a00a986 */ /* 0x0041e8000c101b0a */
[----:B---3--:R0:W-:Y:S04]  /*0350*/  @!P2 STG.E.64 desc[UR10][R12.64], R14 ;  /* 0x0000000e0c00a986 */ /* 0x0081e8000c101b0a */
[----:B----4-:R0:W-:Y:S04]  /*0360*/  @!P2 STG.E.64 desc[UR10][R12.64+0x8], R20 ;  /* 0x000008140c00a986 */ /* 0x0101e8000c101b0a */
[----:B-----5:R0:W-:Y:S01]  /*0370*/  @!P2 STG.E.64 desc[UR10][R12.64+0x10], R22 ;  /* 0x000010160c00a986 */ /* 0x0201e2000c101b0a */
[----:B------:R-:W-:-:S05]  /*0380*/  IADD3 R19, P2, R7, R19, RZ ;  /* 0x0000001307137210 */ /* 0x000fca0007f5e0ff */
[----:B------:R-:W-:Y:S01]  /*0390*/  IMAD.X R18, RZ, RZ, R18, P2 ;  /* 0x000000ffff127224 */ /* 0x000fe200010e0612 */
[----:B-1----:R-:W-:-:S04]  /*03a0*/  ISETP.GE.U32.AND P2, PT, R19, R2, PT ;  /* 0x000000021300720c */ /* 0x002fc80003f46070 */
[----:B------:R-:W-:-:S13]  /*03b0*/  ISETP.GE.U32.AND.EX P2, PT, R18, R3, PT, P2 ;  /* 0x000000031200720c */ /* 0x000fda0003f46120 */
[----:B0-----:R-:W-:Y:S05]  /*03c0*/  @!P2 BRA `(.L_x_174) ;  /* 0xfffffffc0090a947 */ /* 0x001fea000383ffff */
.L_x_173:
[----:B------:R-:W-:Y:S05]  /*03d0*/  BSYNC B0 ;  /* 0x0000000000007941 */ /* 0x000fea0003800000 */
.L_x_172:
[----:B------:R-:W-:Y:S05]  /*03e0*/  @P1 BRA `(.L_x_175) ;  /* 0x0000000000041947 */ /* 0x000fea0003800000 */
[----:B------:R-:W-:Y:S01]  /*03f0*/  BPT.TRAP 0x1 ;  /* 0x000000040000795c */ /* 0x000fe20000300000 */
.L_x_175:
[----:B------:R-:W0:Y:S01]  /*0400*/  S2R R11, SR_TID.Y ;  /* 0x00000000000b7919 */ /* 0x000e220000002200 */
[----:B------:R-:W-:Y:S01]  /*0410*/  ULDC.64 UR12, c[0x0][0x230] ;  /* 0x00008c00000c7ab9 */ /* 0x000fe20000000a00 */
[----:B------:R-:W-:Y:S01]  /*0420*/  BSSY B0, `(.L_x_176) ;  /* 0x0000027000007945 */ /* 0x000fe20003800000 */
[----:B------:R-:W1:Y:S01]  /*0430*/  S2R R10, SR_TID.Z ;  /* 0x00000000000a7919 */ /* 0x000e620000002300 */
[----:B0-----:R-:W-:Y:S02]  /*0440*/  IMAD.IADD R16, R16, 0x1, R11 ;  /* 0x0000000110107824 */ /* 0x001fe400078e020b */
[----:B-1----:R-:W-:Y:S01]  /*0450*/  IMAD.MOV R11, RZ, RZ, -R10 ;  /* 0x000000ffff0b7224 */ /* 0x002fe200078e0a0a */
[----:B------:R-:W-:Y:S04]  /*0460*/  BAR.SYNC.DEFER_BLOCKING 0x0 ;  /* 0x0000000000007b1d */ /* 0x000fe80000010000 */
[----:B------:R-:W-:-:S13]  /*0470*/  ISETP.NE.AND P4, PT, R16, R11, PT ;  /* 0x0000000b1000720c */ /* 0x000fda0003f85270 */
[----:B------:R-:W-:Y:S05]  /*0480*/  @P4 BRA `(.L_x_177) ;  /* 0x0000000000804947 */ /* 0x000fea0003800000 */
[----:B------:R-:W0:Y:S01]  /*0490*/  S2UR UR4, SR_CTAID.Y ;  /* 0x00000000000479c3 */ /* 0x000e220000002600 */
[----:B------:R-:W1:Y:S01]  /*04a0*/  S2R R11, SR_LANEID ;  /* 0x00000000000b7919 */ /* 0x000e620000000000 */
[----:B------:R-:W-:Y:S01]  /*04b0*/  VOTEU.ANY UR8, UPT, PT ;  /* 0x0000000000087886 */ /* 0x000fe200038e0100 */
[----:B------:R-:W-:Y:S01]  /*04c0*/  UIADD3 UR7, URZ, -UR14, URZ ;  /* 0x8000000e3f077290 */ /* 0x000fe2000fffe03f */
[----:B------:R-:W1:Y:S01]  /*04d0*/  FLO.U32 R12, UR8 ;  /* 0x00000008000c7d00 */ /* 0x000e6200080e0000 */
[----:B------:R-:W-:Y:S02]  /*04e0*/  ULDC UR5, c[0x0][0x10] ;  /* 0x0000040000057ab9 */ /* 0x000fe40000000800 */
[----:B------:R-:W-:Y:S01]  /*04f0*/  UIMAD UR7, UR7, UR5, URZ ;  /* 0x00000005070772a4 */ /* 0x000fe2000f8e023f */
[----:B------:R-:W2:Y:S02]  /*0500*/  S2UR UR6, SR_CTAID.Z ;  /* 0x00000000000679c3 */ /* 0x000ea40000002700 */
[----:B------:R-:W-:-:S02]  /*0510*/  ULDC UR5, c[0x0][0x14] ;  /* 0x0000050000057ab9 */ /* 0x000fc40000000800 */
[----:B------:R-:W3:Y:S01]  /*0520*/  POPC R10, UR8 ;  /* 0x00000008000a7d09 */ /* 0x000ee20008000000 */
[----:B0-----:R-:W-:Y:S02]  /*0530*/  UIADD3 UR4, UR9, UR4, URZ ;  /* 0x0000000409047290 */ /* 0x001fe4000fffe03f */
[----:B--2---:R-:W-:Y:S01]  /*0540*/  UIADD3 UR6, -UR6, URZ, URZ ;  /* 0x0000003f06067290 */ /* 0x004fe2000fffe13f */
[----:B-1----:R-:W-:-:S03]  /*0550*/  ISETP.EQ.U32.AND P1, PT, R12, R11, PT ;  /* 0x0000000b0c00720c */ /* 0x002fc60003f22070 */
[----:B------:R-:W-:Y:S02]  /*0560*/  UISETP.NE.AND UP0, UPT, UR4, UR6, UPT ;  /* 0x000000060400728c */ /* 0x000fe4000bf05270 */
[----:B------:R-:W-:-:S04]  /*0570*/  UIMAD UR4, UR5, UR7, -0x7fffffff ;  /* 0x80000001050474a4 */ /* 0x000fc8000f8e0207 */
[----:B------:R-:W-:-:S06]  /*0580*/  USEL UR4, UR4, 0x1, !UP0 ;  /* 0x0000000104047887 */ /* 0x000fcc000c000000 */
[----:B---3--:R-:W-:Y:S01]  /*0590*/  IMAD R11, R10, UR4, RZ ;  /* 0x000000040a0b7c24 */ /* 0x008fe2000f8e02ff */
[----:B------:R-:W-:Y:S06]  /*05a0*/  @P1 MEMBAR.ALL.GPU ;  /* 0x0000000000001992 */ /* 0x000fec000000a000 */
[----:B------:R-:W-:-:S00]  /*05b0*/  @P1 ERRBAR ;  /* 0x00000000000019ab */ /* 0x000fc00000000000 */
[----:B------:R-:W-:Y:S06]  /*05c0*/  @P1 CGAERRBAR ;  /* 0x00000000000015ab */ /* 0x000fec0000000000 */
[----:B------:R-:W2:Y:S01]  /*05d0*/  @P1 ATOM.E.ADD.STRONG.GPU PT, R11, desc[UR10][R8.64+0x4], R11 ;  /* 0x0000040b080b198a */ /* 0x000ea200081ee1ca */
[----:B------:R-:W0:Y:S02]  /*05e0*/  S2R R13, SR_LTMASK ;  /* 0x00000000000d7919 */ /* 0x000e240000003900 */
[----:B0-----:R-:W-:-:S06]  /*05f0*/  LOP3.LUT R13, R13, UR8, RZ, 0xc0, !PT ;  /* 0x000000080d0d7c12 */ /* 0x001fcc000f8ec0ff */
[----:B------:R-:W0:Y:S01]  /*0600*/  POPC R13, R13 ;  /* 0x0000000d000d7309 */ /* 0x000e220000000000 */
[----:B--2---:R-:W0:Y:S02]  /*0610*/  SHFL.IDX PT, R10, R11, R12, 0x1f ;  /* 0x00001f0c0b0a7589 */ /* 0x004e2400000e0000 */
[----:B0-----:R-:W-:-:S07]  /*0620*/  IMAD R10, R13, UR4, R10 ;  /* 0x000000040d0a7c24 */ /* 0x001fce000f8e020a */
.L_x_178:
[----:B------:R-:W2:Y:S04]  /*0630*/  LD.E.STRONG.GPU R11, desc[UR10][R8.64+0x4] ;  /* 0x0000040a080b7980 */ /* 0x000ea8000c10f900 */
[----:B--2---:R-:W-:Y:S01]  /*0640*/  CCTL.IVALL ;  /* 0x00000000ff00798f */ /* 0x004fe20002000000 */
[----:B------:R-:W-:Y:S05]  /*0650*/  YIELD ;  /* 0x0000000000007946 */ /* 0x000fea0003800000 */
[----:B------:R-:W-:-:S04]  /*0660*/  LOP3.LUT R11, R11, R10, RZ, 0x3c, !PT ;  /* 0x0000000a0b0b7212 */ /* 0x000fc800078e3cff */
[----:B------:R-:W-:-:S13]  /*0670*/  ISETP.GT.AND P1, PT, R11, -0x1, PT ;  /* 0xffffffff0b00780c */ /* 0x000fda0003f24270 */
[----:B------:R-:W-:Y:S05]  /*0680*/  @P1 BRA `(.L_x_178) ;  /* 0xfffffffc00e81947 */ /* 0x000fea000383ffff */
.L_x_177:
[----:B------:R-:W-:Y:S05]  /*0690*/  BSYNC B0 ;  /* 0x0000000000007941 */ /* 0x000fea0003800000 */
.L_x_176:
[----:B------:R-:W-:-:S03]  /*06a0*/  UMOV UR4, 0xffffffff ;  /* 0xffffffff00047882 */ /* 0x000fc60000000000 */
[----:B------:R-:W-:Y:S05]  /*06b0*/  BRA.DIV UR4, `(.L_x_179) ;  /* 0x0000002204907947 */ /* 0x000fea000b800000 */
[----:B------:R-:W-:Y:S06]  /*06c0*/  BAR.SYNC.DEFER_BLOCKING 0x0 ;  /* 0x0000000000007b1d */ /* 0x000fec0000010000 */
.L_x_203:
[--C-:B------:R-:W-:Y:S01]  /*06d0*/  SHF.R.U64 R8, R2, 0x1, R3.reuse ;  /* 0x0000000102087819 */ /* 0x100fe20000001203 */
[----:B------:R-:W0:Y:S01]  /*06e0*/  LDC R28, c[0x0][0x220] ;  /* 0x00008800ff1c7b82 */ /* 0x000e220000000800 */
[----:B------:R-:W-:Y:S01]  /*06f0*/  SHF.R.U32.HI R9, RZ, 0x1, R3 ;  /* 0x00000001ff097819 */ /* 0x000fe20000011603 */
[----:B------:R-:W-:Y:S01]  /*0700*/  BSSY B0, `(.L_x_180) ;  /* 0x00000a6000007945 */ /* 0x000fe20003800000 */
[----:B------:R-:W-:-:S04]  /*0710*/  ISETP.GT.U32.AND P1, PT, R8, R0, PT ;  /* 0x000000000800720c */ /* 0x000fc80003f24070 */
[----:B------:R-:W-:-:S13]  /*0720*/  ISETP.GT.U32.AND.EX P1, PT, R9, R6, PT, P1 ;  /* 0x000000060900720c */ /* 0x000fda0003f24110 */
[----:B------:R-:W-:Y:S05]  /*0730*/  @!P1 BRA `(.L_x_181) ;  /* 0x0000000800889947 */ /* 0x000fea0003800000 */
[----:B------:R-:W-:Y:S02]  /*0740*/  IMAD.MOV.U32 R30, RZ, RZ, R0 ;  /* 0x000000ffff1e7224 */ /* 0x000fe400078e0000 */
[----:B------:R-:W-:-:S07]  /*0750*/  IMAD.MOV.U32 R29, RZ, RZ, R6 ;  /* 0x000000ffff1d7224 */ /* 0x000fce00078e0006 */
.L_x_182:
[----:B------:R-:W-:Y:S01]  /*0760*/  IMAD.MOV.U32 R11, RZ, RZ, 0x1 ;  /* 0x00000001ff0b7424 */ /* 0x000fe200078e00ff */
[-CC-:B0-----:R-:W-:Y:S01]  /*0770*/  SHF.R.U64 R19, R30, R28.reuse, R29.reuse ;  /* 0x0000001c1e137219 */ /* 0x181fe2000000121d */
[----:B------:R-:W0:Y:S01]  /*0780*/  LDC.64 R16, c[0x0][0x210] ;  /* 0x00008400ff107b82 */ /* 0x000e220000000a00 */
[-C--:B------:R-:W-:Y:S01]  /*0790*/  SHF.R.U32.HI R12, RZ, R28.reuse, R29 ;  /* 0x0000001cff0c7219 */ /* 0x080fe2000001161d */
[----:B------:R-:W-:Y:S01]  /*07a0*/  IMAD.MOV.U32 R31, RZ, RZ, -0x1 ;  /* 0xffffffffff1f7424 */ /* 0x000fe200078e00ff */
[CC--:B------:R-:W-:Y:S02]  /*07b0*/  SHF.L.U32 R15, R11.reuse, R28.reuse, RZ ;  /* 0x0000001c0b0f7219 */ /* 0x0c0fe400000006ff */
[----:B------:R-:W-:Y:S02]  /*07c0*/  SHF.L.U64.HI R14, R11, R28, RZ ;  /* 0x0000001c0b0e7219 */ /* 0x000fe400000102ff */
[C---:B------:R-:W-:Y:S01]  /*07d0*/  IADD3 R11, P1, R15.reuse, -0x1, RZ ;  /* 0xffffffff0f0b7810 */ /* 0x040fe20007f3e0ff */
[C---:B------:R-:W-:Y:S01]  /*07e0*/  IMAD.SHL.U32 R20, R15.reuse, 0x2, RZ ;  /* 0x000000020f147824 */ /* 0x040fe200078e00ff */
[----:B------:R-:W-:-:S02]  /*07f0*/  SHF.L.U64.HI R18, R15, 0x1, R14 ;  /* 0x000000010f127819 */ /* 0x000fc4000001020e */
[----:B------:R-:W-:Y:S02]  /*0800*/  IADD3.X R22, R14, -0x1, RZ, P1, !PT ;  /* 0xffffffff0e167810 */ /* 0x000fe40000ffe4ff */
[----:B------:R-:W-:Y:S01]  /*0810*/  LOP3.LUT R10, R30, R11, RZ, 0xc0, !PT ;  /* 0x0000000b1e0a7212 */ /* 0x000fe200078ec0ff */
[----:B------:R-:W-:Y:S01]  /*0820*/  IMAD R13, R18, R19, RZ ;  /* 0x00000013120d7224 */ /* 0x000fe200078e02ff */
[----:B------:R-:W-:-:S03]  /*0830*/  LOP3.LUT R11, R29, R22, RZ, 0xc0, !PT ;  /* 0x000000161d0b7212 */ /* 0x000fc600078ec0ff */
[----:B------:R-:W-:Y:S01]  /*0840*/  IMAD R13, R12, R20, R13 ;  /* 0x000000140c0d7224 */ /* 0x000fe200078e020d */
[----:B------:R-:W-:Y:S01]  /*0850*/  SHF.L.U32 R12, R31, R28, RZ ;  /* 0x0000001c1f0c7219 */ /* 0x000fe200000006ff */
[----:B------:R-:W-:-:S03]  /*0860*/  IMAD.WIDE.U32 R18, R19, R20, R10 ;  /* 0x0000001413127225 */ /* 0x000fc600078e000a */
[----:B------:R-:W-:Y:S01]  /*0870*/  LOP3.LUT R21, RZ, R12, RZ, 0x33, !PT ;  /* 0x0000000cff157212 */ /* 0x000fe200078e33ff */
[----:B------:R-:W-:Y:S01]  /*0880*/  IMAD.IADD R19, R19, 0x1, R13 ;  /* 0x0000000113137824 */ /* 0x000fe200078e020d */
[----:B------:R-:W-:Y:S02]  /*0890*/  SHF.L.U64.HI R12, R31, R28, 0xffffffff ;  /* 0xffffffff1f0c7419 */ /* 0x000fe4000001021c */
[----:B------:R-:W-:Y:S02]  /*08a0*/  IADD3 R13, P2, R15, R18, RZ ;  /* 0x000000120f0d7210 */ /* 0x000fe40007f5e0ff */
[----:B------:R-:W-:Y:S02]  /*08b0*/  IADD3 R15, P1, R10, R21, RZ ;  /* 0x000000150a0f7210 */ /* 0x000fe40007f3e0ff */
[----:B------:R-:W-:Y:S01]  /*08c0*/  LOP3.LUT R10, RZ, R12, RZ, 0x33, !PT ;  /* 0x0000000cff0a7212 */ /* 0x000fe200078e33ff */
[----:B------:R-:W-:-:S04]  /*08d0*/  IMAD.X R14, R19, 0x1, R14, P2 ;  /* 0x00000001130e7824 */ /* 0x000fc800010e060e */
[----:B------:R-:W-:Y:S01]  /*08e0*/  IMAD.X R20, R11, 0x1, R10, P1 ;  /* 0x000000010b147824 */ /* 0x000fe200008e060a */
[----:B------:R-:W-:Y:S01]  /*08f0*/  LEA R12, P1, R15, UR12, 0x3 ;  /* 0x0000000c0f0c7c11 */ /* 0x000fe2000f8218ff */
[----:B0-----:R-:W-:-:S03]  /*0900*/  IMAD.WIDE.U32 R10, R13, 0x18, R16 ;  /* 0x000000180d0a7825 */ /* 0x001fc600078e0010 */
[----:B------:R-:W-:Y:S01]  /*0910*/  LEA.HI.X R13, R15, UR13, R20, 0x3, P1 ;  /* 0x0000000d0f0d7c11 */ /* 0x000fe200088f1c14 */
[----:B------:R-:W-:-:S04]  /*0920*/  IMAD R21, R14, 0x18, RZ ;  /* 0x000000180e157824 */ /* 0x000fc800078e02ff */
[----:B------:R-:W-:Y:S01]  /*0930*/  IMAD.IADD R11, R11, 0x1, R21 ;  /* 0x000000010b0b7824 */ /* 0x000fe200078e0215 */
[----:B------:R-:W2:Y:S04]  /*0940*/  LDG.E.64 R12, desc[UR10][R12.64] ;  /* 0x0000000a0c0c7981 */ /* 0x000ea8000c1e1b00 */
[----:B------:R-:W2:Y:S04]  /*0950*/  LDG.E.64 R26, desc[UR10][R10.64] ;  /* 0x0000000a0a1a7981 */ /* 0x000ea8000c1e1b00 */
[----:B------:R-:W3:Y:S04]  /*0960*/  LDG.E.64 R24, desc[UR10][R10.64+0x8] ;  /* 0x0000080a0a187981 */ /* 0x000ee8000c1e1b00 */
[----:B------:R-:W4:Y:S01]  /*0970*/  LDG.E.64 R14, desc[UR10][R10.64+0x10] ;  /* 0x0000100a0a0e7981 */ /* 0x000f22000c1e1b00 */
[----:B------:R-:W-:-:S04]  /*0980*/  IMAD.WIDE.U32 R16, R18, 0x18, R16 ;  /* 0x0000001812107825 */ /* 0x000fc800078e0010 */
[----:B------:R-:W-:Y:S02]  /*0990*/  IMAD R19, R19, 0x18, RZ ;  /* 0x0000001813137824 */ /* 0x000fe400078e02ff */
[----:B------:R-:W-:Y:S02]  /*09a0*/  IMAD.MOV.U32 R36, RZ, RZ, R16 ;  /* 0x000000ffff247224 */ /* 0x000fe400078e0010 */
[----:B------:R-:W-:-:S05]  /*09b0*/  IMAD.IADD R37, R17, 0x1, R19 ;  /* 0x0000000111257824 */ /* 0x000fca00078e0213 */
[----:B------:R-:W5:Y:S01]  /*09c0*/  LDG.E.64 R16, desc[UR10][R36.64] ;  /* 0x0000000a24107981 */ /* 0x000f62000c1e1b00 */
[----:B--2---:R-:W-:-:S04]  /*09d0*/  IMAD.WIDE.U32 R22, R27, R12, RZ ;  /* 0x0000000c1b167225 */ /* 0x004fc800078e00ff */
[----:B------:R-:W-:-:S04]  /*09e0*/  IMAD.WIDE.U32 R20, R26, R12, RZ ;  /* 0x0000000c1a147225 */ /* 0x000fc800078e00ff */
[----:B------:R-:W-:Y:S01]  /*09f0*/  IMAD.WIDE.U32 R22, P3, R26, R13, R22 ;  /* 0x0000000d1a167225 */ /* 0x000fe20007860016 */
[----:B------:R-:W-:-:S03]  /*0a00*/  IADD3 R26, P2, RZ, R20, RZ ;  /* 0x00000014ff1a7210 */ /* 0x000fc60007f5e0ff */
[----:B---3--:R-:W-:Y:S01]  /*0a10*/  IMAD.WIDE.U32 R18, R25, R12, RZ ;  /* 0x0000000c19127225 */ /* 0x008fe200078e00ff */
        /* <DEDUP_REMOVED lines=21> */
[----:B------:R-:W2:Y:S02]  /*0b70*/  LDG.E.64 R18, desc[UR10][R36.64+0x8] ;  /* 0x0000080a24127981 */ /* 0x000ea4000c1e1b00 */
[----:B------:R-:W-:Y:S01]  /*0b80*/  IMAD.WIDE.U32.X R22, R13, R25, R22, P1 ;  /* 0x000000190d167225 */ /* 0x000fe200008e0416 */
[----:B------:R-:W-:-:S04]  /*0b90*/  IADD3 R25, P2, RZ, R20, RZ ;  /* 0x00000014ff197210 */ /* 0x000fc80007f5e0ff */
[----:B------:R-:W-:Y:S01]  /*0ba0*/  ISETP.LT.U32.AND P1, PT, R25, R20, PT ;  /* 0x000000141900720c */ /* 0x000fe20003f21070 */
[----:B------:R-:W-:Y:S02]  /*0bb0*/  IMAD.X R26, R24, 0x1, R20, P2 ;  /* 0x00000001181a7824 */ /* 0x000fe400010e0614 */
[----:B------:R-:W3:Y:S03]  /*0bc0*/  LDG.E.64 R20, desc[UR10][R36.64+0x10] ;  /* 0x0000100a24147981 */ /* 0x000ee6000c1e1b00 */
        /* <DEDUP_REMOVED lines=25> */
[----:B------:R-:W-:Y:S02]  /*0d60*/  ISETP.LT.U32.AND.EX P1, PT, R15, R31, PT, P1 ;  /* 0x0000001f0f00720c */ /* 0x000fe40003f21110 */
[----:B-----5:R-:W-:Y:S02]  /*0d70*/  ISETP.GE.U32.AND P2, PT, R16, R32, PT ;  /* 0x000000201000720c */ /* 0x020fe40003f46070 */
[----:B------:R-:W-:Y:S02]  /*0d80*/  SEL R13, RZ, 0x1, !P1 ;  /* 0x00000001ff0d7807 */ /* 0x000fe40004800000 */
[----:B------:R-:W-:Y:S02]  /*0d90*/  ISETP.GE.U32.AND.EX P2, PT, R17, R33, PT, P2 ;  /* 0x000000211100720c */ /* 0x000fe40003f46120 */
[----:B------:R-:W-:Y:S02]  /*0da0*/  IADD3 R22, P3, P5, R13, R14, -R23 ;  /* 0x0000000e0d167210 */ /* 0x000fe40007d7e817 */
[----:B------:R-:W-:-:S02]  /*0db0*/  SEL R23, RZ, 0xffffffff, !P1 ;  /* 0xffffffffff177807 */ /* 0x000fc40004800000 */
[----:B------:R-:W-:Y:S02]  /*0dc0*/  SEL R13, RZ, 0x1, P2 ;  /* 0x00000001ff0d7807 */ /* 0x000fe40001000000 */
[----:B------:R-:W-:Y:S02]  /*0dd0*/  IADD3.X R23, R23, R15, ~R31, P3, P5 ;  /* 0x0000000f17177210 */ /* 0x000fe40001feac1f */
[----:B------:R-:W-:Y:S02]  /*0de0*/  IADD3 R25, P3, R16, R32, RZ ;  /* 0x0000002010197210 */ /* 0x000fe40007f7e0ff */
[----:B------:R-:W-:-:S03]  /*0df0*/  IADD3 R12, P6, P5, R13, R16, -R32 ;  /* 0x000000100d0c7210 */ /* 0x000fc60007dde820 */
[----:B------:R-:W-:Y:S01]  /*0e00*/  IMAD.X R16, R17, 0x1, R33, P3 ;  /* 0x0000000111107824 */ /* 0x000fe200018e0621 */
[----:B------:R-:W-:-:S04]  /*0e10*/  SEL R13, RZ, 0xffffffff, P2 ;  /* 0xffffffffff0d7807 */ /* 0x000fc80001000000 */
[----:B------:R-:W-:Y:S02]  /*0e20*/  IADD3.X R13, R13, R17, ~R33, P6, P5 ;  /* 0x000000110d0d7210 */ /* 0x000fe400037eac21 */
[C---:B------:R-:W-:Y:S02]  /*0e30*/  ISETP.GT.U32.AND P2, PT, R25.reuse, RZ, PT ;  /* 0x000000ff1900720c */ /* 0x040fe40003f44070 */
[----:B------:R-:W-:Y:S02]  /*0e40*/  ISETP.LT.U32.AND P1, PT, R25, R32, PT ;  /* 0x000000201900720c */ /* 0x000fe40003f21070 */
[----:B------:R-:W-:-:S04]  /*0e50*/  ISETP.GT.U32.AND.EX P2, PT, R16, -0x1, PT, P2 ;  /* 0xffffffff1000780c */ /* 0x000fc80003f44120 */
[----:B------:R-:W-:-:S04]  /*0e60*/  ISETP.LT.U32.OR.EX P1, PT, R16, R33, P2, P1 ;  /* 0x000000211000720c */ /* 0x000fc80001721510 */
[----:B------:R-:W-:Y:S02]  /*0e70*/  SEL R24, RZ, 0x1, !P1 ;  /* 0x00000001ff187807 */ /* 0x000fe40004800000 */
[CC--:B--2---:R-:W-:Y:S02]  /*0e80*/  ISETP.GE.U32.AND P3, PT, R18.reuse, R34.reuse, PT ;  /* 0x000000221200720c */ /* 0x0c4fe40003f66070 */
[----:B------:R-:W-:Y:S02]  /*0e90*/  IADD3 R17, P5, R18, R34, RZ ;  /* 0x0000002212117210 */ /* 0x000fe40007fbe0ff */
[----:B------:R-:W-:-:S04]  /*0ea0*/  ISETP.GE.U32.AND.EX P3, PT, R19, R35, PT, P3 ;  /* 0x000000231300720c */ /* 0x000fc80003f66130 */
[----:B------:R-:W-:Y:S01]  /*0eb0*/  SEL R15, RZ, 0x1, P3 ;  /* 0x00000001ff0f7807 */ /* 0x000fe20001800000 */
[----:B------:R-:W-:-:S03]  /*0ec0*/  IMAD.X R26, R19, 0x1, R35, P5 ;  /* 0x00000001131a7824 */ /* 0x000fc600028e0623 */
[----:B------:R-:W-:Y:S02]  /*0ed0*/  IADD3 R14, P6, P5, R15, R18, -R34 ;  /* 0x000000120f0e7210 */ /* 0x000fe40007dde822 */
[----:B------:R-:W-:Y:S02]  /*0ee0*/  SEL R18, RZ, 0xffffffff, P3 ;  /* 0xffffffffff127807 */ /* 0x000fe40001800000 */
[C---:B------:R-:W-:Y:S02]  /*0ef0*/  ISETP.GT.U32.AND P3, PT, R17.reuse, RZ, PT ;  /* 0x000000ff1100720c */ /* 0x040fe40003f64070 */
[----:B------:R-:W-:Y:S02]  /*0f00*/  IADD3.X R15, R18, R19, ~R35, P6, P5 ;  /* 0x00000013120f7210 */ /* 0x000fe400037eac23 */
[----:B---3--:R-:W-:Y:S02]  /*0f10*/  IADD3 R27, P5, R20, R22, RZ ;  /* 0x00000016141b7210 */ /* 0x008fe40007fbe0ff */
[----:B------:R-:W-:-:S02]  /*0f20*/  ISETP.LT.U32.AND P2, PT, R17, R34, PT ;  /* 0x000000221100720c */ /* 0x000fc40003f41070 */
[----:B------:R-:W-:Y:S01]  /*0f30*/  ISETP.GT.U32.AND.EX P3, PT, R26, -0x1, PT, P3 ;  /* 0xffffffff1a00780c */ /* 0x000fe20003f64130 */
[----:B------:R-:W-:Y:S01]  /*0f40*/  IMAD.X R32, R21, 0x1, R23, P5 ;  /* 0x0000000115207824 */ /* 0x000fe200028e0617 */
[----:B------:R-:W-:Y:S02]  /*0f50*/  IADD3 R24, P5, -R24, R25, RZ ;  /* 0x0000001918187210 */ /* 0x000fe40007fbe1ff */
[----:B------:R-:W-:Y:S02]  /*0f60*/  ISETP.LT.U32.OR.EX P2, PT, R26, R35, P3, P2 ;  /* 0x000000231a00720c */ /* 0x000fe40001f41520 */
[----:B------:R-:W-:Y:S02]  /*0f70*/  ISETP.GT.U32.AND P3, PT, R27, RZ, PT ;  /* 0x000000ff1b00720c */ /* 0x000fe40003f64070 */
[----:B------:R-:W-:Y:S02]  /*0f80*/  SEL R19, RZ, 0xffffffff, !P1 ;  /* 0xffffffffff137807 */ /* 0x000fe40004800000 */
[----:B------:R-:W-:-:S02]  /*0f90*/  SEL R18, RZ, 0x1, !P2 ;  /* 0x00000001ff127807 */ /* 0x000fc40005000000 */
[-C--:B------:R-:W-:Y:S02]  /*0fa0*/  ISETP.LT.U32.AND P6, PT, R27, R22.reuse, PT ;  /* 0x000000161b00720c */ /* 0x080fe40003fc1070 */
[----:B------:R-:W-:Y:S01]  /*0fb0*/  ISETP.GT.U32.AND.EX P1, PT, R32, -0x1, PT, P3 ;  /* 0xffffffff2000780c */ /* 0x000fe20003f24130 */
[----:B------:R-:W-:Y:S01]  /*0fc0*/  IMAD.X R25, R16, 0x1, ~R19, P5 ;  /* 0x0000000110197824 */ /* 0x000fe200028e0e13 */
[----:B------:R-:W-:Y:S02]  /*0fd0*/  ISETP.GE.U32.AND P3, PT, R20, R22, PT ;  /* 0x000000161400720c */ /* 0x000fe40003f66070 */
[----:B------:R-:W-:Y:S02]  /*0fe0*/  IADD3 R18, P5, -R18, R17, RZ ;  /* 0x0000001112127210 */ /* 0x000fe40007fbe1ff */
[----:B------:R-:W-:Y:S02]  /*0ff0*/  ISETP.LT.U32.OR.EX P1, PT, R32, R23, P1, P6 ;  /* 0x000000172000720c */ /* 0x000fe40000f21560 */
[----:B------:R-:W-:-:S02]  /*1000*/  SEL R17, RZ, 0xffffffff, !P2 ;  /* 0xffffffffff117807 */ /* 0x000fc40005000000 */
[----:B------:R-:W-:Y:S02]  /*1010*/  ISETP.GE.U32.AND.EX P2, PT, R21, R23, PT, P3 ;  /* 0x000000171500720c */ /* 0x000fe40003f46130 */
[----:B------:R-:W-:Y:S01]  /*1020*/  SEL R16, RZ, 0x1, !P1 ;  /* 0x00000001ff107807 */ /* 0x000fe20004800000 */
[----:B------:R-:W-:Y:S01]  /*1030*/  IMAD.X R19, R26, 0x1, ~R17, P5 ;  /* 0x000000011a137824 */ /* 0x000fe200028e0e11 */
[----:B------:R-:W-:Y:S02]  /*1040*/  SEL R17, RZ, 0x1, P2 ;  /* 0x00000001ff117807 */ /* 0x000fe40001000000 */
[----:B------:R-:W-:Y:S02]  /*1050*/  IADD3 R16, P3, -R16, R27, RZ ;  /* 0x0000001b10107210 */ /* 0x000fe40007f7e1ff */
[----:B------:R-:W-:Y:S02]  /*1060*/  SEL R27, RZ, 0xffffffff, !P1 ;  /* 0xffffffffff1b7807 */ /* 0x000fe40004800000 */
[----:B------:R-:W-:-:S02]  /*1070*/  IADD3 R22, P1, P5, R17, R20, -R22 ;  /* 0x0000001411167210 */ /* 0x000fc40007d3e816 */
[----:B------:R-:W-:Y:S01]  /*1080*/  SEL R20, RZ, 0xffffffff, P2 ;  /* 0xffffffffff147807 */ /* 0x000fe20001000000 */
[----:B------:R-:W-:-:S03]  /*1090*/  IMAD.X R17, R32, 0x1, ~R27, P3 ;  /* 0x0000000120117824 */ /* 0x000fc600018e0e1b */
[----:B------:R-:W-:Y:S02]  /*10a0*/  IADD3.X R23, R20, R21, ~R23, P1, P5 ;  /* 0x0000001514177210 */ /* 0x000fe40000feac17 */
[----:B------:R-:W-:Y:S01]  /*10b0*/  IADD3 R30, P1, R7, R30, RZ ;  /* 0x0000001e071e7210 */ /* 0x000fe20007f3e0ff */
[----:B------:R1:W-:Y:S04]  /*10c0*/  STG.E.64 desc[UR10][R36.64], R24 ;  /* 0x0000001824007986 */ /* 0x0003e8000c101b0a */
[----:B------:R1:W-:Y:S01]  /*10d0*/  STG.E.64 desc[UR10][R36.64+0x8], R18 ;  /* 0x0000081224007986 */ /* 0x0003e2000c101b0a */
[----:B------:R-:W-:Y:S01]  /*10e0*/  IMAD.X R29, RZ, RZ, R29, P1 ;  /* 0x000000ffff1d7224 */ /* 0x000fe200008e061d */
[----:B------:R-:W-:Y:S02]  /*10f0*/  ISETP.GE.U32.AND P1, PT, R30, R8, PT ;  /* 0x000000081e00720c */ /* 0x000fe40003f26070 */
[----:B------:R1:W-:Y:S04]  /*1100*/  STG.E.64 desc[UR10][R36.64+0x10], R16 ;  /* 0x0000101024007986 */ /* 0x0003e8000c101b0a */
[----:B------:R1:W-:Y:S04]  /*1110*/  STG.E.64 desc[UR10][R10.64], R12 ;  /* 0x0000000c0a007986 */ /* 0x0003e8000c101b0a */
[----:B------:R1:W-:Y:S04]  /*1120*/  STG.E.64 desc[UR10][R10.64+0x8], R14 ;  /* 0x0000080e0a007986 */ /* 0x0003e8000c101b0a */
[----:B------:R1:W-:Y:S01]  /*1130*/  STG.E.64 desc[UR10][R10.64+0x10], R22 ;  /* 0x000010160a007986 */ /* 0x0003e2000c101b0a */
[----:B------:R-:W-:-:S13]  /*1140*/  ISETP.GE.U32.AND.EX P1, PT, R29, R9, PT, P1 ;  /* 0x000000091d00720c */ /* 0x000fda0003f26110 */
[----:B-1----:R-:W-:Y:S05]  /*1150*/  @!P1 BRA `(.L_x_182) ;  /* 0xfffffff400809947 */ /* 0x002fea000383ffff */
.L_x_181:
[----:B------:R-:W-:Y:S05]  /*1160*/  BSYNC B0 ;  /* 0x0000000000007941 */ /* 0x000fea0003800000 */
.L_x_180:
[----:B------:R-:W-:-:S03]  /*1170*/  UMOV UR4, 0xffffffff ;  /* 0xffffffff00047882 */ /* 0x000fc60000000000 */
[----:B------:R-:W-:Y:S05]  /*1180*/  BRA.DIV UR4, `(.L_x_183) ;  /* 0x0000001a040c7947 */ /* 0x000fea000b800000 */
[----:B------:R-:W-:Y:S06]  /*1190*/  BAR.SYNC.DEFER_BLOCKING 0x0 ;  /* 0x0000000000007b1d */ /* 0x000fec0000010000 */
.L_x_206:
[----:B------:R-:W-:Y:S04]  /*11a0*/  BSSY B0, `(.L_x_184) ;  /* 0x0000029000007945 */ /* 0x000fe80003800000 */
[----:B------:R-:W-:Y:S05]  /*11b0*/  @P4 BRA `(.L_x_185) ;  /* 0x00000000009c4947 */ /* 0x000fea0003800000 */
[----:B------:R-:W-:Y:S01]  /*11c0*/  S2UR UR5, SR_CTAID.X ;  /* 0x00000000000579c3 */ /* 0x000fe20000002500 */
[----:B------:R-:W1:Y:S01]  /*11d0*/  S2R R9, SR_LANEID ;  /* 0x0000000000097919 */ /* 0x000e620000000000 */
[----:B------:R-:W-:Y:S01]  /*11e0*/  ULDC UR4, c[0x0][0xc] ;  /* 0x0000030000047ab9 */ /* 0x000fe20000000800 */
[----:B------:R-:W-:Y:S01]  /*11f0*/  VOTEU.ANY UR15, UPT, PT ;  /* 0x00000000000f7886 */ /* 0x000fe200038e0100 */
[----:B------:R-:W-:Y:S01]  /*1200*/  UIADD3 UR8, URZ, -UR4, URZ ;  /* 0x800000043f087290 */ /* 0x000fe2000fffe03f */
[----:B------:R-:W1:Y:S02]  /*1210*/  FLO.U32 R12, UR15 ;  /* 0x0000000f000c7d00 */ /* 0x000e6400080e0000 */
[----:B------:R-:W-:Y:S01]  /*1220*/  ULDC UR4, c[0x0][0x10] ;  /* 0x0000040000047ab9 */ /* 0x000fe20000000800 */
[----:B------:R-:W2:Y:S05]  /*1230*/  S2UR UR6, SR_CTAID.Y ;  /* 0x00000000000679c3 */ /* 0x000eaa0000002600 */
[----:B------:R-:W3:Y:S03]  /*1240*/  POPC R10, UR15 ;  /* 0x0000000f000a7d09 */ /* 0x000ee60008000000 */
[----:B------:R-:W4:Y:S01]  /*1250*/  S2UR UR7, SR_CTAID.Z ;  /* 0x00000000000779c3 */ /* 0x000f220000002700 */
[----:B--2---:R-:W-:Y:S01]  /*1260*/  UIADD3 UR6, UR5, UR6, URZ ;  /* 0x0000000605067290 */ /* 0x004fe2000fffe03f */
[----:B-1----:R-:W-:-:S02]  /*1270*/  ISETP.EQ.U32.AND P1, PT, R12, R9, PT ;  /* 0x000000090c00720c */ /* 0x002fc40003f22070 */
[----:B------:R-:W-:Y:S02]  /*1280*/  UMOV UR5, UR8 ;  /* 0x0000000800057c82 */ /* 0x000fe40008000000 */
[----:B------:R-:W-:Y:S02]  /*1290*/  UIMAD UR5, UR5, UR4, URZ ;  /* 0x00000004050572a4 */ /* 0x000fe4000f8e023f */
[----:B----4-:R-:W-:Y:S01]  /*12a0*/  UIADD3 UR7, -UR7, URZ, URZ ;  /* 0x0000003f07077290 */ /* 0x010fe2000fffe13f */
[----:B------:R-:W-:-:S03]  /*12b0*/  ULDC UR4, c[0x0][0x14] ;  /* 0x0000050000047ab9 */ /* 0x000fc60000000800 */
[----:B------:R-:W-:Y:S02]  /*12c0*/  UISETP.NE.AND UP0, UPT, UR6, UR7, UPT ;  /* 0x000000070600728c */ /* 0x000fe4000bf05270 */
[----:B------:R-:W-:Y:S01]  /*12d0*/  UIMAD UR4, UR4, UR5, -0x7fffffff ;  /* 0x80000001040474a4 */ /* 0x000fe2000f8e0205 */
[----:B------:R-:W-:Y:S02]  /*12e0*/  ULDC UR6, c[0x0][0x44] ;  /* 0x0000110000067ab9 */ /* 0x000fe40000000800 */
[----:B------:R-:W-:Y:S01]  /*12f0*/  ULDC UR5, c[0x0][0x48] ;  /* 0x0000120000057ab9 */ /* 0x000fe20000000800 */
[----:B------:R-:W-:Y:S01]  /*1300*/  USEL UR4, UR4, 0x1, !UP0 ;  /* 0x0000000104047887 */ /* 0x000fe2000c000000 */
[----:B------:R-:W-:Y:S02]  /*1310*/  IMAD.U32 R8, RZ, RZ, UR5 ;  /* 0x00000005ff087e24 */ /* 0x000fe4000f8e00ff */
[----:B------:R-:W-:-:S03]  /*1320*/  IMAD.U32 R9, RZ, RZ, UR6 ;  /* 0x00000006ff097e24 */ /* 0x000fc6000f8e00ff */
[----:B---3--:R-:W-:Y:S01]  /*1330*/  IMAD R11, R10, UR4, RZ ;  /* 0x000000040a0b7c24 */ /* 0x008fe2000f8e02ff */
[----:B------:R-:W-:Y:S06]  /*1340*/  @P1 MEMBAR.ALL.GPU ;  /* 0x0000000000001992 */ /* 0x000fec000000a000 */
[----:B------:R-:W-:-:S00]  /*1350*/  @P1 ERRBAR ;  /* 0x00000000000019ab */ /* 0x000fc00000000000 */
[----:B------:R-:W-:Y:S06]  /*1360*/  @P1 CGAERRBAR ;  /* 0x00000000000015ab */ /* 0x000fec0000000000 */
[----:B------:R-:W2:Y:S01]  /*1370*/  @P1 ATOM.E.ADD.STRONG.GPU PT, R11, desc[UR10][R8.64+0x4], R11 ;  /* 0x0000040b080b198a */ /* 0x000ea200081ee1ca */
[----:B------:R-:W1:Y:S02]  /*1380*/  S2R R13, SR_LTMASK ;  /* 0x00000000000d7919 */ /* 0x000e640000003900 */
[----:B-1----:R-:W-:-:S06]  /*1390*/  LOP3.LUT R13, R13, UR15, RZ, 0xc0, !PT ;  /* 0x0000000f0d0d7c12 */ /* 0x002fcc000f8ec0ff */
[----:B------:R-:W1:Y:S01]  /*13a0*/  POPC R13, R13 ;  /* 0x0000000d000d7309 */ /* 0x000e620000000000 */
[----:B--2---:R-:W1:Y:S02]  /*13b0*/  SHFL.IDX PT, R10, R11, R12, 0x1f ;  /* 0x00001f0c0b0a7589 */ /* 0x004e6400000e0000 */
[----:B-1----:R-:W-:-:S07]  /*13c0*/  IMAD R10, R13, UR4, R10 ;  /* 0x000000040d0a7c24 */ /* 0x002fce000f8e020a */
.L_x_186:
[----:B------:R-:W2:Y:S04]  /*13d0*/  LD.E.STRONG.GPU R11, desc[UR10][R8.64+0x4] ;  /* 0x0000040a080b7980 */ /* 0x000ea8000c10f900 */
[----:B--2---:R-:W-:Y:S01]  /*13e0*/  CCTL.IVALL ;  /* 0x00000000ff00798f */ /* 0x004fe20002000000 */
[----:B------:R-:W-:Y:S05]  /*13f0*/  YIELD ;  /* 0x0000000000007946 */ /* 0x000fea0003800000 */
[----:B------:R-:W-:-:S04]  /*1400*/  LOP3.LUT R11, R11, R10, RZ, 0x3c, !PT ;  /* 0x0000000a0b0b7212 */ /* 0x000fc800078e3cff */
[----:B------:R-:W-:-:S13]  /*1410*/  ISETP.GT.AND P1, PT, R11, -0x1, PT ;  /* 0xffffffff0b00780c */ /* 0x000fda0003f24270 */
[----:B------:R-:W-:Y:S05]  /*1420*/  @P1 BRA `(.L_x_186) ;  /* 0xfffffffc00e81947 */ /* 0x000fea000383ffff */
.L_x_185:
[----:B------:R-:W-:Y:S05]  /*1430*/  BSYNC B0 ;  /* 0x0000000000007941 */ /* 0x000fea0003800000 */
.L_x_184:
[----:B------:R-:W-:-:S03]  /*1440*/  UMOV UR4, 0xffffffff ;  /* 0xffffffff00047882 */ /* 0x000fc60000000000 */
[----:B------:R-:W-:Y:S05]  /*1450*/  BRA.DIV UR4, `(.L_x_187) ;  /* 0x0000001604887947 */ /* 0x000fea000b800000 */
[----:B------:R-:W-:Y:S06]  /*1460*/  BAR.SYNC.DEFER_BLOCKING 0x0 ;  /* 0x0000000000007b1d */ /* 0x000fec0000010000 */
.L_x_209:
[----:B------:R-:W1:Y:S01]  /*1470*/  LDC R8, c[0x0][0x224] ;  /* 0x00008900ff087b82 */ /* 0x000e620000000800 */
[----:B------:R-:W-:Y:S02]  /*1480*/  ULDC.64 UR4, c[0x0][0x240] ;  /* 0x0000900000047ab9 */ /* 0x000fe40000000a00 */
[----:B------:R-:W-:-:S04]  /*1490*/  UIADD3 UR4, UP0, UR4, -0x1, URZ ;  /* 0xffffffff04047890 */ /* 0x000fc8000ff1e03f */
[----:B------:R-:W-:Y:S02]  /*14a0*/  UIADD3.X UR5, UR5, -0x1, URZ, UP0, !UPT ;  /* 0xffffffff05057890 */ /* 0x000fe400087fe43f */
[----:B0-----:R-:W-:-:S04]  /*14b0*/  ISETP.NE.U32.AND P1, PT, R28, UR4, PT ;  /* 0x000000041c007c0c */ /* 0x001fc8000bf25070 */
[----:B-1----:R-:W-:-:S13]  /*14c0*/  ISETP.NE.AND.EX P1, PT, R8, UR5, PT, P1 ;  /* 0x0000000508007c0c */ /* 0x002fda000bf25310 */
[----:B------:R-:W-:Y:S05]  /*14d0*/  @P1 EXIT ;  /* 0x000000000000194d */ /* 0x000fea0003800000 */
[----:B------:R-:W-:Y:S01]  /*14e0*/  IMAD.MOV.U32 R11, RZ, RZ, 0x1 ;  /* 0x00000001ff0b7424 */ /* 0x000fe200078e00ff */
[----:B------:R-:W-:Y:S01]  /*14f0*/  BSSY B0, `(.L_x_188) ;  /* 0x0000059000007945 */ /* 0x000fe20003800000 */
[----:B------:R-:W-:-:S03]  /*1500*/  IMAD.MOV.U32 R8, RZ, RZ, -0x1 ;  /* 0xffffffffff087424 */ /* 0x000fc600078e00ff */
[----:B------:R-:W-:-:S04]  /*1510*/  IADD3 R11, P2, R11, 0x1, RZ ;  /* 0x000000010b0b7810 */ /* 0x000fc80007f5e0ff */
[----:B------:R-:W-:Y:S02]  /*1520*/  ISETP.GT.U32.AND P1, PT, R11, RZ, PT ;  /* 0x000000ff0b00720c */ /* 0x000fe40003f24070 */
[----:B------:R-:W-:-:S04]  /*1530*/  IADD3.X R9, R8, -0x1, RZ, P2, !PT ;  /* 0xffffffff08097810 */ /* 0x000fc800017fe4ff */
[----:B------:R-:W-:-:S04]  /*1540*/  ISETP.GT.U32.AND.EX P1, PT, R9, RZ, PT, P1 ;  /* 0x000000ff0900720c */ /* 0x000fc80003f24110 */
[----:B------:R-:W-:-:S04]  /*1550*/  SEL R10, RZ, 0x1, !P1 ;  /* 0x00000001ff0a7807 */ /* 0x000fc80004800000 */
[----:B------:R-:W-:Y:S02]  /*1560*/  IADD3 R10, P4, R10, -R11, RZ ;  /* 0x8000000b0a0a7210 */ /* 0x000fe40007f9e0ff */
[----:B------:R-:W-:Y:S01]  /*1570*/  SEL R11, RZ, 0xffffffff, !P1 ;  /* 0xffffffffff0b7807 */ /* 0x000fe20004800000 */
[----:B------:R-:W-:Y:S10]  /*1580*/  @P0 BRA `(.L_x_189) ;  /* 0x00000004003c0947 */ /* 0x000ff40003800000 */
[----:B------:R-:W-:Y:S02]  /*1590*/  IMAD.MOV.U32 R27, RZ, RZ, R0 ;  /* 0x000000ffff1b7224 */ /* 0x000fe400078e0000 */
[----:B------:R-:W-:-:S07]  /*15a0*/  IMAD.MOV.U32 R26, RZ, RZ, R6 ;  /* 0x000000ffff1a7224 */ /* 0x000fce00078e0006 */
.L_x_190:
[----:B------:R-:W0:Y:S01]  /*15b0*/  LDC.64 R12, c[0x0][0x210] ;  /* 0x00008400ff0c7b82 */ /* 0x000e220000000a00 */
[----:B------:R-:W-:Y:S01]  /*15c0*/  IMAD R15, R26, 0x18, RZ ;  /* 0x000000181a0f7824 */ /* 0x000fe200078e02ff */
[----:B------:R-:W-:Y:S01]  /*15d0*/  ULDC.64 UR4, c[0x0][0x248] ;  /* 0x0000920000047ab9 */ /* 0x000fe20000000a00 */
[----:B0-----:R-:W-:-:S04]  /*15e0*/  IMAD.WIDE.U32 R12, R27, 0x18, R12 ;  /* 0x000000181b0c7825 */ /* 0x001fc800078e000c */
[----:B------:R-:W-:-:S05]  /*15f0*/  IMAD.IADD R13, R13, 0x1, R15 ;  /* 0x000000010d0d7824 */ /* 0x000fca00078e020f */
[----:B------:R-:W2:Y:S04]  /*1600*/  LDG.E.64 R30, desc[UR10][R12.64] ;  /* 0x0000000a0c1e7981 */ /* 0x000ea8000c1e1b00 */
[----:B------:R-:W3:Y:S04]  /*1610*/  LDG.E.64 R14, desc[UR10][R12.64+0x8] ;  /* 0x0000080a0c0e7981 */ /* 0x000ee8000c1e1b00 */
[----:B------:R-:W4:Y:S01]  /*1620*/  LDG.E.64 R16, desc[UR10][R12.64+0x10] ;  /* 0x0000100a0c107981 */ /* 0x000f22000c1e1b00 */
[----:B--2---:R-:W-:-:S04]  /*1630*/  IMAD.WIDE.U32 R28, R31, UR4, RZ ;  /* 0x000000041f1c7c25 */ /* 0x004fc8000f8e00ff */
[----:B------:R-:W-:-:S04]  /*1640*/  IMAD.WIDE.U32 R24, R30, UR4, RZ ;  /* 0x000000041e187c25 */ /* 0x000fc8000f8e00ff */
[----:B------:R-:W-:Y:S01]  /*1650*/  IMAD.WIDE.U32 R28, P1, R30, UR5, R28 ;  /* 0x000000051e1c7c25 */ /* 0x000fe2000f82001c */
[----:B------:R-:W-:-:S03]  /*1660*/  IADD3 R30, P2, RZ, R24, RZ ;  /* 0x00000018ff1e7210 */ /* 0x000fc60007f5e0ff */
[----:B---3--:R-:W-:-:S04]  /*1670*/  IMAD.WIDE.U32 R18, R15, UR4, RZ ;  /* 0x000000040f127c25 */ /* 0x008fc8000f8e00ff */
[----:B------:R-:W-:Y:S01]  /*1680*/  IMAD.X R21, RZ, RZ, RZ, P1 ;  /* 0x000000ffff157224 */ /* 0x000fe200008e06ff */
[----:B------:R-:W-:Y:S01]  /*1690*/  IADD3 R33, P1, R25, R28, RZ ;  /* 0x0000001c19217210 */ /* 0x000fe20007f3e0ff */
[----:B------:R-:W-:-:S04]  /*16a0*/  IMAD.WIDE.U32 R22, R14, UR4, RZ ;  /* 0x000000040e167c25 */ /* 0x000fc8000f8e00ff */
[----:B------:R-:W-:Y:S01]  /*16b0*/  IMAD.WIDE.U32 R18, P3, R14, UR5, R18 ;  /* 0x000000050e127c25 */ /* 0x000fe2000f860012 */
[----:B------:R-:W-:-:S03]  /*16c0*/  IADD3 R28, P5, RZ, R22, RZ ;  /* 0x00000016ff1c7210 */ /* 0x000fc60007fbe0ff */
[----:B------:R-:W-:Y:S01]  /*16d0*/  IMAD.MOV.U32 R20, RZ, RZ, R29 ;  /* 0x000000ffff147224 */ /* 0x000fe200078e001d */
[----:B------:R-:W-:Y:S01]  /*16e0*/  IADD3 R32, P6, R23, R18, RZ ;  /* 0x0000001217207210 */ /* 0x000fe20007fde0ff */
[----:B------:R-:W-:Y:S01]  /*16f0*/  IMAD.X R29, R33, 0x1, R24, P2 ;  /* 0x00000001211d7824 */ /* 0x000fe200010e0618 */
[----:B------:R-:W-:Y:S01]  /*1700*/  ISETP.LT.U32.AND P2, PT, R28, R22, PT ;  /* 0x000000161c00720c */ /* 0x000fe20003f41070 */
[----:B------:R-:W-:Y:S01]  /*1710*/  IMAD.WIDE.U32.X R20, R31, UR5, R20, P1 ;  /* 0x000000051f147c25 */ /* 0x000fe200088e0414 */
[----:B------:R-:W-:-:S03]  /*1720*/  ISETP.LT.U32.AND P1, PT, R30, R24, PT ;  /* 0x000000181e00720c */ /* 0x000fc60003f21070 */
[----:B----4-:R-:W-:Y:S01]  /*1730*/  IMAD.WIDE.U32 R24, R17, UR4, RZ ;  /* 0x0000000411187c25 */ /* 0x010fe2000f8e00ff */
[----:B------:R-:W-:-:S03]  /*1740*/  ISETP.LT.U32.AND.EX P1, PT, R29, R33, PT, P1 ;  /* 0x000000211d00720c */ /* 0x000fc60003f21110 */
[----:B------:R-:W-:Y:S01]  /*1750*/  IMAD.X R31, R32, 0x1, R22, P5 ;  /* 0x00000001201f7824 */ /* 0x000fe200028e0616 */
[----:B------:R-:W-:Y:S01]  /*1760*/  SEL R33, RZ, 0x1, !P1 ;  /* 0x00000001ff217807 */ /* 0x000fe20004800000 */
[----:B------:R-:W-:Y:S02]  /*1770*/  IMAD.X R23, RZ, RZ, RZ, P3 ;  /* 0x000000ffff177224 */ /* 0x000fe400018e06ff */
[----:B------:R-:W-:Y:S01]  /*1780*/  IMAD.MOV.U32 R22, RZ, RZ, R19 ;  /* 0x000000ffff167224 */ /* 0x000fe200078e0013 */
[----:B------:R-:W-:Y:S01]  /*1790*/  ISETP.LT.U32.AND.EX P2, PT, R31, R32, PT, P2 ;  /* 0x000000201f00720c */ /* 0x000fe20003f41120 */
[----:B------:R-:W-:-:S04]  /*17a0*/  IMAD.WIDE.U32 R18, R16, UR4, RZ ;  /* 0x0000000410127c25 */ /* 0x000fc8000f8e00ff */
[----:B------:R-:W-:-:S04]  /*17b0*/  IMAD.WIDE.U32 R24, P3, R16, UR5, R24 ;  /* 0x0000000510187c25 */ /* 0x000fc8000f860018 */
[----:B------:R-:W-:Y:S01]  /*17c0*/  IMAD.WIDE.U32.X R14, R15, UR5, R22, P6 ;  /* 0x000000050f0e7c25 */ /* 0x000fe2000b0e0416 */
[----:B------:R-:W-:Y:S02]  /*17d0*/  IADD3 R23, P5, RZ, R18, RZ ;  /* 0x00000012ff177210 */ /* 0x000fe40007fbe0ff */
[----:B------:R-:W-:Y:S01]  /*17e0*/  IADD3 R35, P6, R19, R24, RZ ;  /* 0x0000001813237210 */ /* 0x000fe20007fde0ff */
[----:B------:R-:W-:Y:S01]  /*17f0*/  IMAD.X R19, RZ, RZ, RZ, P3 ;  /* 0x000000ffff137224 */ /* 0x000fe200018e06ff */
[----:B------:R-:W-:Y:S01]  /*1800*/  ISETP.LT.U32.AND P3, PT, R23, R18, PT ;  /* 0x000000121700720c */ /* 0x000fe20003f61070 */
[----:B------:R-:W-:Y:S02]  /*1810*/  IMAD.MOV.U32 R24, RZ, RZ, -0x1 ;  /* 0xffffffffff187424 */ /* 0x000fe400078e00ff */
[----:B------:R-:W-:Y:S01]  /*1820*/  IMAD.X R22, R35, 0x1, R18, P5 ;  /* 0x0000000123167824 */ /* 0x000fe200028e0612 */
[----:B------:R-:W-:Y:S01]  /*1830*/  IADD3 R33, P5, P1, -R33, R30, -R29 ;  /* 0x0000001e21217210 */ /* 0x000fe200079be91d */
[----:B------:R-:W-:Y:S01]  /*1840*/  IMAD.MOV.U32 R18, RZ, RZ, R25 ;  /* 0x000000ffff127224 */ /* 0x000fe200078e0019 */
[----:B------:R-:W-:-:S02]  /*1850*/  SEL R25, RZ, 0x1, !P2 ;  /* 0x00000001ff197807 */ /* 0x000fc40005000000 */
[----:B------:R-:W-:Y:S01]  /*1860*/  ISETP.LT.U32.AND.EX P3, PT, R22, R35, PT, P3 ;  /* 0x000000231600720c */ /* 0x000fe20003f61130 */
[----:B------:R-:W-:Y:S01]  /*1870*/  IMAD.WIDE.U32.X R16, R17, UR5, R18, P6 ;  /* 0x0000000511107c25 */ /* 0x000fe2000b0e0412 */
[----:B------:R-:W-:Y:S02]  /*1880*/  IADD3.X R19, R24, -0x1, R29, P5, P1 ;  /* 0xffffffff18137810 */ /* 0x000fe40002fe241d */
[----:B------:R-:W-:Y:S02]  /*1890*/  SEL R18, RZ, 0x1, !P3 ;  /* 0x00000001ff127807 */ /* 0x000fe40005800000 */
[----:B------:R-:W-:Y:S02]  /*18a0*/  ISETP.LT.U32.AND P1, PT, R20, R33, PT ;  /* 0x000000211400720c */ /* 0x000fe40003f21070 */
[----:B------:R-:W-:Y:S02]  /*18b0*/  IADD3 R25, P3, P2, -R25, R28, -R31 ;  /* 0x0000001c19197210 */ /* 0x000fe40007a7e91f */
[----:B------:R-:W-:-:S02]  /*18c0*/  IADD3 R29, P5, P6, -R18, R23, -R22 ;  /* 0x00000017121d7210 */ /* 0x000fc40007ebe916 */
[----:B------:R-:W-:Y:S02]  /*18d0*/  ISETP.LT.U32.AND.EX P1, PT, R21, R19, PT, P1 ;  /* 0x000000131500720c */ /* 0x000fe40003f21110 */
[C---:B------:R-:W-:Y:S02]  /*18e0*/  IADD3.X R31, R24.reuse, -0x1, R31, P3, P2 ;  /* 0xffffffff181f7810 */ /* 0x040fe40001fe441f */
[----:B------:R-:W-:Y:S02]  /*18f0*/  IADD3.X R23, R24, -0x1, R22, P5, P6 ;  /* 0xffffffff18177810 */ /* 0x000fe40002fec416 */
[----:B------:R-:W-:Y:S02]  /*1900*/  ISETP.LT.U32.AND P2, PT, R14, R25, PT ;  /* 0x000000190e00720c */ /* 0x000fe40003f41070 */
[----:B------:R-:W-:Y:S02]  /*1910*/  ISETP.LT.U32.AND P3, PT, R16, R29, PT ;  /* 0x0000001d1000720c */ /* 0x000fe40003f61070 */
[----:B------:R-:W-:-:S02]  /*1920*/  SEL R18, RZ, 0x1, !P1 ;  /* 0x00000001ff127807 */ /* 0x000fc40004800000 */
[----:B------:R-:W-:Y:S02]  /*1930*/  ISETP.LT.U32.AND.EX P2, PT, R15, R31, PT, P2 ;  /* 0x0000001f0f00720c */ /* 0x000fe40003f41120 */
[----:B------:R-:W-:Y:S02]  /*1940*/  ISETP.LT.U32.AND.EX P3, PT, R17, R23, PT, P3 ;  /* 0x000000171100720c */ /* 0x000fe40003f61130 */
[----:B------:R-:W-:Y:S02]  /*1950*/  IADD3 R18, P5, P6, R18, R20, -R33 ;  /* 0x0000001412127210 */ /* 0x000fe40007ebe821 */
[----:B------:R-:W-:Y:S02]  /*1960*/  SEL R24, RZ, 0xffffffff, !P1 ;  /* 0xffffffffff187807 */ /* 0x000fe40004800000 */
[----:B------:R-:W-:Y:S02]  /*1970*/  SEL R22, RZ, 0x1, !P2 ;  /* 0x00000001ff167807 */ /* 0x000fe40005000000 */
[----:B------:R-:W-:-:S02]  /*1980*/  SEL R20, RZ, 0x1, !P3 ;  /* 0x00000001ff147807 */ /* 0x000fc40005800000 */
[----:B------:R-:W-:Y:S02]  /*1990*/  IADD3.X R19, R24, R21, ~R19, P5, P6 ;  /* 0x0000001518137210 */ /* 0x000fe40002fecc13 */
[----:B------:R-:W-:Y:S02]  /*19a0*/  SEL R21, RZ, 0xffffffff, !P2 ;  /* 0xffffffffff157807 */ /* 0x000fe40005000000 */
[----:B------:R-:W-:Y:S01]  /*19b0*/  IADD3 R14, P1, P5, R22, R14, -R25 ;  /* 0x0000000e160e7210 */ /* 0x000fe20007d3e819 */
[----:B------:R0:W-:Y:S01]  /*19c0*/  STG.E.64 desc[UR10][R12.64], R18 ;  /* 0x000000120c007986 */ /* 0x0001e2000c101b0a */
[----:B------:R-:W-:Y:S02]  /*19d0*/  IADD3 R16, P2, P6, R20, R16, -R29 ;  /* 0x0000001014107210 */ /* 0x000fe40007e5e81d */
[----:B------:R-:W-:Y:S02]  /*19e0*/  SEL R20, RZ, 0xffffffff, !P3 ;  /* 0xffffffffff147807 */ /* 0x000fe40005800000 */
[----:B------:R-:W-:-:S02]  /*19f0*/  IADD3.X R15, R21, R15, ~R31, P1, P5 ;  /* 0x0000000f150f7210 */ /* 0x000fc40000feac1f */
[----:B------:R-:W-:Y:S02]  /*1a00*/  IADD3.X R17, R20, R17, ~R23, P2, P6 ;  /* 0x0000001114117210 */ /* 0x000fe400017ecc17 */
[----:B------:R-:W-:Y:S01]  /*1a10*/  IADD3 R27, P1, R7, R27, RZ ;  /* 0x0000001b071b7210 */ /* 0x000fe20007f3e0ff */
[----:B------:R0:W-:Y:S04]  /*1a20*/  STG.E.64 desc[UR10][R12.64+0x8], R14 ;  /* 0x0000080e0c007986 */ /* 0x0001e8000c101b0a */
[----:B------:R0:W-:Y:S01]  /*1a30*/  STG.E.64 desc[UR10][R12.64+0x10], R16 ;  /* 0x000010100c007986 */ /* 0x0001e2000c101b0a */
[----:B------:R-:W-:Y:S01]  /*1a40*/  IMAD.X R26, RZ, RZ, R26, P1 ;  /* 0x000000ffff1a7224 */ /* 0x000fe200008e061a */
[----:B------:R-:W-:-:S04]  /*1a50*/  ISETP.GE.U32.AND P1, PT, R27, R2, PT ;  /* 0x000000021b00720c */ /* 0x000fc80003f26070 */
[----:B------:R-:W-:-:S13]  /*1a60*/  ISETP.GE.U32.AND.EX P1, PT, R26, R3, PT, P1 ;  /* 0x000000031a00720c */ /* 0x000fda0003f26110 */
[----:B0-----:R-:W-:Y:S05]  /*1a70*/  @!P1 BRA `(.L_x_190) ;  /* 0xfffffff800cc9947 */ /* 0x001fea000383ffff */
.L_x_189:
[----:B------:R-:W-:Y:S05]  /*1a80*/  BSYNC B0 ;  /* 0x0000000000007941 */ /* 0x000fea0003800000 */
.L_x_188:
[----:B------:R-:W-:Y:S01]  /*1a90*/  ULDC.64 UR4, c[0x0][0x238] ;  /* 0x00008e0000047ab9 */ /* 0x000fe20000000a00 */
[----:B------:R-:W-:Y:S01]  /*1aa0*/  IMAD.X R2, R11, 0x1, ~R9, P4 ;  /* 0x000000010b027824 */ /* 0x000fe200020e0e09 */
[----:B------:R-:W-:-:S04]  /*1ab0*/  ISETP.NE.U32.AND P1, PT, R10, UR4, PT ;  /* 0x000000040a007c0c */ /* 0x000fc8000bf25070 */
[----:B------:R-:W-:-:S13]  /*1ac0*/  ISETP.NE.AND.EX P1, PT, R2, UR5, PT, P1 ;  /* 0x0000000502007c0c */ /* 0x000fda000bf25310 */
[----:B------:R-:W-:Y:S05]  /*1ad0*/  @!P1 EXIT ;  /* 0x000000000000994d */ /* 0x000fea0003800000 */
[----:B------:R-:W-:-:S13]  /*1ae0*/  ISETP.NE.AND P1, PT, R7, RZ, PT ;  /* 0x000000ff0700720c */ /* 0x000fda0003f25270 */
[----:B------:R-:W-:Y:S05]  /*1af0*/  @!P1 BRA `(.L_x_191) ;  /* 0x0000000000ec9947 */ /* 0x000fea0003800000 */
[----:B------:R-:W-:Y:S01]  /*1b00*/  ULDC.64 UR4, c[0x0][0x238] ;  /* 0x00008e0000047ab9 */ /* 0x000fe20000000a00 */
[----:B------:R-:W-:Y:S01]  /*1b10*/  BSSY B0, `(.L_x_191) ;  /* 0x0000039000007945 */ /* 0x000fe20003800000 */
[----:B------:R-:W-:Y:S02]  /*1b20*/  IMAD.MOV.U32 R14, RZ, RZ, R7 ;  /* 0x000000ffff0e7224 */ /* 0x000fe400078e0007 */
[----:B------:R-:W-:Y:S02]  /*1b30*/  IMAD.U32 R23, RZ, RZ, UR4 ;  /* 0x00000004ff177e24 */ /* 0x000fe4000f8e00ff */
[----:B------:R-:W-:Y:S02]  /*1b40*/  IMAD.U32 R9, RZ, RZ, UR5 ;  /* 0x00000005ff097e24 */ /* 0x000fe4000f8e00ff */
[----:B------:R-:W-:-:S07]  /*1b50*/  IMAD.MOV.U32 R3, RZ, RZ, RZ ;  /* 0x000000ffff037224 */ /* 0x000fce00078e00ff */
.L_x_194:
        /* <DEDUP_REMOVED lines=47> */
.L_x_193:
[----:B------:R-:W-:Y:S05]  /*1e50*/  BSYNC B1 ;  /* 0x0000000000017941 */ /* 0x000fea0003800000 */
.L_x_192:
[----:B------:R-:W-:Y:S02]  /*1e60*/  IADD3 R23, P3, P4, R20, R12, -R15 ;  /* 0x0000000c14177210 */ /* 0x000fe40007c7e80f */
[----:B------:R-:W-:-:S04]  /*1e70*/  SEL R9, RZ, 0xffffffff, !P2 ;  /* 0xffffffffff097807 */ /* 0x000fc80005000000 */
[----:B------:R-:W-:Y:S01]  /*1e80*/  IADD3.X R9, R9, R13, ~R21, P3, P4 ;  /* 0x0000000d09097210 */ /* 0x000fe20001fe8c15 */
[----:B------:R-:W-:Y:S06]  /*1e90*/  @P1 BRA `(.L_x_194) ;  /* 0xfffffffc00301947 */ /* 0x000fec000383ffff */
[----:B------:R-:W-:Y:S05]  /*1ea0*/  BSYNC B0 ;  /* 0x0000000000007941 */ /* 0x000fea0003800000 */
.L_x_191:
[----:B------:R-:W-:Y:S01]  /*1eb0*/  IMAD.MOV.U32 R3, RZ, RZ, 0x1 ;  /* 0x00000001ff037424 */ /* 0x000fe200078e00ff */
[----:B------:R-:W-:Y:S04]  /*1ec0*/  BSSY B0, `(.L_x_195) ;  /* 0x0000041000007945 */ /* 0x000fe80003800000 */
[----:B------:R-:W-:-:S04]  /*1ed0*/  IADD3 R3, P2, R3, 0x1, RZ ;  /* 0x0000000103037810 */ /* 0x000fc80007f5e0ff */
[----:B------:R-:W-:Y:S02]  /*1ee0*/  ISETP.GT.U32.AND P1, PT, R3, RZ, PT ;  /* 0x000000ff0300720c */ /* 0x000fe40003f24070 */
[----:B------:R-:W-:Y:S02]  /*1ef0*/  IADD3.X R11, R8, -0x1, RZ, P2, !PT ;  /* 0xffffffff080b7810 */ /* 0x000fe400017fe4ff */
[----:B------:R-:W-:Y:S02]  /*1f00*/  ISETP.NE.AND P2, PT, R0, RZ, PT ;  /* 0x000000ff0000720c */ /* 0x000fe40003f45270 */
[----:B------:R-:W-:-:S04]  /*1f10*/  ISETP.GT.U32.AND.EX P1, PT, R11, RZ, PT, P1 ;  /* 0x000000ff0b00720c */ /* 0x000fc80003f24110 */
[----:B------:R-:W-:Y:S02]  /*1f20*/  SEL R30, RZ, 0x1, !P1 ;  /* 0x00000001ff1e7807 */ /* 0x000fe40004800000 */
[----:B------:R-:W-:Y:S02]  /*1f30*/  SEL R12, RZ, 0xffffffff, !P1 ;  /* 0xffffffffff0c7807 */ /* 0x000fe40004800000 */
[----:B------:R-:W-:-:S05]  /*1f40*/  IADD3 R30, P3, R30, -R3, RZ ;  /* 0x800000031e1e7210 */ /* 0x000fca0007f7e0ff */
[----:B------:R-:W-:Y:S01]  /*1f50*/  IMAD.X R11, R12, 0x1, ~R11, P3 ;  /* 0x000000010c0b7824 */ /* 0x000fe200018e0e0b */
[----:B------:R-:W-:Y:S07]  /*1f60*/  @!P2 BRA `(.L_x_196) ;  /* 0x0000000000d8a947 */ /* 0x000fee0003800000 */
[----:B------:R-:W-:Y:S02]  /*1f70*/  IMAD.MOV.U32 R3, RZ, RZ, R0 ;  /* 0x000000ffff037224 */ /* 0x000fe400078e0000 */
[----:B------:R-:W-:-:S07]  /*1f80*/  IMAD.MOV.U32 R14, RZ, RZ, R6 ;  /* 0x000000ffff0e7224 */ /* 0x000fce00078e0006 */
.L_x_199:
        /* <DEDUP_REMOVED lines=47> */
.L_x_198:
[----:B------:R-:W-:Y:S05]  /*2280*/  BSYNC B1 ;  /* 0x0000000000017941 */ /* 0x000fea0003800000 */
.L_x_197:
[----:B------:R-:W-:Y:S02]  /*2290*/  IADD3 R4, P3, P4, R15, R12, -R9 ;  /* 0x0000000c0f047210 */ /* 0x000fe40007c7e809 */
[----:B------:R-:W-:-:S04]  /*22a0*/  SEL R5, RZ, 0xffffffff, !P2 ;  /* 0xffffffffff057807 */ /* 0x000fc80005000000 */
[----:B------:R-:W-:Y:S01]  /*22b0*/  IADD3.X R5, R5, R13, ~R21, P3, P4 ;  /* 0x0000000d05057210 */ /* 0x000fe20001fe8c15 */
[----:B------:R-:W-:Y:S06]  /*22c0*/  @P1 BRA `(.L_x_199) ;  /* 0xfffffffc00301947 */ /* 0x000fec000383ffff */
.L_x_196:
[----:B------:R-:W-:Y:S05]  /*22d0*/  BSYNC B0 ;  /* 0x0000000000007941 */ /* 0x000fea0003800000 */
.L_x_195:
[----:B------:R-:W-:Y:S05]  /*22e0*/  @P0 EXIT ;  /* 0x000000000000094d */ /* 0x000fea0003800000 */
.L_x_200:
        /* <DEDUP_REMOVED lines=8> */
[----:B--2---:R-:W-:-:S04]  /*2370*/  IMAD.WIDE.U32 R26, R17, R30, RZ ;  /* 0x0000001e111a7225 */ /* 0x004fc800078e00ff */
[----:B------:R-:W-:-:S04]  /*2380*/  IMAD.WIDE.U32 R20, R16, R30, RZ ;  /* 0x0000001e10147225 */ /* 0x000fc800078e00ff */
[----:B------:R-:W-:-:S04]  /*2390*/  IMAD.WIDE.U32 R26, P0, R16, R11, R26 ;  /* 0x0000000b101a7225 */ /* 0x000fc8000780001a */
[----:B---3--:R-:W-:Y:S01]  /*23a0*/  IMAD.WIDE.U32 R12, R25, R30, RZ ;  /* 0x0000001e190c7225 */ /* 0x008fe200078e00ff */
[----:B------:R-:W-:-:S03]  /*23b0*/  IADD3 R3, P3, R21, R26, RZ ;  /* 0x0000001a15037210 */ /* 0x000fc60007f7e0ff */
[----:B------:R-:W-:Y:S01]  /*23c0*/  IMAD.X R19, RZ, RZ, RZ, P0 ;  /* 0x000000ffff137224 */ /* 0x000fe200000e06ff */
[-C--:B------:R-:W-:Y:S01]  /*23d0*/  IADD3 R4, P0, RZ, R20.reuse, RZ ;  /* 0x00000014ff047210 */ /* 0x080fe20007f1e0ff */
[----:B------:R-:W-:Y:S02]  /*23e0*/  IMAD.MOV.U32 R18, RZ, RZ, R27 ;  /* 0x000000ffff127224 */ /* 0x000fe400078e001b */
[----:B------:R-:W-:Y:S01]  /*23f0*/  IMAD.WIDE.U32 R12, P1, R24, R11, R12 ;  /* 0x0000000b180c7225 */ /* 0x000fe2000782000c */
[----:B------:R-:W-:-:S03]  /*2400*/  ISETP.LT.U32.AND P2, PT, R4, R20, PT ;  /* 0x000000140400720c */ /* 0x000fc60003f41070 */
[----:B------:R-:W-:Y:S02]  /*2410*/  IMAD.X R9, R3, 0x1, R20, P0 ;  /* 0x0000000103097824 */ /* 0x000fe400000e0614 */
[----:B------:R-:W-:-:S03]  /*2420*/  IMAD.WIDE.U32 R26, R24, R30, RZ ;  /* 0x0000001e181a7225 */ /* 0x000fc600078e00ff */
[----:B------:R-:W-:Y:S01]  /*2430*/  ISETP.LT.U32.AND.EX P2, PT, R9, R3, PT, P2 ;  /* 0x000000030900720c */ /* 0x000fe20003f41120 */
[----:B----4-:R-:W-:Y:S01]  /*2440*/  IMAD.WIDE.U32 R28, R23, R30, RZ ;  /* 0x0000001e171c7225 */ /* 0x010fe200078e00ff */
[----:B------:R-:W-:-:S03]  /*2450*/  IADD3 R3, P0, RZ, R26, RZ ;  /* 0x0000001aff037210 */ /* 0x000fc60007f1e0ff */
[----:B------:R-:W-:Y:S01]  /*2460*/  IMAD.WIDE.U32.X R16, R17, R11, R18, P3 ;  /* 0x0000000b11107225 */ /* 0x000fe200018e0412 */
[----:B------:R-:W-:-:S03]  /*2470*/  IADD3 R5, P3, R27, R12, RZ ;  /* 0x0000000c1b057210 */ /* 0x000fc60007f7e0ff */
[----:B------:R-:W-:Y:S02]  /*2480*/  IMAD.MOV.U32 R20, RZ, RZ, R13 ;  /* 0x000000ffff147224 */ /* 0x000fe400078e000d */
[----:B------:R-:W-:Y:S01]  /*2490*/  IMAD.X R21, RZ, RZ, RZ, P1 ;  /* 0x000000ffff157224 */ /* 0x000fe200008e06ff */
[----:B------:R-:W-:Y:S01]  /*24a0*/  ISETP.LT.U32.AND P1, PT, R3, R26, PT ;  /* 0x0000001a0300720c */ /* 0x000fe20003f21070 */
[----:B------:R-:W-:-:S04]  /*24b0*/  IMAD.WIDE.U32 R12, R11, R10, RZ ;  /* 0x0000000a0b0c7225 */ /* 0x000fc800078e00ff */
[----:B------:R-:W-:-:S04]  /*24c0*/  IMAD.WIDE.U32 R18, R22, R30, RZ ;  /* 0x0000001e16127225 */ /* 0x000fc800078e00ff */
[----:B------:R-:W-:Y:S01]  /*24d0*/  IMAD.WIDE.U32 R28, P5, R22, R11, R28 ;  /* 0x0000000b161c7225 */ /* 0x000fe200078a001c */
[----:B------:R-:W-:-:S03]  /*24e0*/  IADD3 R27, P6, RZ, R18, RZ ;  /* 0x00000012ff1b7210 */ /* 0x000fc60007fde0ff */
[----:B------:R-:W-:Y:S01]  /*24f0*/  IMAD.WIDE.U32.X R20, R25, R11, R20, P3 ;  /* 0x0000000b19147225 */ /* 0x000fe200018e0414 */
[----:B------:R-:W-:Y:S02]  /*2500*/  IADD3 R33, P3, R19, R28, RZ ;  /* 0x0000001c13217210 */ /* 0x000fe40007f7e0ff */
[----:B------:R-:W-:Y:S01]  /*2510*/  SEL R28, RZ, 0x1, !P2 ;  /* 0x00000001ff1c7807 */ /* 0x000fe20005000000 */
[----:B------:R-:W-:Y:S01]  /*2520*/  IMAD.X R26, R5, 0x1, R26, P0 ;  /* 0x00000001051a7824 */ /* 0x000fe200000e061a */
[----:B------:R-:W-:Y:S01]  /*2530*/  ISETP.LT.U32.AND P4, PT, R27, R18, PT ;  /* 0x000000121b00720c */ /* 0x000fe20003f81070 */
[----:B------:R-:W-:-:S03]  /*2540*/  IMAD.WIDE.U32 R12, P0, R2, R30, R12 ;  /* 0x0000001e020c7225 */ /* 0x000fc6000780000c */
[----:B------:R-:W-:Y:S01]  /*2550*/  ISETP.LT.U32.AND.EX P1, PT, R26, R5, PT, P1 ;  /* 0x000000051a00720c */ /* 0x000fe20003f21110 */
[----:B------:R-:W-:-:S03]  /*2560*/  IMAD.WIDE.U32 R24, R30, R10, RZ ;  /* 0x0000000a1e187225 */ /* 0x000fc600078e00ff */
[----:B------:R-:W-:Y:S01]  /*2570*/  SEL R30, RZ, 0x1, !P1 ;  /* 0x00000001ff1e7807 */ /* 0x000fe20004800000 */
[----:B------:R-:W-:Y:S01]  /*2580*/  IMAD.X R22, R33, 0x1, R18, P6 ;  /* 0x0000000121167824 */ /* 0x000fe200030e0612 */
[----:B------:R-:W-:Y:S01]  /*2590*/  IADD3 R31, P6, RZ, R24, RZ ;  /* 0x00000018ff1f7210 */ /* 0x000fe20007fde0ff */
[----:B------:R-:W-:Y:S01]  /*25a0*/  IMAD.X R19, RZ, RZ, RZ, P0 ;  /* 0x000000ffff137224 */ /* 0x000fe200000e06ff */
[----:B------:R-:W-:Y:S01]  /*25b0*/  IADD3 R25, P2, R25, R12, RZ ;  /* 0x0000000c19197210 */ /* 0x000fe20007f5e0ff */
[----:B------:R-:W-:Y:S01]  /*25c0*/  IMAD.MOV.U32 R18, RZ, RZ, R13 ;  /* 0x000000ffff127224 */ /* 0x000fe200078e000d */
[----:B------:R-:W-:Y:S01]  /*25d0*/  ISETP.LT.U32.AND P0, PT, R31, R24, PT ;  /* 0x000000181f00720c */ /* 0x000fe20003f01070 */
[----:B------:R-:W-:Y:S01]  /*25e0*/  IMAD.X R5, RZ, RZ, RZ, P5 ;  /* 0x000000ffff057224 */ /* 0x000fe200028e06ff */
[----:B------:R-:W-:Y:S01]  /*25f0*/  ISETP.LT.U32.AND.EX P4, PT, R22, R33, PT, P4 ;  /* 0x000000211600720c */ /* 0x000fe20003f81140 */
[----:B------:R-:W-:Y:S01]  /*2600*/  IMAD.X R24, R25, 0x1, R24, P6 ;  /* 0x0000000119187824 */ /* 0x000fe200030e0618 */
[----:B------:R-:W-:Y:S01]  /*2610*/  IADD3 R13, P1, P6, -R28, R4, -R9 ;  /* 0x000000041c0d7210 */ /* 0x000fe20007e3e909 */
[----:B------:R-:W-:Y:S01]  /*2620*/  IMAD.MOV.U32 R4, RZ, RZ, R29 ;  /* 0x000000ffff047224 */ /* 0x000fe200078e001d */
[----:B------:R-:W-:Y:S01]  /*2630*/  SEL R12, RZ, 0x1, !P4 ;  /* 0x00000001ff0c7807 */ /* 0x000fe20006000000 */
[----:B------:R-:W-:Y:S01]  /*2640*/  IMAD.WIDE.U32.X R18, R2, R11, R18, P2 ;  /* 0x0000000b02127225 */ /* 0x000fe200010e0412 */
[----:B------:R-:W-:-:S02]  /*2650*/  IADD3.X R9, R8, -0x1, R9, P1, P6 ;  /* 0xffffffff08097810 */ /* 0x000fc40000fec409 */
[----:B------:R-:W-:Y:S01]  /*2660*/  IADD3 R3, P4, P5, -R30, R3, -R26 ;  /* 0x000000031e037210 */ /* 0x000fe20007d9e91a */
[----:B------:R-:W-:Y:S01]  /*2670*/  IMAD.WIDE.U32.X R4, R23, R11, R4, P3 ;  /* 0x0000000b17047225 */ /* 0x000fe200018e0404 */
[----:B------:R-:W-:Y:S02]  /*2680*/  ISETP.LT.U32.AND P1, PT, R16, R13, PT ;  /* 0x0000000d1000720c */ /* 0x000fe40003f21070 */
[----:B------:R-:W-:Y:S02]  /*2690*/  IADD3.X R23, R8, -0x1, R26, P4, P5 ;  /* 0xffffffff08177810 */ /* 0x000fe400027ea41a */
[----:B------:R-:W-:Y:S02]  /*26a0*/  ISETP.LT.U32.AND.EX P1, PT, R17, R9, PT, P1 ;  /* 0x000000091100720c */ /* 0x000fe40003f21110 */
[----:B------:R-:W-:Y:S02]  /*26b0*/  IADD3 R27, P3, P6, -R12, R27, -R22 ;  /* 0x0000001b0c1b7210 */ /* 0x000fe40007e7e916 */
[----:B------:R-:W-:-:S02]  /*26c0*/  ISETP.LT.U32.AND P4, PT, R20, R3, PT ;  /* 0x000000031400720c */ /* 0x000fc40003f81070 */
[----:B------:R-:W-:Y:S02]  /*26d0*/  SEL R12, RZ, 0x1, !P1 ;  /* 0x00000001ff0c7807 */ /* 0x000fe40004800000 */
[----:B------:R-:W-:Y:S02]  /*26e0*/  IADD3.X R11, R8, -0x1, R22, P3, P6 ;  /* 0xffffffff080b7810 */ /* 0x000fe40001fec416 */
[----:B------:R-:W-:Y:S02]  /*26f0*/  ISETP.LT.U32.AND.EX P2, PT, R21, R23, PT, P4 ;  /* 0x000000171500720c */ /* 0x000fe40003f41140 */
[----:B------:R-:W-:Y:S02]  /*2700*/  ISETP.LT.U32.AND P3, PT, R4, R27, PT ;  /* 0x0000001b0400720c */ /* 0x000fe40003f61070 */
[----:B------:R-:W-:Y:S02]  /*2710*/  IADD3 R12, P4, P5, R12, R16, -R13 ;  /* 0x000000100c0c7210 */ /* 0x000fe40007d9e80d */
[----:B------:R-:W-:-:S02]  /*2720*/  SEL R16, RZ, 0x1, !P2 ;  /* 0x00000001ff107807 */ /* 0x000fc40005000000 */
[----:B------:R-:W-:Y:S02]  /*2730*/  ISETP.LT.U32.AND.EX P3, PT, R5, R11, PT, P3 ;  /* 0x0000000b0500720c */ /* 0x000fe40003f61130 */
[----:B------:R-:W-:Y:S02]  /*2740*/  SEL R13, RZ, 0xffffffff, !P1 ;  /* 0xffffffffff0d7807 */ /* 0x000fe40004800000 */
[----:B------:R-:W-:Y:S02]  /*2750*/  SEL R22, RZ, 0xffffffff, !P2 ;  /* 0xffffffffff167807 */ /* 0x000fe40005000000 */
[----:B------:R-:W-:Y:S02]  /*2760*/  ISETP.LT.U32.AND.EX P0, PT, R24, R25, PT, P0 ;  /* 0x000000191800720c */ /* 0x000fe40003f01100 */
[----:B------:R-:W-:Y:S02]  /*2770*/  IADD3 R16, P1, P2, R16, R20, -R3 ;  /* 0x0000001410107210 */ /* 0x000fe40007a3e803 */
[----:B------:R-:W-:-:S02]  /*2780*/  SEL R20, RZ, 0x1, !P3 ;  /* 0x00000001ff147807 */ /* 0x000fc40005800000 */
[----:B------:R-:W-:Y:S02]  /*2790*/  IADD3.X R13, R13, R17, ~R9, P4, P5 ;  /* 0x000000110d0d7210 */ /* 0x000fe400027eac09 */
[----:B------:R-:W-:Y:S02]  /*27a0*/  SEL R3, RZ, 0x1, !P0 ;  /* 0x00000001ff037807 */ /* 0x000fe40004000000 */
[----:B------:R-:W-:Y:S01]  /*27b0*/  IADD3.X R17, R22, R21, ~R23, P1, P2 ;  /* 0x0000001516117210 */ /* 0x000fe20000fe4c17 */
[----:B------:R0:W-:Y:S01]  /*27c0*/  STG.E.64 desc[UR10][R14.64+0x8], R12 ;  /* 0x0000080c0e007986 */ /* 0x0001e2000c101b0a */
[----:B------:R-:W-:Y:S02]  /*27d0*/  IADD3 R4, P0, P1, R20, R4, -R27 ;  /* 0x0000000414047210 */ /* 0x000fe4000791e81b */
[----:B------:R-:W-:Y:S01]  /*27e0*/  SEL R9, RZ, 0xffffffff, !P3 ;  /* 0xffffffffff097807 */ /* 0x000fe20005800000 */
[----:B------:R0:W-:Y:S01]  /*27f0*/  STG.E.64 desc[UR10][R14.64], R16 ;  /* 0x000000100e007986 */ /* 0x0001e2000c101b0a */
[----:B------:R-:W-:-:S02]  /*2800*/  IADD3 R31, P2, P3, -R3, R31, -R24 ;  /* 0x0000001f031f7210 */ /* 0x000fc40007b5e918 */
[----:B------:R-:W-:Y:S02]  /*2810*/  IADD3.X R5, R9, R5, ~R11, P0, P1 ;  /* 0x0000000509057210 */ /* 0x000fe400007e2c0b */
[----:B------:R-:W-:Y:S02]  /*2820*/  IADD3 R0, P1, R7, R0, RZ ;  /* 0x0000000007007210 */ /* 0x000fe40007f3e0ff */
[----:B------:R-:W-:Y:S01]  /*2830*/  IADD3.X R9, R8, -0x1, R24, P2, P3 ;  /* 0xffffffff08097810 */ /* 0x000fe200017e6418 */
[----:B------:R0:W-:Y:S01]  /*2840*/  STG.E.64 desc[UR10][R14.64+0x10], R4 ;  /* 0x000010040e007986 */ /* 0x0001e2000c101b0a */
[----:B------:R-:W-:Y:S01]  /*2850*/  ISETP.LT.U32.AND P0, PT, R18, R31, PT ;  /* 0x0000001f1200720c */ /* 0x000fe20003f01070 */
[----:B------:R-:W-:Y:S01]  /*2860*/  IMAD.X R6, RZ, RZ, R6, P1 ;  /* 0x000000ffff067224 */ /* 0x000fe200008e0606 */
[----:B------:R-:W-:Y:S02]  /*2870*/  ISETP.GE.U32.AND P1, PT, R0, UR4, PT ;  /* 0x0000000400007c0c */ /* 0x000fe4000bf26070 */
[----:B------:R-:W-:-:S02]  /*2880*/  ISETP.LT.U32.AND.EX P0, PT, R19, R9, PT, P0 ;  /* 0x000000091300720c */ /* 0x000fc40003f01100 */
[----:B------:R-:W-:Y:S02]  /*2890*/  ISETP.GE.U32.AND.EX P1, PT, R6, UR5, PT, P1 ;  /* 0x0000000506007c0c */ /* 0x000fe4000bf26110 */
[----:B------:R-:W-:Y:S02]  /*28a0*/  SEL R3, RZ, 0x1, !P0 ;  /* 0x00000001ff037807 */ /* 0x000fe40004000000 */
[----:B------:R-:W-:Y:S02]  /*28b0*/  SEL R11, RZ, 0xffffffff, !P0 ;  /* 0xffffffffff0b7807 */ /* 0x000fe40004000000 */
[----:B------:R-:W-:-:S04]  /*28c0*/  IADD3 R30, P2, P3, R3, R18, -R31 ;  /* 0x00000012031e7210 */ /* 0x000fc80007b5e81f */
[----:B------:R-:W-:-:S03]  /*28d0*/  IADD3.X R11, R11, R19, ~R9, P2, P3 ;  /* 0x000000130b0b7210 */ /* 0x000fc600017e6c09 */
[----:B0-----:R-:W-:Y:S06]  /*28e0*/  @!P1 BRA `(.L_x_200) ;  /* 0xfffffff800809947 */ /* 0x001fec000383ffff */
[----:B------:R-:W-:Y:S05]  /*28f0*/  EXIT ;  /* 0x000000000000794d */ /* 0x000fea0003800000 */
.L_x_179:
[----:B------:R-:W-:Y:S01]  /*2900*/  BSSY B0, `(.L_x_201) ;  /* 0x000000a000007945 */ /* 0x000fe20003800000 */
[----:B------:R-:W-:Y:S02]  /*2910*/  IMAD.MOV.U32 R9, RZ, RZ, 0x0 ;  /* 0x00000000ff097424 */ /* 0x000fe400078e00ff */
[----:B------:R-:W-:Y:S02]  /*2920*/  IMAD.MOV.U32 R10, RZ, RZ, 0x0 ;  /* 0x00000000ff0a7424 */ /* 0x000fe400078e00ff */
[----:B------:R-:W-:-:S07]  /*2930*/  IMAD.MOV.U32 R8, RZ, RZ, -0x1 ;  /* 0xffffffffff087424 */ /* 0x000fce00078e00ff */
[----:B------:R-:W-:Y:S05]  /*2940*/  WARPSYNC.COLLECTIVE.ALL `(.L_x_202) ;  /* 0x0000000000147948 */ /* 0x000fea0003c00000 */
[----:B------:R-:W-:-:S04]  /*2950*/  SHF.L.U32 R10, R10, 0x10, RZ ;  /* 0x000000100a0a7819 */ /* 0x000fc800000006ff */
[----:B------:R-:W-:-:S05]  /*2960*/  LOP3.LUT R10, R10, 0xf, R9, 0xf8, !PT ;  /* 0x0000000f0a0a7812 */ /* 0x000fca00078ef809 */
[----:B------:R0:W-:Y:S02]  /*2970*/  BAR.SYNC.DEFER_BLOCKING R10, R10 ;  /* 0x0000000a0000731d */ /* 0x0001e40000010000 */
[----:B0-----:R-:W-:-:S04]  /*2980*/  SHF.R.U32 R10, R10, 0x10, RZ ;  /* 0x000000100a0a7819 */ /* 0x001fc800000016ff */
[----:B------:R-:W-:Y:S03]  /*2990*/  ENDCOLLECTIVE ;  /* 0x000000000000791b */ /* 0x000fe60003800000 */
.L_x_202:
[----:B------:R-:W-:Y:S05]  /*29a0*/  BSYNC B0 ;  /* 0x0000000000007941 */ /* 0x000fea0003800000 */
.L_x_201:
[----:B------:R-:W-:Y:S05]  /*29b0*/  BRA `(.L_x_203) ;  /* 0xffffffdc00447947 */ /* 0x000fea000383ffff */
.L_x_183:
[----:B------:R-:W-:Y:S01]  /*29c0*/  BSSY B0, `(.L_x_204) ;  /* 0x000000a000007945 */ /* 0x000fe20003800000 */
[----:B------:R-:W-:Y:S02]  /*29d0*/  IMAD.MOV.U32 R9, RZ, RZ, 0x0 ;  /* 0x00000000ff097424 */ /* 0x000fe400078e00ff */
[----:B------:R-:W-:Y:S02]  /*29e0*/  IMAD.MOV.U32 R10, RZ, RZ, 0x0 ;  /* 0x00000000ff0a7424 */ /* 0x000fe400078e00ff */
[----:B------:R-:W-:-:S07]  /*29f0*/  IMAD.MOV.U32 R8, RZ, RZ, -0x1 ;  /* 0xffffffffff087424 */ /* 0x000fce00078e00ff */
[----:B0-----:R-:W-:Y:S05]  /*2a00*/  WARPSYNC.COLLECTIVE.ALL `(.L_x_205) ;  /* 0x0000000000147948 */ /* 0x001fea0003c00000 */
[----:B------:R-:W-:-:S04]  /*2a10*/  SHF.L.U32 R10, R10, 0x10, RZ ;  /* 0x000000100a0a7819 */ /* 0x000fc800000006ff */
[----:B------:R-:W-:-:S05]  /*2a20*/  LOP3.LUT R10, R10, 0xf, R9, 0xf8, !PT ;  /* 0x0000000f0a0a7812 */ /* 0x000fca00078ef809 */
[----:B------:R1:W-:Y:S02]  /*2a30*/  BAR.SYNC.DEFER_BLOCKING R10, R10 ;  /* 0x0000000a0000731d */ /* 0x0003e40000010000 */
[----:B-1----:R-:W-:-:S04]  /*2a40*/  SHF.R.U32 R10, R10, 0x10, RZ ;  /* 0x000000100a0a7819 */ /* 0x002fc800000016ff */
[----:B0-----:R-:W-:Y:S03]  /*2a50*/  ENDCOLLECTIVE ;  /* 0x000000000000791b */ /* 0x001fe60003800000 */
.L_x_205:
[----:B------:R-:W-:Y:S05]  /*2a60*/  BSYNC B0 ;  /* 0x0000000000007941 */ /* 0x000fea0003800000 */
.L_x_204:
[----:B------:R-:W-:Y:S05]  /*2a70*/  BRA `(.L_x_206) ;  /* 0xffffffe400c87947 */ /* 0x000fea000383ffff */
.L_x_187:
        /* <DEDUP_REMOVED lines=10> */
.L_x_208:
[----:B------:R-:W-:Y:S05]  /*2b20*/  BSYNC B0 ;  /* 0x0000000000007941 */ /* 0x000fea0003800000 */
.L_x_207:
[----:B------:R-:W-:Y:S05]  /*2b30*/  BRA `(.L_x_209) ;  /* 0xffffffe8004c7947 */ /* 0x000fea000383ffff */
.L_x_210:
        /* <DEDUP_REMOVED lines=12> */
.L_x_401:


//--------------------- .text.ntt_xfield_fused_coset_single --------------------------
	.section	.text.ntt_xfield_fused_coset_single,"ax",@progbits
	.align	128
        .global         ntt_xfield_fused_coset_single
        .type           ntt_xfield_fused_coset_single,@function
        .size           ntt_xfield_fused_coset_single,(.L_x_402 - ntt_xfield_fused_coset_single)
        .other          ntt_xfield_fused_coset_single,@"STO_CUDA_ENTRY STV_DEFAULT"
ntt_xfield_fused_coset_single:
.text.ntt_xfield_fused_coset_single:
[----:B------:R-:W-:Y:S01]  /*0000*/  LDC R1, c[0x0][0x28] ;  /* 0x00000a00ff017b82 */ /* 0x000fe20000000800 */
[----:B------:R-:W0:Y:S07]  /*0010*/  S2R R0, SR_TID.X ;  /* 0x0000000000007919 */ /* 0x000e2e0000002100 */
[----:B------:R-:W0:Y:S01]  /*0020*/  S2UR UR9, SR_CTAID.X ;  /* 0x00000000000979c3 */ /* 0x000e220000002500 */
[----:B------:R-:W-:Y:S01]  /*0030*/  ULDC.64 UR4, c[0x0][0x220] ;  /* 0x0000880000047ab9 */ /* 0x000fe20000000a00 */
[----:B------:R-:W-:Y:S01]  /*0040*/  ULDC.64 UR10, c[0x0][0x208] ;  /* 0x00008200000a7ab9 */ /* 0x000fe20000000a00 */
[----:B------:R-:W-:Y:S01]  /*0050*/  ISETP.NE.U32.AND P0, PT, RZ, UR4, PT ;  /* 0x00000004ff007c0c */ /* 0x000fe2000bf05070 */
[----:B------:R-:W-:Y:S01]  /*0060*/  ULDC UR4, c[0x0][0x48] ;  /* 0x0000120000047ab9 */ /* 0x000fe20000000800 */
[----:B------:R-:W-:-:S02]  /*0070*/  IMAD.MOV.U32 R3, RZ, RZ, RZ ;  /* 0x000000ffff037224 */ /* 0x000fc400078e00ff */
[----:B------:R-:W-:Y:S01]  /*0080*/  ISETP.NE.AND.EX P0, PT, RZ, UR5, PT, P0 ;  /* 0x00000005ff007c0c */ /* 0x000fe2000bf05300 */
[----:B------:R-:W0:Y:S01]  /*0090*/  LDC R7, c[0x0][RZ] ;  /* 0x00000000ff077b82 */ /* 0x000e220000000800 */
[----:B------:R-:W-:Y:S01]  /*00a0*/  ULDC UR5, c[0x0][0x44] ;  /* 0x0000110000057ab9 */ /* 0x000fe20000000800 */
[----:B------:R-:W-:Y:S01]  /*00b0*/  ULDC UR12, c[0x0][0xc] ;  /* 0x00000300000c7ab9 */ /* 0x000fe20000000800 */
[----:B------:R-:W-:Y:S02]  /*00c0*/  IMAD.U32 R8, RZ, RZ, UR4 ;  /* 0x00000004ff087e24 */ /* 0x000fe4000f8e00ff */
[----:B------:R-:W-:Y:S02]  /*00d0*/  IMAD.U32 R9, RZ, RZ, UR5 ;  /* 0x00000005ff097e24 */ /* 0x000fe4000f8e00ff */
[C---:B0-----:R-:W-:Y:S02]  /*00e0*/  IMAD R5, R7.reuse, UR9, R0 ;  /* 0x0000000907057c24 */ /* 0x041fe4000f8e0200 */
[----:B------:R-:W-:-:S03]  /*00f0*/  IMAD R2, R7, UR12, RZ ;  /* 0x0000000c07027c24 */ /* 0x000fc6000f8e02ff */
[----:B------:R-:W-:Y:S05]  /*0100*/  @P0 BRA `(.L_x_211) ;  /* 0x0000000c00c80947 */ /* 0x000fea0003800000 */
[----:B------:R-:W-:Y:S01]  /*0110*/  IMAD.MOV.U32 R11, RZ, RZ, 0x1 ;  /* 0x00000001ff0b7424 */ /* 0x000fe200078e00ff */
[----:B------:R-:W-:Y:S01]  /*0120*/  ULDC.64 UR6, c[0x0][0x238] ;  /* 0x00008e0000067ab9 */ /* 0x000fe20000000a00 */
[----:B------:R-:W-:-:S03]  /*0130*/  IMAD.MOV.U32 R4, RZ, RZ, -0x1 ;  /* 0xffffffffff047424 */ /* 0x000fc600078e00ff */
        /* <DEDUP_REMOVED lines=11> */
[----:B------:R-:W0:Y:S01]  /*01f0*/  LDC R18, c[0x0][0x238] ;  /* 0x00008e00ff127b82 */ /* 0x000e220000000800 */
[----:B------:R-:W-:-:S07]  /*0200*/  ISETP.NE.AND P0, PT, R2, RZ, PT ;  /* 0x000000ff0200720c */ /* 0x000fce0003f05270 */
[----:B------:R-:W1:Y:S01]  /*0210*/  LDC R10, c[0x0][0x23c] ;  /* 0x00008f00ff0a7b82 */ /* 0x000e620000000800 */
[----:B0-----:R-:W-:-:S05]  /*0220*/  IMAD.MOV.U32 R19, RZ, RZ, R18 ;  /* 0x000000ffff137224 */ /* 0x001fca00078e0012 */
[----:B------:R-:W-:Y:S05]  /*0230*/  @!P0 BRA `(.L_x_212) ;  /* 0x0000000000d48947 */ /* 0x000fea0003800000 */
[----:B-1----:R-:W-:Y:S02]  /*0240*/  IMAD.MOV.U32 R11, RZ, RZ, R10 ;  /* 0x000000ffff0b7224 */ /* 0x002fe400078e000a */
[----:B------:R-:W-:Y:S02]  /*0250*/  IMAD.MOV.U32 R12, RZ, RZ, R2 ;  /* 0x000000ffff0c7224 */ /* 0x000fe400078e0002 */
[----:B------:R-:W-:-:S07]  /*0260*/  IMAD.MOV.U32 R13, RZ, RZ, RZ ;  /* 0x000000ffff0d7224 */ /* 0x000fce00078e00ff */
.L_x_214:
[----:B------:R-:W-:-:S04]  /*0270*/  IMAD.WIDE.U32 R16, R11, R18, RZ ;  /* 0x000000120b107225 */ /* 0x000fc800078e00ff */
[----:B------:R-:W-:-:S04]  /*0280*/  IMAD.WIDE.U32 R14, R18, R18, RZ ;  /* 0x00000012120e7225 */ /* 0x000fc800078e00ff */
[----:B------:R-:W-:Y:S01]  /*0290*/  IMAD.WIDE.U32 R16, P1, R18, R11, R16 ;  /* 0x0000000b12107225 */ /* 0x000fe20007820010 */
[----:B------:R-:W-:Y:S02]  /*02a0*/  IADD3 R20, P3, RZ, R14, RZ ;  /* 0x0000000eff147210 */ /* 0x000fe40007f7e0ff */
[----:B------:R-:W-:Y:S02]  /*02b0*/  IADD3 R15, P2, R15, R16, RZ ;  /* 0x000000100f0f7210 */ /* 0x000fe40007f5e0ff */
[----:B------:R-:W-:Y:S02]  /*02c0*/  ISETP.LT.U32.AND P0, PT, R20, R14, PT ;  /* 0x0000000e1400720c */ /* 0x000fe40003f01070 */
[----:B------:R-:W-:Y:S01]  /*02d0*/  LOP3.LUT R16, R12, 0x1, RZ, 0xc0, !PT ;  /* 0x000000010c107812 */ /* 0x000fe200078ec0ff */
[----:B------:R-:W-:Y:S01]  /*02e0*/  IMAD.X R27, R14, 0x1, R15, P3 ;  /* 0x000000010e1b7824 */ /* 0x000fe200018e060f */
[----:B------:R-:W-:Y:S01]  /*02f0*/  SHF.R.U64 R12, R12, 0x1, R13 ;  /* 0x000000010c0c7819 */ /* 0x000fe2000000120d */
[----:B------:R-:W-:Y:S01]  /*0300*/  IMAD.MOV.U32 R14, RZ, RZ, R17 ;  /* 0x000000ffff0e7224 */ /* 0x000fe200078e0011 */
[----:B------:R-:W-:-:S02]  /*0310*/  SHF.R.U32.HI R13, RZ, 0x1, R13 ;  /* 0x00000001ff0d7819 */ /* 0x000fc4000001160d */
        /* <DEDUP_REMOVED lines=23> */
[----:B------:R-:W-:Y:S01]  /*0490*/  IMAD.MOV.U32 R17, RZ, RZ, -0x1 ;  /* 0xffffffffff117424 */ /* 0x000fe200078e00ff */
        /* <DEDUP_REMOVED lines=11> */
.L_x_213:
[----:B------:R-:W-:Y:S02]  /*0550*/  IADD3 R18, P2, P3, R23, R14, -R25 ;  /* 0x0000000e17127210 */ /* 0x000fe40007b5e819 */
[----:B------:R-:W-:-:S04]  /*0560*/  SEL R14, RZ, 0xffffffff, !P1 ;  /* 0xffffffffff0e7807 */ /* 0x000fc80004800000 */
[----:B------:R-:W-:Y:S01]  /*0570*/  IADD3.X R11, R14, R15, ~R27, P2, P3 ;  /* 0x0000000f0e0b7210 */ /* 0x000fe200017e6c1b */
[----:B------:R-:W-:Y:S06]  /*0580*/  @P0 BRA `(.L_x_214) ;  /* 0xfffffffc00380947 */ /* 0x000fec000383ffff */
.L_x_212:
[----:B------:R-:W-:Y:S01]  /*0590*/  IMAD.MOV.U32 R11, RZ, RZ, 0x1 ;  /* 0x00000001ff0b7424 */ /* 0x000fe200078e00ff */
[----:B------:R-:W-:Y:S04]  /*05a0*/  BSSY B0, `(.L_x_215) ;  /* 0x0000041000007945 */ /* 0x000fe80003800000 */
        /* <DEDUP_REMOVED lines=11> */
[----:B------:R-:W-:-:S07]  /*0660*/  IMAD.MOV.U32 R18, RZ, RZ, R3 ;  /* 0x000000ffff127224 */ /* 0x000fce00078e0003 */
.L_x_219:
[-C--:B-1----:R-:W-:Y:S01]  /*0670*/  IMAD.WIDE.U32 R14, R10, R19.reuse, RZ ;  /* 0x000000130a0e7225 */ /* 0x082fe200078e00ff */
[----:B------:R-:W-:Y:S03]  /*0680*/  BSSY B1, `(.L_x_217) ;  /* 0x000002e000017945 */ /* 0x000fe60003800000 */
[----:B------:R-:W-:-:S04]  /*0690*/  IMAD.WIDE.U32 R12, R19, R19, RZ ;  /* 0x00000013130c7225 */ /* 0x000fc800078e00ff */
[----:B------:R-:W-:Y:S01]  /*06a0*/  IMAD.WIDE.U32 R14, P1, R19, R10, R14 ;  /* 0x0000000a130e7225 */ /* 0x000fe2000782000e */
[----:B------:R-:W-:Y:S02]  /*06b0*/  IADD3 R16, P3, RZ, R12, RZ ;  /* 0x0000000cff107210 */ /* 0x000fe40007f7e0ff */
[----:B------:R-:W-:Y:S02]  /*06c0*/  IADD3 R13, P2, R13, R14, RZ ;  /* 0x0000000e0d0d7210 */ /* 0x000fe40007f5e0ff */
[----:B------:R-:W-:Y:S02]  /*06d0*/  ISETP.LT.U32.AND P0, PT, R16, R12, PT ;  /* 0x0000000c1000720c */ /* 0x000fe40003f01070 */
[C---:B------:R-:W-:Y:S01]  /*06e0*/  LOP3.LUT R14, R11.reuse, 0x1, RZ, 0xc0, !PT ;  /* 0x000000010b0e7812 */ /* 0x040fe200078ec0ff */
[----:B------:R-:W-:Y:S01]  /*06f0*/  IMAD.X R27, R12, 0x1, R13, P3 ;  /* 0x000000010c1b7824 */ /* 0x000fe200018e060d */
[--C-:B------:R-:W-:Y:S01]  /*0700*/  SHF.R.U64 R11, R11, 0x1, R18.reuse ;  /* 0x000000010b0b7819 */ /* 0x100fe20000001212 */
        /* <DEDUP_REMOVED lines=36> */
[----:B------:R-:W-:-:S09]  /*0950*/  IADD3.X R25, R25, R15, ~R17, P3, P4 ;  /* 0x0000000f19197210 */ /* 0x000fd20001fe8c11 */
.L_x_218:
[----:B------:R-:W-:Y:S05]  /*0960*/  BSYNC B1 ;  /* 0x0000000000017941 */ /* 0x000fea0003800000 */
.L_x_217:
[----:B------:R-:W-:Y:S02]  /*0970*/  IADD3 R19, P2, P3, R21, R12, -R23 ;  /* 0x0000000c15137210 */ /* 0x000fe40007b5e817 */
[----:B------:R-:W-:-:S04]  /*0980*/  SEL R12, RZ, 0xffffffff, !P1 ;  /* 0xffffffffff0c7807 */ /* 0x000fc80004800000 */
[----:B------:R-:W-:Y:S01]  /*0990*/  IADD3.X R10, R12, R13, ~R27, P2, P3 ;  /* 0x0000000d0c0a7210 */ /* 0x000fe200017e6c1b */
[----:B------:R-:W-:Y:S06]  /*09a0*/  @P0 BRA `(.L_x_219) ;  /* 0xfffffffc00300947 */ /* 0x000fec000383ffff */
.L_x_216:
[----:B------:R-:W-:Y:S05]  /*09b0*/  BSYNC B0 ;  /* 0x0000000000007941 */ /* 0x000fea0003800000 */
.L_x_215:
[----:B------:R-:W-:Y:S01]  /*09c0*/  ULDC.64 UR6, c[0x0][0x218] ;  /* 0x0000860000067ab9 */ /* 0x000fe20000000a00 */
[----:B------:R-:W-:Y:S01]  /*09d0*/  BSSY B0, `(.L_x_211) ;  /* 0x0000065000007945 */ /* 0x000fe20003800000 */
[----:B------:R-:W-:-:S04]  /*09e0*/  ISETP.GE.U32.AND P0, PT, R5, UR6, PT ;  /* 0x0000000605007c0c */ /* 0x000fc8000bf06070 */
[----:B------:R-:W-:-:S13]  /*09f0*/  ISETP.GE.U32.AND.EX P0, PT, R3, UR7, PT, P0 ;  /* 0x0000000703007c0c */ /* 0x000fda000bf06100 */
[----:B------:R-:W-:Y:S05]  /*0a00*/  @P0 BRA `(.L_x_220) ;  /* 0x0000000400840947 */ /* 0x000fea0003800000 */
[----:B------:R-:W-:Y:S02]  /*0a10*/  IMAD.MOV.U32 R27, RZ, RZ, R5 ;  /* 0x000000ffff1b7224 */ /* 0x000fe400078e0005 */
[----:B------:R-:W-:-:S07]  /*0a20*/  IMAD.MOV.U32 R24, RZ, RZ, R3 ;  /* 0x000000ffff187224 */ /* 0x000fce00078e0003 */
.L_x_221:
[----:B------:R-:W0:Y:S01]  /*0a30*/  LDC.64 R12, c[0x0][0x210] ;  /* 0x00008400ff0c7b82 */ /* 0x000e220000000a00 */
[----:B------:R-:W-:Y:S02]  /*0a40*/  IMAD R11, R24, 0x18, RZ ;  /* 0x00000018180b7824 */ /* 0x000fe400078e02ff */
[----:B0-----:R-:W-:-:S04]  /*0a50*/  IMAD.WIDE.U32 R12, R27, 0x18, R12 ;  /* 0x000000181b0c7825 */ /* 0x001fc800078e000c */
[----:B------:R-:W-:-:S05]  /*0a60*/  IMAD.IADD R13, R13, 0x1, R11 ;  /* 0x000000010d0d7824 */ /* 0x000fca00078e020b */
[----:B------:R-:W2:Y:S04]  /*0a70*/  LDG.E.64 R20, desc[UR10][R12.64+0x8] ;  /* 0x0000080a0c147981 */ /* 0x000ea8000c1e1b00 */
[----:B------:R-:W3:Y:S04]  /*0a80*/  LDG.E.64 R18, desc[UR10][R12.64] ;  /* 0x0000000a0c127981 */ /* 0x000ee8000c1e1b00 */
[----:B------:R-:W4:Y:S01]  /*0a90*/  LDG.E.64 R14, desc[UR10][R12.64+0x10] ;  /* 0x0000100a0c0e7981 */ /* 0x000f22000c1e1b00 */
[----:B--2---:R-:W-:-:S04]  /*0aa0*/  IMAD.WIDE.U32 R16, R21, R29, RZ ;  /* 0x0000001d15107225 */ /* 0x004fc800078e00ff */
[----:B-1----:R-:W-:-:S04]  /*0ab0*/  IMAD.WIDE.U32 R10, R20, R29, RZ ;  /* 0x0000001d140a7225 */ /* 0x002fc800078e00ff */
        /* <DEDUP_REMOVED lines=11> */
[----:B------:R-:W-:Y:S01]  /*0b70*/  IADD3.X R22, R4, -0x1, R16, P0, P1 ;  /* 0xffffffff04167810 */ /* 0x000fe200007e2410 */
[----:B---3--:R-:W-:Y:S01]  /*0b80*/  IMAD.WIDE.U32 R16, R19, R29, RZ ;  /* 0x0000001d13107225 */ /* 0x008fe200078e00ff */
        /* <DEDUP_REMOVED lines=8> */
[----:B------:R-:W-:Y:S01]  /*0c10*/  IADD3 R23, P1, RZ, R10, RZ ;  /* 0x0000000aff177210 */ /* 0x000fe20007f3e0ff */
[----:B------:R0:W-:Y:S01]  /*0c20*/  STG.E.64 desc[UR10][R12.64+0x8], R20 ;  /* 0x000008140c007986 */ /* 0x0001e2000c101b0a */
        /* <DEDUP_REMOVED lines=9> */
[----:B------:R-:W-:Y:S01]  /*0cc0*/  IADD3.X R16, R4, -0x1, R18, P0, P1 ;  /* 0xffffffff04107810 */ /* 0x000fe200007e2412 */
[----:B----4-:R-:W-:Y:S01]  /*0cd0*/  IMAD.WIDE.U32 R18, R15, R29, RZ ;  /* 0x0000001d0f127225 */ /* 0x010fe200078e00ff */
        /* <DEDUP_REMOVED lines=8> */
[----:B------:R-:W-:Y:S01]  /*0d60*/  IMAD.MOV.U32 R22, RZ, RZ, R19 ;  /* 0x000000ffff167224 */ /* 0x000fe200078e0013 */
[----:B------:R-:W-:Y:S01]  /*0d70*/  IADD3 R14, P1, RZ, R16, RZ ;  /* 0x00000010ff0e7210 */ /* 0x000fe20007f3e0ff */
[----:B------:R-:W-:Y:S01]  /*0d80*/  IMAD.X R23, RZ, RZ, RZ, P0 ;  /* 0x000000ffff177224 */ /* 0x000fe200000e06ff */
[----:B------:R-:W-:Y:S01]  /*0d90*/  IADD3 R17, P2, R17, R18, RZ ;  /* 0x0000001211117210 */ /* 0x000fe20007f5e0ff */
[----:B------:R2:W-:Y:S01]  /*0da0*/  STG.E.64 desc[UR10][R12.64], R10 ;  /* 0x0000000a0c007986 */ /* 0x0005e2000c101b0a */
[----:B------:R-:W-:-:S03]  /*0db0*/  ISETP.LT.U32.AND P0, PT, R14, R16, PT ;  /* 0x000000100e00720c */ /* 0x000fc60003f01070 */
[----:B------:R-:W-:Y:S02]  /*0dc0*/  IMAD.X R19, R17, 0x1, R16, P1 ;  /* 0x0000000111137824 */ /* 0x000fe400008e0610 */
[----:B------:R-:W-:-:S03]  /*0dd0*/  IMAD.WIDE.U32.X R22, R15, R25, R22, P2 ;  /* 0x000000190f167225 */ /* 0x000fc600010e0416 */
[----:B------:R-:W-:-:S04]  /*0de0*/  ISETP.LT.U32.AND.EX P0, PT, R19, R17, PT, P0 ;  /* 0x000000111300720c */ /* 0x000fc80003f01100 */
[----:B------:R-:W-:-:S04]  /*0df0*/  SEL R17, RZ, 0x1, !P0 ;  /* 0x00000001ff117807 */ /* 0x000fc80004000000 */
[----:B------:R-:W-:Y:S01]  /*0e00*/  IADD3 R16, P0, P1, -R17, R14, -R19 ;  /* 0x0000000e11107210 */ /* 0x000fe2000791e913 */
[----:B------:R-:W-:-:S03]  /*0e10*/  IMAD.WIDE.U32 R14, R25, R6, RZ ;  /* 0x00000006190e7225 */ /* 0x000fc600078e00ff */
[----:B------:R-:W-:Y:S02]  /*0e20*/  IADD3.X R17, R4, -0x1, R19, P0, P1 ;  /* 0xffffffff04117810 */ /* 0x000fe400007e2413 */
[----:B------:R-:W-:Y:S01]  /*0e30*/  ISETP.LT.U32.AND P0, PT, R22, R16, PT ;  /* 0x000000101600720c */ /* 0x000fe20003f01070 */
[----:B------:R-:W-:-:S03]  /*0e40*/  IMAD.WIDE.U32 R14, P1, R7, R29, R14 ;  /* 0x0000001d070e7225 */ /* 0x000fc6000782000e */
[----:B------:R-:W-:-:S04]  /*0e50*/  ISETP.LT.U32.AND.EX P0, PT, R23, R17, PT, P0 ;  /* 0x000000111700720c */ /* 0x000fc80003f01100 */
[----:B------:R-:W-:-:S04]  /*0e60*/  SEL R19, RZ, 0x1, !P0 ;  /* 0x00000001ff137807 */ /* 0x000fc80004000000 */
[----:B------:R-:W-:Y:S01]  /*0e70*/  IADD3 R16, P2, P3, R19, R22, -R16 ;  /* 0x0000001613107210 */ /* 0x000fe20007b5e810 */
[----:B------:R-:W-:Y:S01]  /*0e80*/  IMAD.WIDE.U32 R18, R29, R6, RZ ;  /* 0x000000061d127225 */ /* 0x000fe200078e00ff */
[----:B------:R-:W-:-:S04]  /*0e90*/  SEL R22, RZ, 0xffffffff, !P0 ;  /* 0xffffffffff167807 */ /* 0x000fc80004000000 */
[----:B------:R-:W-:Y:S02]  /*0ea0*/  IADD3.X R17, R22, R23, ~R17, P2, P3 ;  /* 0x0000001716117210 */ /* 0x000fe400017e6c11 */
[----:B0-----:R-:W-:Y:S02]  /*0eb0*/  IADD3 R21, P2, RZ, R18, RZ ;  /* 0x00000012ff157210 */ /* 0x001fe40007f5e0ff */
[----:B------:R-:W-:Y:S01]  /*0ec0*/  IADD3 R14, P3, R19, R14, RZ ;  /* 0x0000000e130e7210 */ /* 0x000fe20007f7e0ff */
[----:B------:R-:W-:Y:S01]  /*0ed0*/  IMAD.X R19, RZ, RZ, RZ, P1 ;  /* 0x000000ffff137224 */ /* 0x000fe200008e06ff */
[----:B------:R-:W-:Y:S01]  /*0ee0*/  ISETP.LT.U32.AND P0, PT, R21, R18, PT ;  /* 0x000000121500720c */ /* 0x000fe20003f01070 */
[----:B------:R2:W-:Y:S02]  /*0ef0*/  STG.E.64 desc[UR10][R12.64+0x10], R16 ;  /* 0x000010100c007986 */ /* 0x0005e4000c101b0a */
[----:B------:R-:W-:Y:S02]  /*0f00*/  IMAD.X R23, R14, 0x1, R18, P2 ;  /* 0x000000010e177824 */ /* 0x000fe400010e0612 */
[----:B------:R-:W-:-:S03]  /*0f10*/  IMAD.MOV.U32 R18, RZ, RZ, R15 ;  /* 0x000000ffff127224 */ /* 0x000fc600078e000f */
[----:B------:R-:W-:Y:S01]  /*0f20*/  ISETP.LT.U32.AND.EX P0, PT, R23, R14, PT, P0 ;  /* 0x0000000e1700720c */ /* 0x000fe20003f01100 */
[----:B------:R-:W-:-:S03]  /*0f30*/  IMAD.WIDE.U32.X R18, R7, R25, R18, P3 ;  /* 0x0000001907127225 */ /* 0x000fc600018e0412 */
[----:B------:R-:W-:-:S04]  /*0f40*/  SEL R14, RZ, 0x1, !P0 ;  /* 0x00000001ff0e7807 */ /* 0x000fc80004000000 */
[----:B------:R-:W-:-:S04]  /*0f50*/  IADD3 R21, P0, P1, -R14, R21, -R23 ;  /* 0x000000150e157210 */ /* 0x000fc8000791e917 */
[----:B------:R-:W-:Y:S02]  /*0f60*/  IADD3.X R15, R4, -0x1, R23, P0, P1 ;  /* 0xffffffff040f7810 */ /* 0x000fe400007e2417 */
[----:B------:R-:W-:Y:S02]  /*0f70*/  IADD3 R27, P1, R2, R27, RZ ;  /* 0x0000001b021b7210 */ /* 0x000fe40007f3e0ff */
[----:B------:R-:W-:-:S03]  /*0f80*/  ISETP.LT.U32.AND P0, PT, R18, R21, PT ;  /* 0x000000151200720c */ /* 0x000fc60003f01070 */
[----:B------:R-:W-:Y:S01]  /*0f90*/  IMAD.X R24, RZ, RZ, R24, P1 ;  /* 0x000000ffff187224 */ /* 0x000fe200008e0618 */
[----:B------:R-:W-:Y:S02]  /*0fa0*/  ISETP.GE.U32.AND P1, PT, R27, UR6, PT ;  /* 0x000000061b007c0c */ /* 0x000fe4000bf26070 */
[----:B------:R-:W-:Y:S02]  /*0fb0*/  ISETP.LT.U32.AND.EX P0, PT, R19, R15, PT, P0 ;  /* 0x0000000f1300720c */ /* 0x000fe40003f01100 */
[----:B------:R-:W-:Y:S02]  /*0fc0*/  ISETP.GE.U32.AND.EX P1, PT, R24, UR7, PT, P1 ;  /* 0x0000000718007c0c */ /* 0x000fe4000bf26110 */
[----:B------:R-:W-:Y:S02]  /*0fd0*/  SEL R29, RZ, 0x1, !P0 ;  /* 0x00000001ff1d7807 */ /* 0x000fe40004000000 */
[----:B------:R-:W-:Y:S02]  /*0fe0*/  SEL R25, RZ, 0xffffffff, !P0 ;  /* 0xffffffffff197807 */ /* 0x000fe40004000000 */
[----:B------:R-:W-:-:S04]  /*0ff0*/  IADD3 R29, P2, P3, R29, R18, -R21 ;  /* 0x000000121d1d7210 */ /* 0x000fc80007b5e815 */
[----:B------:R-:W-:-:S03]  /*1000*/  IADD3.X R25, R25, R19, ~R15, P2, P3 ;  /* 0x0000001319197210 */ /* 0x000fc600017e6c0f */
[----:B--2---:R-:W-:Y:S06]  /*1010*/  @!P1 BRA `(.L_x_221) ;  /* 0xfffffff800849947 */ /* 0x004fec000383ffff */
.L_x_220:
[----:B------:R-:W-:Y:S05]  /*1020*/  BSYNC B0 ;  /* 0x0000000000007941 */ /* 0x000fea0003800000 */
.L_x_211:
[----:B------:R-:W-:-:S04]  /*1030*/  ISETP.NE.U32.AND P0, PT, RZ, UR4, PT ;  /* 0x00000004ff007c0c */ /* 0x000fc8000bf05070 */
[----:B------:R-:W-:-:S13]  /*1040*/  ISETP.NE.AND.EX P0, PT, RZ, UR5, PT, P0 ;  /* 0x00000005ff007c0c */ /* 0x000fda000bf05300 */
[----:B------:R-:W-:Y:S05]  /*1050*/  @P0 BRA `(.L_x_222) ;  /* 0x0000000000040947 */ /* 0x000fea0003800000 */
[----:B------:R-:W-:Y:S01]  /*1060*/  BPT.TRAP 0x1 ;  /* 0x000000040000795c */ /* 0x000fe20000300000 */
.L_x_222:
[----:B------:R-:W0:Y:S01]  /*1070*/  S2R R7, SR_TID.Y ;  /* 0x0000000000077919 */ /* 0x000e220000002200 */
[----:B------:R-:W-:Y:S01]  /*1080*/  BSSY B0, `(.L_x_223) ;  /* 0x0000027000007945 */ /* 0x000fe20003800000 */
[----:B------:R-:W2:Y:S01]  /*1090*/  S2R R4, SR_TID.Z ;  /* 0x0000000000047919 */ /* 0x000ea20000002300 */
[----:B------:R-:W-:Y:S01]  /*10a0*/  BAR.SYNC.DEFER_BLOCKING 0x0 ;  /* 0x0000000000007b1d */ /* 0x000fe20000010000 */
[----:B0-----:R-:W-:Y:S02]  /*10b0*/  IMAD.IADD R0, R0, 0x1, R7 ;  /* 0x0000000100007824 */ /* 0x001fe400078e0207 */
[----:B--2---:R-:W-:-:S05]  /*10c0*/  IMAD.MOV R7, RZ, RZ, -R4 ;  /* 0x000000ffff077224 */ /* 0x004fca00078e0a04 */
[----:B------:R-:W-:-:S13]  /*10d0*/  ISETP.NE.AND P1, PT, R0, R7, PT ;  /* 0x000000070000720c */ /* 0x000fda0003f25270 */
[----:B------:R-:W-:Y:S05]  /*10e0*/  @P1 BRA `(.L_x_224) ;  /* 0x0000000000801947 */ /* 0x000fea0003800000 */
[----:B------:R-:W0:Y:S01]  /*10f0*/  S2UR UR4, SR_CTAID.Y ;  /* 0x00000000000479c3 */ /* 0x000e220000002600 */
[----:B------:R-:W2:Y:S01]  /*1100*/  S2R R7, SR_LANEID ;  /* 0x0000000000077919 */ /* 0x000ea20000000000 */
[----:B------:R-:W-:Y:S01]  /*1110*/  VOTEU.ANY UR8, UPT, PT ;  /* 0x0000000000087886 */ /* 0x000fe200038e0100 */
[----:B------:R-:W-:Y:S01]  /*1120*/  UIADD3 UR7, URZ, -UR12, URZ ;  /* 0x8000000c3f077290 */ /* 0x000fe2000fffe03f */
[----:B------:R-:W2:Y:S01]  /*1130*/  FLO.U32 R4, UR8 ;  /* 0x0000000800047d00 */ /* 0x000ea200080e0000 */
[----:B------:R-:W-:Y:S02]  /*1140*/  ULDC UR5, c[0x0][0x10] ;  /* 0x0000040000057ab9 */ /* 0x000fe40000000800 */
[----:B------:R-:W-:Y:S01]  /*1150*/  UIMAD UR7, UR7, UR5, URZ ;  /* 0x00000005070772a4 */ /* 0x000fe2000f8e023f */
[----:B------:R-:W3:Y:S02]  /*1160*/  S2UR UR6, SR_CTAID.Z ;  /* 0x00000000000679c3 */ /* 0x000ee40000002700 */
[----:B------:R-:W-:-:S02]  /*1170*/  ULDC UR5, c[0x0][0x14] ;  /* 0x0000050000057ab9 */ /* 0x000fc40000000800 */
[----:B------:R-:W4:Y:S01]  /*1180*/  POPC R0, UR8 ;  /* 0x0000000800007d09 */ /* 0x000f220008000000 */
[----:B0-----:R-:W-:Y:S02]  /*1190*/  UIADD3 UR4, UR9, UR4, URZ ;  /* 0x0000000409047290 */ /* 0x001fe4000fffe03f */
[----:B---3--:R-:W-:Y:S01]  /*11a0*/  UIADD3 UR6, -UR6, URZ, URZ ;  /* 0x0000003f06067290 */ /* 0x008fe2000fffe13f */
[----:B--2---:R-:W-:-:S03]  /*11b0*/  ISETP.EQ.U32.AND P0, PT, R4, R7, PT ;  /* 0x000000070400720c */ /* 0x004fc60003f02070 */
[----:B------:R-:W-:Y:S02]  /*11c0*/  UISETP.NE.AND UP0, UPT, UR4, UR6, UPT ;  /* 0x000000060400728c */ /* 0x000fe4000bf05270 */
[----:B------:R-:W-:-:S04]  /*11d0*/  UIMAD UR4, UR5, UR7, -0x7fffffff ;  /* 0x80000001050474a4 */ /* 0x000fc8000f8e0207 */
[----:B------:R-:W-:-:S06]  /*11e0*/  USEL UR4, UR4, 0x1, !UP0 ;  /* 0x0000000104047887 */ /* 0x000fcc000c000000 */
[----:B----4-:R-:W-:Y:S01]  /*11f0*/  IMAD R7, R0, UR4, RZ ;  /* 0x0000000400077c24 */ /* 0x010fe2000f8e02ff */
[----:B------:R-:W-:Y:S06]  /*1200*/  @P0 MEMBAR.ALL.GPU ;  /* 0x0000000000000992 */ /* 0x000fec000000a000 */
[----:B------:R-:W-:-:S00]  /*1210*/  @P0 ERRBAR ;  /* 0x00000000000009ab */ /* 0x000fc00000000000 */
[----:B------:R-:W-:Y:S06]  /*1220*/  @P0 CGAERRBAR ;  /* 0x00000000000005ab */ /* 0x000fec0000000000 */
[----:B------:R-:W2:Y:S01]  /*1230*/  @P0 ATOM.E.ADD.STRONG.GPU PT, R7, desc[UR10][R8.64+0x4], R7 ;  /* 0x000004070807098a */ /* 0x000ea200081ee1ca */
[----:B------:R-:W0:Y:S02]  /*1240*/  S2R R6, SR_LTMASK ;  /* 0x0000000000067919 */ /* 0x000e240000003900 */
[----:B0-----:R-:W-:-:S04]  /*1250*/  LOP3.LUT R6, R6, UR8, RZ, 0xc0, !PT ;  /* 0x0000000806067c12 */ /* 0x001fc8000f8ec0ff */
[----:B------:R-:W0:Y:S01]  /*1260*/  POPC R11, R6 ;  /* 0x00000006000b7309 */ /* 0x000e220000000000 */
[----:B--2---:R-:W0:Y:S02]  /*1270*/  SHFL.IDX PT, R0, R7, R4, 0x1f ;  /* 0x00001f0407007589 */ /* 0x004e2400000e0000 */
[----:B0-----:R-:W-:-:S07]  /*1280*/  IMAD R0, R11, UR4, R0 ;  /* 0x000000040b007c24 */ /* 0x001fce000f8e0200 */
.L_x_225:
[----:B------:R-:W2:Y:S04]  /*1290*/  LD.E.STRONG.GPU R7, desc[UR10][R8.64+0x4] ;  /* 0x0000040a08077980 */ /* 0x000ea8000c10f900 */
[----:B--2---:R-:W-:Y:S01]  /*12a0*/  CCTL.IVALL ;  /* 0x00000000ff00798f */ /* 0x004fe20002000000 */
[----:B------:R-:W-:Y:S05]  /*12b0*/  YIELD ;  /* 0x0000000000007946 */ /* 0x000fea0003800000 */
[----:B------:R-:W-:-:S04]  /*12c0*/  LOP3.LUT R7, R7, R0, RZ, 0x3c, !PT ;  /* 0x0000000007077212 */ /* 0x000fc800078e3cff */
[----:B------:R-:W-:-:S13]  /*12d0*/  ISETP.GT.AND P0, PT, R7, -0x1, PT ;  /* 0xffffffff0700780c */ /* 0x000fda0003f04270 */
[----:B------:R-:W-:Y:S05]  /*12e0*/  @P0 BRA `(.L_x_225) ;  /* 0xfffffffc00e80947 */ /* 0x000fea000383ffff */
.L_x_224:
[----:B------:R-:W-:Y:S05]  /*12f0*/  BSYNC B0 ;  /* 0x0000000000007941 */ /* 0x000fea0003800000 */
.L_x_223:
[----:B------:R-:W-:-:S03]  /*1300*/  UMOV UR4, 0xffffffff ;  /* 0xffffffff00047882 */ /* 0x000fc60000000000 */
[----:B------:R-:W-:Y:S05]  /*1310*/  BRA.DIV UR4, `(.L_x_226) ;  /* 0x0000001204047947 */ /* 0x000fea000b800000 */
[----:B------:R-:W-:Y:S06]  /*1320*/  BAR.SYNC.DEFER_BLOCKING 0x0 ;  /* 0x0000000000007b1d */ /* 0x000fec0000010000 */
.L_x_238:
[----:B------:R-:W-:Y:S01]  /*1330*/  ULDC.64 UR4, c[0x0][0x218] ;  /* 0x0000860000047ab9 */ /* 0x000fe20000000a00 */
[----:B------:R-:W-:Y:S01]  /*1340*/  BSSY B0, `(.L_x_227) ;  /* 0x000002c000007945 */ /* 0x000fe20003800000 */
[----:B------:R-:W-:Y:S02]  /*1350*/  IMAD.U32 R18, RZ, RZ, UR4 ;  /* 0x00000004ff127e24 */ /* 0x000fe4000f8e00ff */
[----:B------:R-:W-:Y:S01]  /*1360*/  IMAD.U32 R21, RZ, RZ, UR5 ;  /* 0x00000005ff157e24 */ /* 0x000fe2000f8e00ff */
[----:B------:R-:W-:Y:S02]  /*1370*/  ULDC.64 UR4, c[0x0][0x220] ;  /* 0x0000880000047ab9 */ /* 0x000fe40000000a00 */
[----:B------:R-:W-:Y:S02]  /*1380*/  ISETP.GE.U32.AND P0, PT, R5, R18, PT ;  /* 0x000000120500720c */ /* 0x000fe40003f06070 */
[----:B------:R-:W-:Y:S02]  /*1390*/  ISETP.NE.U32.AND P2, PT, RZ, UR4, PT ;  /* 0x00000004ff007c0c */ /* 0x000fe4000bf45070 */
[----:B------:R-:W-:-:S04]  /*13a0*/  ISETP.GE.U32.AND.EX P0, PT, R3, R21, PT, P0 ;  /* 0x000000150300720c */ /* 0x000fc80003f06100 */
[----:B------:R-:W-:-:S13]  /*13b0*/  ISETP.NE.OR.EX P0, PT, RZ, UR5, P0, P2 ;  /* 0x00000005ff007c0c */ /* 0x000fda0008705720 */
[----:B------:R-:W-:Y:S05]  /*13c0*/  @P0 BRA `(.L_x_228) ;  /* 0x00000000008c0947 */ /* 0x000fea0003800000 */
[----:B------:R-:W0:Y:S01]  /*13d0*/  LDC R0, c[0x0][0x240] ;  /* 0x00009000ff007b82 */ /* 0x000e220000000800 */
[----:B------:R-:W-:Y:S02]  /*13e0*/  IMAD.MOV.U32 R19, RZ, RZ, R5 ;  /* 0x000000ffff137224 */ /* 0x000fe400078e0005 */
[----:B------:R-:W-:-:S05]  /*13f0*/  IMAD.MOV.U32 R4, RZ, RZ, R3 ;  /* 0x000000ffff047224 */ /* 0x000fca00078e0003 */
[----:B------:R-:W2:Y:S01]  /*1400*/  LDC.64 R6, c[0x0][0x218] ;  /* 0x00008600ff067b82 */ /* 0x000ea20000000a00 */
[----:B0-----:R-:W-:-:S07]  /*1410*/  IADD3 R0, -R0, 0x20, RZ ;  /* 0x0000002000007810 */ /* 0x001fce0007ffe1ff */
.L_x_229:
[----:B------:R-:W0:Y:S02]  /*1420*/  BREV R11, R19 ;  /* 0x00000013000b7301 */ /* 0x000e240000000000 */
[----:B0-----:R-:W-:-:S04]  /*1430*/  SHF.R.U32.HI R11, RZ, R0, R11 ;  /* 0x00000000ff0b7219 */ /* 0x001fc8000001160b */
[----:B------:R-:W-:-:S04]  /*1440*/  ISETP.GE.U32.AND P0, PT, R19, R11, PT ;  /* 0x0000000b1300720c */ /* 0x000fc80003f06070 */
[----:B------:R-:W-:-:S13]  /*1450*/  ISETP.GE.U32.AND.EX P0, PT, R4, RZ, PT, P0 ;  /* 0x000000ff0400720c */ /* 0x000fda0003f06100 */
[----:B------:R-:W1:Y:S01]  /*1460*/  @!P0 LDC.64 R12, c[0x0][0x210] ;  /* 0x00008400ff0c8b82 */ /* 0x000e620000000a00 */
[----:B------:R-:W-:Y:S02]  /*1470*/  @!P0 IMAD.MOV.U32 R15, RZ, RZ, RZ ;  /* 0x000000ffff0f8224 */ /* 0x000fe400078e00ff */
[----:B-1----:R-:W-:-:S04]  /*1480*/  @!P0 IMAD.WIDE.U32 R10, R11, 0x18, R12 ;  /* 0x000000180b0a8825 */ /* 0x002fc800078e000c */
[----:B------:R-:W-:-:S05]  /*1490*/  @!P0 IMAD.IADD R11, R11, 0x1, R15 ;  /* 0x000000010b0b8824 */ /* 0x000fca00078e020f */
[----:B------:R-:W3:Y:S01]  /*14a0*/  @!P0 LDG.E.64 R20, desc[UR10][R10.64] ;  /* 0x0000000a0a148981 */ /* 0x000ee2000c1e1b00 */
[----:B------:R-:W-:Y:S02]  /*14b0*/  @!P0 IMAD R15, R4, 0x18, RZ ;  /* 0x00000018040f8824 */ /* 0x000fe400078e02ff */
[----:B------:R-:W-:-:S04]  /*14c0*/  @!P0 IMAD.WIDE.U32 R12, R19, 0x18, R12 ;  /* 0x00000018130c8825 */ /* 0x000fc800078e000c */
[----:B------:R-:W-:-:S05]  /*14d0*/  @!P0 IMAD.IADD R13, R13, 0x1, R15 ;  /* 0x000000010d0d8824 */ /* 0x000fca00078e020f */
[----:B------:R-:W4:Y:S04]  /*14e0*/  @!P0 LDG.E.64 R14, desc[UR10][R12.64] ;  /* 0x0000000a0c0e8981 */ /* 0x000f28000c1e1b00 */
[----:B------:R-:W5:Y:S04]  /*14f0*/  @!P0 LDG.E.64 R16, desc[UR10][R12.64+0x8] ;  /* 0x0000080a0c108981 */ /* 0x000f68000c1e1b00 */
[----:B------:R-:W5:Y:S04]  /*1500*/  @!P0 LDG.E.64 R22, desc[UR10][R12.64+0x10] ;  /* 0x0000100a0c168981 */ /* 0x000f68000c1e1b00 */
[----:B---3--:R0:W-:Y:S04]  /*1510*/  @!P0 STG.E.64 desc[UR10][R12.64], R20 ;  /* 0x000000140c008986 */ /* 0x0081e8000c101b0a */
[----:B------:R-:W3:Y:S04]  /*1520*/  @!P0 LDG.E.64 R24, desc[UR10][R10.64+0x8] ;  /* 0x0000080a0a188981 */ /* 0x000ee8000c1e1b00 */
[----:B---3--:R3:W-:Y:S04]  /*1530*/  @!P0 STG.E.64 desc[UR10][R12.64+0x8], R24 ;  /* 0x000008180c008986 */ /* 0x0087e8000c101b0a */
[----:B------:R-:W4:Y:S01]  /*1540*/  @!P0 LDG.E.64 R26, desc[UR10][R10.64+0x10] ;  /* 0x0000100a0a1a8981 */ /* 0x000f22000c1e1b00 */
[----:B--2---:R-:W-:-:S02]  /*1550*/  IMAD.MOV.U32 R18, RZ, RZ, R6 ;  /* 0x000000ffff127224 */ /* 0x004fc400078e0006 */
[----:B0-----:R-:W-:Y:S01]  /*1560*/  IMAD.MOV.U32 R21, RZ, RZ, R7 ;  /* 0x000000ffff157224 */ /* 0x001fe200078e0007 */
[----:B----4-:R3:W-:Y:S04]  /*1570*/  @!P0 STG.E.64 desc[UR10][R12.64+0x10], R26 ;  /* 0x0000101a0c008986 */ /* 0x0107e8000c101b0a */
[----:B------:R3:W-:Y:S04]  /*1580*/  @!P0 STG.E.64 desc[UR10][R10.64], R14 ;  /* 0x0000000e0a008986 */ /* 0x0007e8000c101b0a */
[----:B-----5:R3:W-:Y:S04]  /*1590*/  @!P0 STG.E.64 desc[UR10][R10.64+0x8], R16 ;  /* 0x000008100a008986 */ /* 0x0207e8000c101b0a */
[----:B------:R3:W-:Y:S01]  /*15a0*/  @!P0 STG.E.64 desc[UR10][R10.64+0x10], R22 ;  /* 0x000010160a008986 */ /* 0x0007e2000c101b0a */
[----:B------:R-:W-:-:S05]  /*15b0*/  IADD3 R19, P0, R2, R19, RZ ;  /* 0x0000001302137210 */ /* 0x000fca0007f1e0ff */
[----:B------:R-:W-:Y:S01]  /*15c0*/  IMAD.X R4, RZ, RZ, R4, P0 ;  /* 0x000000ffff047224 */ /* 0x000fe200000e0604 */
[----:B------:R-:W-:-:S04]  /*15d0*/  ISETP.GE.U32.AND P0, PT, R19, R18, PT ;  /* 0x000000121300720c */ /* 0x000fc80003f06070 */
[----:B------:R-:W-:-:S13]  /*15e0*/  ISETP.GE.U32.AND.EX P0, PT, R4, R21, PT, P0 ;  /* 0x000000150400720c */ /* 0x000fda0003f06100 */
[----:B---3--:R-:W-:Y:S05]  /*15f0*/  @!P0 BRA `(.L_x_229) ;  /* 0xfffffffc00888947 */ /* 0x008fea000383ffff */
.L_x_228:
[----:B------:R-:W-:Y:S05]  /*1600*/  BSYNC B0 ;  /* 0x0000000000007941 */ /* 0x000fea0003800000 */
.L_x_227:
[----:B------:R-:W-:-:S03]  /*1610*/  UMOV UR4, 0xffffffff ;  /* 0xffffffff00047882 */ /* 0x000fc60000000000 */
[----:B------:R-:W-:Y:S05]  /*1620*/  BRA.DIV UR4, `(.L_x_230) ;  /* 0x0000000e04707947 */ /* 0x000fea000b800000 */
[----:B------:R-:W-:Y:S06]  /*1630*/  BAR.SYNC.DEFER_BLOCKING 0x0 ;  /* 0x0000000000007b1d */ /* 0x000fec0000010000 */
.L_x_241:
[----:B------:R-:W-:Y:S04]  /*1640*/  BSSY B0, `(.L_x_231) ;  /* 0x0000023000007945 */ /* 0x000fe80003800000 */
[----:B------:R-:W-:Y:S05]  /*1650*/  @P1 BRA `(.L_x_232) ;  /* 0x0000000000841947 */ /* 0x000fea0003800000 */
[----:B------:R-:W0:Y:S01]  /*1660*/  S2UR UR5, SR_CTAID.Y ;  /* 0x00000000000579c3 */ /* 0x000e220000002600 */
[----:B------:R-:W2:Y:S01]  /*1670*/  S2R R7, SR_LANEID ;  /* 0x0000000000077919 */ /* 0x000ea20000000000 */
[----:B------:R-:W-:Y:S01]  /*1680*/  VOTEU.ANY UR13, UPT, PT ;  /* 0x00000000000d7886 */ /* 0x000fe200038e0100 */
[----:B------:R-:W-:Y:S01]  /*1690*/  UIADD3 UR8, URZ, -UR12, URZ ;  /* 0x8000000c3f087290 */ /* 0x000fe2000fffe03f */
[----:B------:R-:W2:Y:S01]  /*16a0*/  FLO.U32 R4, UR13 ;  /* 0x0000000d00047d00 */ /* 0x000ea200080e0000 */
[----:B------:R-:W-:-:S03]  /*16b0*/  ULDC UR4, c[0x0][0x10] ;  /* 0x0000040000047ab9 */ /* 0x000fc60000000800 */
[----:B------:R-:W3:Y:S04]  /*16c0*/  S2UR UR7, SR_CTAID.Z ;  /* 0x00000000000779c3 */ /* 0x000ee80000002700 */
[----:B------:R-:W4:Y:S01]  /*16d0*/  POPC R0, UR13 ;  /* 0x0000000d00007d09 */ /* 0x000f220008000000 */
[----:B0-----:R-:W-:-:S03]  /*16e0*/  UIADD3 UR6, UR9, UR5, URZ ;  /* 0x0000000509067290 */ /* 0x001fc6000fffe03f */
[----:B------:R-:W-:Y:S02]  /*16f0*/  UMOV UR5, UR8 ;  /* 0x0000000800057c82 */ /* 0x000fe40008000000 */
[----:B------:R-:W-:Y:S02]  /*1700*/  UIMAD UR5, UR5, UR4, URZ ;  /* 0x00000004050572a4 */ /* 0x000fe4000f8e023f */
[----:B---3--:R-:W-:Y:S01]  /*1710*/  UIADD3 UR7, -UR7, URZ, URZ ;  /* 0x0000003f07077290 */ /* 0x008fe2000fffe13f */
[----:B--2---:R-:W-:Y:S01]  /*1720*/  ISETP.EQ.U32.AND P0, PT, R4, R7, PT ;  /* 0x000000070400720c */ /* 0x004fe20003f02070 */
[----:B------:R-:W-:Y:S02]  /*1730*/  ULDC UR4, c[0x0][0x14] ;  /* 0x0000050000047ab9 */ /* 0x000fe40000000800 */
        /* <DEDUP_REMOVED lines=13> */
.L_x_233:
[----:B------:R-:W2:Y:S04]  /*1810*/  LD.E.STRONG.GPU R7, desc[UR10][R8.64+0x4] ;  /* 0x0000040a08077980 */ /* 0x000ea8000c10f900 */
[----:B--2---:R-:W-:Y:S01]  /*1820*/  CCTL.IVALL ;  /* 0x00000000ff00798f */ /* 0x004fe20002000000 */
[----:B------:R-:W-:Y:S05]  /*1830*/  YIELD ;  /* 0x0000000000007946 */ /* 0x000fea0003800000 */
[----:B------:R-:W-:-:S04]  /*1840*/  LOP3.LUT R7, R7, R0, RZ, 0x3c, !PT ;  /* 0x0000000007077212 */ /* 0x000fc800078e3cff */
[----:B------:R-:W-:-:S13]  /*1850*/  ISETP.GT.AND P0, PT, R7, -0x1, PT ;  /* 0xffffffff0700780c */ /* 0x000fda0003f04270 */
[----:B------:R-:W-:Y:S05]  /*1860*/  @P0 BRA `(.L_x_233) ;  /* 0xfffffffc00e80947 */ /* 0x000fea000383ffff */
.L_x_232:
[----:B------:R-:W-:Y:S05]  /*1870*/  BSYNC B0 ;  /* 0x0000000000007941 */ /* 0x000fea0003800000 */
.L_x_231:
[----:B------:R-:W-:-:S03]  /*1880*/  UMOV UR4, 0xffffffff ;  /* 0xffffffff00047882 */ /* 0x000fc60000000000 */
[----:B------:R-:W-:Y:S05]  /*1890*/  BRA.DIV UR4, `(.L_x_234) ;  /* 0x0000000e04047947 */ /* 0x000fea000b800000 */
[----:B------:R-:W-:Y:S06]  /*18a0*/  BAR.SYNC.DEFER_BLOCKING 0x0 ;  /* 0x0000000000007b1d */ /* 0x000fec0000010000 */
.L_x_244:
[--C-:B------:R-:W-:Y:S02]  /*18b0*/  SHF.R.U64 R4, R18, 0x1, R21.reuse ;  /* 0x0000000112047819 */ /* 0x100fe40000001215 */
[----:B------:R-:W-:Y:S02]  /*18c0*/  SHF.R.U32.HI R6, RZ, 0x1, R21 ;  /* 0x00000001ff067819 */ /* 0x000fe40000011615 */
[----:B------:R-:W-:-:S04]  /*18d0*/  ISETP.GT.U32.AND P0, PT, R4, R5, PT ;  /* 0x000000050400720c */ /* 0x000fc80003f04070 */
[----:B------:R-:W-:-:S13]  /*18e0*/  ISETP.GT.U32.AND.EX P0, PT, R6, R3, PT, P0 ;  /* 0x000000030600720c */ /* 0x000fda0003f04100 */
[----:B------:R-:W-:Y:S05]  /*18f0*/  @!P0 EXIT ;  /* 0x000000000000894d */ /* 0x000fea0003800000 */
[----:B------:R-:W0:Y:S02]  /*1900*/  LDC R0, c[0x0][0x220] ;  /* 0x00008800ff007b82 */ /* 0x000e240000000800 */
.L_x_235:
[----:B--2---:R-:W-:Y:S01]  /*1910*/  IMAD.MOV.U32 R9, RZ, RZ, 0x1 ;  /* 0x00000001ff097424 */ /* 0x004fe200078e00ff */
[-CC-:B0-----:R-:W-:Y:S01]  /*1920*/  SHF.R.U64 R11, R5, R0.reuse, R3.reuse ;  /* 0x00000000050b7219 */ /* 0x181fe20000001203 */
[----:B------:R-:W-:Y:S01]  /*1930*/  IMAD.MOV.U32 R7, RZ, RZ, -0x1 ;  /* 0xffffffffff077424 */ /* 0x000fe200078e00ff */
[-C--:B-1----:R-:W-:Y:S01]  /*1940*/  SHF.R.U32.HI R10, RZ, R0.reuse, R3 ;  /* 0x00000000ff0a7219 */ /* 0x082fe20000011603 */
[----:B------:R-:W-:Y:S01]  /*1950*/  ULDC.64 UR4, c[0x0][0x230] ;  /* 0x00008c0000047ab9 */ /* 0x000fe20000000a00 */
[CC--:B------:R-:W-:Y:S02]  /*1960*/  SHF.L.U32 R17, R9.reuse, R0.reuse, RZ ;  /* 0x0000000009117219 */ /* 0x0c0fe400000006ff */
[----:B------:R-:W-:Y:S02]  /*1970*/  SHF.L.U64.HI R14, R9, R0, RZ ;  /* 0x00000000090e7219 */ /* 0x000fe400000102ff */
[C---:B------:R-:W-:Y:S01]  /*1980*/  IADD3 R12, P0, R17.reuse, -0x1, RZ ;  /* 0xffffffff110c7810 */ /* 0x040fe20007f1e0ff */
[----:B------:R-:W0:Y:S01]  /*1990*/  LDC.64 R8, c[0x0][0x210] ;  /* 0x00008400ff087b82 */ /* 0x000e220000000a00 */
[C---:B------:R-:W-:Y:S01]  /*19a0*/  SHF.L.U64.HI R16, R17.reuse, 0x1, R14 ;  /* 0x0000000111107819 */ /* 0x040fe2000001020e */
[----:B------:R-:W-:Y:S01]  /*19b0*/  IMAD.SHL.U32 R18, R17, 0x2, RZ ;  /* 0x0000000211127824 */ /* 0x000fe200078e00ff */
[----:B------:R-:W-:-:S02]  /*19c0*/  IADD3.X R20, R14, -0x1, RZ, P0, !PT ;  /* 0xffffffff0e147810 */ /* 0x000fc400007fe4ff */
[----:B------:R-:W-:Y:S01]  /*19d0*/  LOP3.LUT R12, R5, R12, RZ, 0xc0, !PT ;  /* 0x0000000c050c7212 */ /* 0x000fe200078ec0ff */
[----:B------:R-:W-:Y:S01]  /*19e0*/  IMAD R15, R16, R11, RZ ;  /* 0x0000000b100f7224 */ /* 0x000fe200078e02ff */
[----:B------:R-:W-:Y:S02]  /*19f0*/  LOP3.LUT R13, R3, R20, RZ, 0xc0, !PT ;  /* 0x00000014030d7212 */ /* 0x000fe400078ec0ff */
[----:B------:R-:W-:Y:S01]  /*1a00*/  SHF.L.U32 R16, R7, R0, RZ ;  /* 0x0000000007107219 */ /* 0x000fe200000006ff */
[-C--:B------:R-:W-:Y:S02]  /*1a10*/  IMAD R15, R10, R18.reuse, R15 ;  /* 0x000000120a0f7224 */ /* 0x080fe400078e020f */
[----:B------:R-:W-:Y:S01]  /*1a20*/  IMAD.WIDE.U32 R10, R11, R18, R12 ;  /* 0x000000120b0a7225 */ /* 0x000fe200078e000c */
[----:B------:R-:W-:Y:S02]  /*1a30*/  LOP3.LUT R19, RZ, R16, RZ, 0x33, !PT ;  /* 0x00000010ff137212 */ /* 0x000fe400078e33ff */
[----:B------:R-:W-:Y:S01]  /*1a40*/  SHF.L.U64.HI R18, R7, R0, 0xffffffff ;  /* 0xffffffff07127419 */ /* 0x000fe20000010200 */
[----:B------:R-:W-:Y:S01]  /*1a50*/  IMAD.IADD R27, R11, 0x1, R15 ;  /* 0x000000010b1b7824 */ /* 0x000fe200078e020f */
[----:B------:R-:W-:-:S02]  /*1a60*/  IADD3 R11, P1, R17, R10, RZ ;  /* 0x0000000a110b7210 */ /* 0x000fc40007f3e0ff */
[----:B------:R-:W-:Y:S02]  /*1a70*/  IADD3 R16, P0, R12, R19, RZ ;  /* 0x000000130c107210 */ /* 0x000fe40007f1e0ff */
[----:B------:R-:W-:Y:S01]  /*1a80*/  LOP3.LUT R17, RZ, R18, RZ, 0x33, !PT ;  /* 0x00000012ff117212 */ /* 0x000fe200078e33ff */
[----:B------:R-:W-:-:S04]  /*1a90*/  IMAD.X R15, R27, 0x1, R14, P1 ;  /* 0x000000011b0f7824 */ /* 0x000fc800008e060e */
[----:B------:R-:W-:Y:S01]  /*1aa0*/  IMAD.X R17, R13, 0x1, R17, P0 ;  /* 0x000000010d117824 */ /* 0x000fe200000e0611 */
[----:B------:R-:W-:Y:S01]  /*1ab0*/  LEA R14, P0, R16, UR4, 0x3 ;  /* 0x00000004100e7c11 */ /* 0x000fe2000f8018ff */
[----:B0-----:R-:W-:-:S04]  /*1ac0*/  IMAD.WIDE.U32 R12, R11, 0x18, R8 ;  /* 0x000000180b0c7825 */ /* 0x001fc800078e0008 */
[----:B------:R-:W-:Y:S01]  /*1ad0*/  IMAD R11, R15, 0x18, RZ ;  /* 0x000000180f0b7824 */ /* 0x000fe200078e02ff */
[----:B------:R-:W-:-:S03]  /*1ae0*/  LEA.HI.X R15, R16, UR5, R17, 0x3, P0 ;  /* 0x00000005100f7c11 */ /* 0x000fc600080f1c11 */
[----:B------:R-:W-:-:S03]  /*1af0*/  IMAD.IADD R13, R13, 0x1, R11 ;  /* 0x000000010d0d7824 */ /* 0x000fc600078e020b */
[----:B------:R-:W2:Y:S04]  /*1b00*/  LDG.E.64 R14, desc[UR10][R14.64] ;  /* 0x0000000a0e0e7981 */ /* 0x000ea8000c1e1b00 */
[----:B------:R-:W2:Y:S04]  /*1b10*/  LDG.E.64 R24, desc[UR10][R12.64] ;  /* 0x0000000a0c187981 */ /* 0x000ea8000c1e1b00 */
[----:B------:R-:W3:Y:S04]  /*1b20*/  LDG.E.64 R16, desc[UR10][R12.64+0x8] ;  /* 0x0000080a0c107981 */ /* 0x000ee8000c1e1b00 */
[----:B------:R-:W4:Y:S01]  /*1b30*/  LDG.E.64 R18, desc[UR10][R12.64+0x10] ;  /* 0x0000100a0c127981 */ /* 0x000f22000c1e1b00 */
[----:B------:R-:W-:-:S04]  /*1b40*/  IMAD.WIDE.U32 R8, R10, 0x18, R8 ;  /* 0x000000180a087825 */ /* 0x000fc800078e0008 */
[----:B------:R-:W-:Y:S02]  /*1b50*/  IMAD R27, R27, 0x18, RZ ;  /* 0x000000181b1b7824 */ /* 0x000fe400078e02ff */
        /* <DEDUP_REMOVED lines=17> */
[----:B------:R-:W-:Y:S01]  /*1c70*/  IADD3 R11, P1, P2, R11, R20, -R23 ;  /* 0x000000140b0b7210 */ /* 0x000fe20007a3e817 */
[----:B---3--:R-:W-:Y:S01]  /*1c80*/  IMAD.WIDE.U32 R22, R16, R14, RZ ;  /* 0x0000000e10167225 */ /* 0x008fe200078e00ff */
[----:B------:R-:W-:-:S04]  /*1c90*/  SEL R20, RZ, 0xffffffff, !P0 ;  /* 0xffffffffff147807 */ /* 0x000fc80004000000 */
[----:B------:R-:W-:Y:S01]  /*1ca0*/  IADD3.X R26, R20, R21, ~R25, P1, P2 ;  /* 0x00000015141a7210 */ /* 0x000fe20000fe4c19 */
[----:B------:R-:W-:-:S04]  /*1cb0*/  IMAD.WIDE.U32 R20, R17, R14, RZ ;  /* 0x0000000e11147225 */ /* 0x000fc800078e00ff */
[----:B------:R-:W-:-:S04]  /*1cc0*/  IMAD.WIDE.U32 R20, P0, R15, R16, R20 ;  /* 0x000000100f147225 */ /* 0x000fc80007800014 */
[----:B------:R-:W-:Y:S01]  /*1cd0*/  IMAD.X R25, RZ, RZ, RZ, P0 ;  /* 0x000000ffff197224 */ /* 0x000fe200000e06ff */
[----:B------:R-:W-:Y:S01]  /*1ce0*/  IADD3 R23, P0, R23, R20, RZ ;  /* 0x0000001417177210 */ /* 0x000fe20007f1e0ff */
[----:B------:R-:W-:Y:S01]  /*1cf0*/  IMAD.MOV.U32 R24, RZ, RZ, R21 ;  /* 0x000000ffff187224 */ /* 0x000fe200078e0015 */
[----:B------:R-:W-:-:S03]  /*1d00*/  IADD3 R20, P1, RZ, R22, RZ ;  /* 0x00000016ff147210 */ /* 0x000fc60007f3e0ff */
[----:B------:R-:W-:Y:S01]  /*1d10*/  IMAD.WIDE.U32.X R16, R15, R17, R24, P0 ;  /* 0x000000110f107225 */ /* 0x000fe200000e0418 */
[----:B------:R-:W-:-:S03]  /*1d20*/  ISETP.LT.U32.AND P0, PT, R20, R22, PT ;  /* 0x000000161400720c */ /* 0x000fc60003f01070 */
[----:B------:R-:W-:-:S05]  /*1d30*/  IMAD.X R22, R23, 0x1, R22, P1 ;  /* 0x0000000117167824 */ /* 0x000fca00008e0616 */
[----:B------:R-:W-:-:S04]  /*1d40*/  ISETP.LT.U32.AND.EX P0, PT, R22, R23, PT, P0 ;  /* 0x000000171600720c */ /* 0x000fc80003f01100 */
[----:B------:R-:W-:-:S04]  /*1d50*/  SEL R25, RZ, 0x1, !P0 ;  /* 0x00000001ff197807 */ /* 0x000fc80004000000 */
[----:B------:R-:W-:Y:S01]  /*1d60*/  IADD3 R25, P0, P1, -R25, R20, -R22 ;  /* 0x0000001419197210 */ /* 0x000fe2000791e916 */
[----:B----4-:R-:W-:-:S03]  /*1d70*/  IMAD.WIDE.U32 R20, R19, R14, RZ ;  /* 0x0000000e13147225 */ /* 0x010fc600078e00ff */
[----:B------:R-:W-:Y:S01]  /*1d80*/  IADD3.X R23, R7, -0x1, R22, P0, P1 ;  /* 0xffffffff07177810 */ /* 0x000fe200007e2416 */
[----:B------:R-:W-:Y:S01]  /*1d90*/  IMAD.MOV.U32 R22, RZ, RZ, R8 ;  /* 0x000000ffff167224 */ /* 0x000fe200078e0008 */
        /* <DEDUP_REMOVED lines=8> */
[----:B------:R-:W-:Y:S02]  /*1e20*/  IMAD.IADD R23, R9, 0x1, R27 ;  /* 0x0000000109177824 */ /* 0x000fe400078e021b */
[----:B------:R-:W-:Y:S01]  /*1e30*/  IMAD.X R9, RZ, RZ, RZ, P0 ;  /* 0x000000ffff097224 */ /* 0x000fe200000e06ff */
[----:B------:R-:W-:Y:S01]  /*1e40*/  IADD3 R17, P0, R17, R20, RZ ;  /* 0x0000001411117210 */ /* 0x000fe20007f1e0ff */
[----:B------:R-:W-:Y:S02]  /*1e50*/  IMAD.MOV.U32 R8, RZ, RZ, R21 ;  /* 0x000000ffff087224 */ /* 0x000fe400078e0015 */
[----:B------:R-:W2:Y:S02]  /*1e60*/  LDG.E.64 R20, desc[UR10][R22.64] ;  /* 0x0000000a16147981 */ /* 0x000ea4000c1e1b00 */
[----:B------:R-:W-:Y:S02]  /*1e70*/  IMAD.WIDE.U32.X R8, R15, R19, R8, P0 ;  /* 0x000000130f087225 */ /* 0x000fe400000e0408 */
[----:B------:R-:W3:Y:S04]  /*1e80*/  LDG.E.64 R18, desc[UR10][R22.64+0x8] ;  /* 0x0000080a16127981 */ /* 0x000ee8000c1e1b00 */
[----:B------:R-:W4:Y:S01]  /*1e90*/  LDG.E.64 R14, desc[UR10][R22.64+0x10] ;  /* 0x0000100a160e7981 */ /* 0x000f22000c1e1b00 */
        /* <DEDUP_REMOVED lines=13> */
[----:B--2---:R-:W-:-:S04]  /*1f70*/  ISETP.GE.U32.AND P1, PT, R20, R11, PT ;  /* 0x0000000b1400720c */ /* 0x004fc80003f26070 */
[----:B------:R-:W-:-:S04]  /*1f80*/  ISETP.GE.U32.AND.EX P0, PT, R21, R26, PT, P1 ;  /* 0x0000001a1500720c */ /* 0x000fc80003f06110 */
[----:B------:R-:W-:Y:S02]  /*1f90*/  SEL R8, RZ, 0x1, P0 ;  /* 0x00000001ff087807 */ /* 0x000fe40000000000 */
[----:B------:R-:W-:Y:S02]  /*1fa0*/  SEL R9, RZ, 0xffffffff, P0 ;  /* 0xffffffffff097807 */ /* 0x000fe40000000000 */
[----:B------:R-:W-:Y:S02]  /*1fb0*/  IADD3 R8, P1, P2, R8, R20, -R11 ;  /* 0x0000001408087210 */ /* 0x000fe40007a3e80b */
[----:B------:R-:W-:Y:S02]  /*1fc0*/  IADD3 R16, P0, R20, R11, RZ ;  /* 0x0000000b14107210 */ /* 0x000fe40007f1e0ff */
[--C-:B------:R-:W-:Y:S02]  /*1fd0*/  IADD3.X R9, R9, R21, ~R26.reuse, P1, P2 ;  /* 0x0000001509097210 */ /* 0x100fe40000fe4c1a */
[C---:B------:R-:W-:Y:S01]  /*1fe0*/  ISETP.GT.U32.AND P1, PT, R16.reuse, RZ, PT ;  /* 0x000000ff1000720c */ /* 0x040fe20003f24070 */
[----:B------:R-:W-:Y:S01]  /*1ff0*/  IMAD.X R21, R21, 0x1, R26, P0 ;  /* 0x0000000115157824 */ /* 0x000fe200000e061a */
[----:B------:R-:W-:-:S02]  /*2000*/  ISETP.LT.U32.AND P0, PT, R16, R11, PT ;  /* 0x0000000b1000720c */ /* 0x000fc40003f01070 */
[----:B---3--:R-:W-:Y:S02]  /*2010*/  ISETP.GE.U32.AND P2, PT, R18, R10, PT ;  /* 0x0000000a1200720c */ /* 0x008fe40003f46070 */
[----:B------:R-:W-:-:S04]  /*2020*/  ISETP.GT.U32.AND.EX P1, PT, R21, -0x1, PT, P1 ;  /* 0xffffffff1500780c */ /* 0x000fc80003f24110 */
[----:B------:R-:W-:Y:S02]  /*2030*/  ISETP.LT.U32.OR.EX P1, PT, R21, R26, P1, P0 ;  /* 0x0000001a1500720c */ /* 0x000fe40000f21500 */
[----:B------:R-:W-:Y:S02]  /*2040*/  ISETP.GE.U32.AND.EX P0, PT, R19, R24, PT, P2 ;  /* 0x000000181300720c */ /* 0x000fe40003f06120 */
[----:B------:R-:W-:Y:S02]  /*2050*/  SEL R20, RZ, 0x1, !P1 ;  /* 0x00000001ff147807 */ /* 0x000fe40004800000 */
[----:B------:R-:W-:Y:S02]  /*2060*/  SEL R17, RZ, 0x1, P0 ;  /* 0x00000001ff117807 */ /* 0x000fe40000000000 */
[----:B------:R-:W-:Y:S02]  /*2070*/  IADD3 R20, P2, -R20, R16, RZ ;  /* 0x0000001014147210 */ /* 0x000fe40007f5e1ff */
[----:B------:R-:W-:-:S02]  /*2080*/  SEL R27, RZ, 0xffffffff, P0 ;  /* 0xffffffffff1b7807 */ /* 0x000fc40000000000 */
[----:B------:R-:W-:Y:S02]  /*2090*/  IADD3 R16, P3, P4, R17, R18, -R10 ;  /* 0x0000001211107210 */ /* 0x000fe40007c7e80a */
[-C--:B------:R-:W-:Y:S02]  /*20a0*/  IADD3 R11, P0, R18, R10.reuse, RZ ;  /* 0x0000000a120b7210 */ /* 0x080fe40007f1e0ff */
[--C-:B------:R-:W-:Y:S02]  /*20b0*/  IADD3.X R17, R27, R19, ~R24.reuse, P3, P4 ;  /* 0x000000131b117210 */ /* 0x100fe40001fe8c18 */
[----:B------:R-:W-:Y:S01]  /*20c0*/  SEL R18, RZ, 0xffffffff, !P1 ;  /* 0xffffffffff127807 */ /* 0x000fe20004800000 */
[----:B------:R-:W-:Y:S01]  /*20d0*/  IMAD.X R19, R19, 0x1, R24, P0 ;  /* 0x0000000113137824 */ /* 0x000fe200000e0618 */
[----:B------:R-:W-:Y:S02]  /*20e0*/  ISETP.LT.U32.AND P0, PT, R11, R10, PT ;  /* 0x0000000a0b00720c */ /* 0x000fe40003f01070 */
[----:B----4-:R-:W-:Y:S01]  /*20f0*/  IADD3 R10, P1, R14, R7, RZ ;  /* 0x000000070e0a7210 */ /* 0x010fe20007f3e0ff */
[----:B------:R-:W-:Y:S01]  /*2100*/  IMAD.X R21, R21, 0x1, ~R18, P2 ;  /* 0x0000000115157824 */ /* 0x000fe200010e0e12 */
[----:B------:R-:W-:-:S02]  /*2110*/  ISETP.GT.U32.AND P2, PT, R11, RZ, PT ;  /* 0x000000ff0b00720c */ /* 0x000fc40003f44070 */
[C---:B------:R-:W-:Y:S01]  /*2120*/  ISETP.GT.U32.AND P3, PT, R10.reuse, RZ, PT ;  /* 0x000000ff0a00720c */ /* 0x040fe20003f64070 */
[----:B------:R-:W-:Y:S01]  /*2130*/  IMAD.X R26, R15, 0x1, R25, P1 ;  /* 0x000000010f1a7824 */ /* 0x000fe200008e0619 */
[----:B------:R-:W-:Y:S01]  /*2140*/  ISETP.LT.U32.AND P1, PT, R10, R7, PT ;  /* 0x000000070a00720c */ /* 0x000fe20003f21070 */
[----:B------:R2:W-:Y:S01]  /*2150*/  STG.E.64 desc[UR10][R22.64], R20 ;  /* 0x0000001416007986 */ /* 0x0005e2000c101b0a */
[C---:B------:R-:W-:Y:S02]  /*2160*/  ISETP.GT.U32.AND.EX P2, PT, R19.reuse, -0x1, PT, P2 ;  /* 0xffffffff1300780c */ /* 0x040fe40003f44120 */
[C---:B------:R-:W-:Y:S02]  /*2170*/  ISETP.GT.U32.AND.EX P3, PT, R26.reuse, -0x1, PT, P3 ;  /* 0xffffffff1a00780c */ /* 0x040fe40003f64130 */
[----:B------:R-:W-:Y:S02]  /*2180*/  ISETP.LT.U32.OR.EX P0, PT, R19, R24, P2, P0 ;  /* 0x000000181300720c */ /* 0x000fe40001701500 */
[----:B------:R-:W-:-:S02]  /*2190*/  ISETP.LT.U32.OR.EX P3, PT, R26, R25, P3, P1 ;  /* 0x000000191a00720c */ /* 0x000fc40001f61510 */
[----:B------:R-:W-:Y:S02]  /*21a0*/  ISETP.GE.U32.AND P1, PT, R14, R7, PT ;  /* 0x000000070e00720c */ /* 0x000fe40003f26070 */
[----:B------:R-:W-:Y:S02]  /*21b0*/  SEL R18, RZ, 0x1, !P0 ;  /* 0x00000001ff127807 */ /* 0x000fe40004000000 */
[----:B------:R-:W-:Y:S02]  /*21c0*/  ISETP.GE.U32.AND.EX P1, PT, R15, R25, PT, P1 ;  /* 0x000000190f00720c */ /* 0x000fe40003f26110 */
[----:B------:R-:W-:Y:S02]  /*21d0*/  SEL R27, RZ, 0x1, !P3 ;  /* 0x00000001ff1b7807 */ /* 0x000fe40005800000 */
[----:B------:R-:W-:Y:S02]  /*21e0*/  IADD3 R18, P4, -R18, R11, RZ ;  /* 0x0000000b12127210 */ /* 0x000fe40007f9e1ff */
[----:B------:R-:W-:-:S02]  /*21f0*/  SEL R11, RZ, 0x1, P1 ;  /* 0x00000001ff0b7807 */ /* 0x000fc40000800000 */
        /* <DEDUP_REMOVED lines=8> */
[----:B------:R2:W-:Y:S01]  /*2280*/  STG.E.64 desc[UR10][R22.64+0x8], R18 ;  /* 0x0000081216007986 */ /* 0x0005e2000c101b0a */
[----:B------:R-:W-:-:S03]  /*2290*/  IADD3 R5, P0, R2, R5, RZ ;  /* 0x0000000502057210 */ /* 0x000fc60007f1e0ff */
[----:B------:R2:W-:Y:S02]  /*22a0*/  STG.E.64 desc[UR10][R22.64+0x10], R10 ;  /* 0x0000100a16007986 */ /* 0x0005e4000c101b0a */
[----:B------:R-:W-:Y:S01]  /*22b0*/  IMAD.X R3, RZ, RZ, R3, P0 ;  /* 0x000000ffff037224 */ /* 0x000fe200000e0603 */
[----:B------:R-:W-:Y:S01]  /*22c0*/  ISETP.GE.U32.AND P0, PT, R5, R4, PT ;  /* 0x000000040500720c */ /* 0x000fe20003f06070 */
[----:B------:R2:W-:Y:S03]  /*22d0*/  STG.E.64 desc[UR10][R12.64], R8 ;  /* 0x000000080c007986 */ /* 0x0005e6000c101b0a */
[----:B------:R-:W-:Y:S01]  /*22e0*/  ISETP.GE.U32.AND.EX P0, PT, R3, R6, PT, P0 ;  /* 0x000000060300720c */ /* 0x000fe20003f06100 */
[----:B------:R2:W-:Y:S04]  /*22f0*/  STG.E.64 desc[UR10][R12.64+0x8], R16 ;  /* 0x000008100c007986 */ /* 0x0005e8000c101b0a */
[----:B------:R2:W-:Y:S08]  /*2300*/  STG.E.64 desc[UR10][R12.64+0x10], R14 ;  /* 0x0000100e0c007986 */ /* 0x0005f0000c101b0a */
[----:B------:R-:W-:Y:S05]  /*2310*/  @!P0 BRA `(.L_x_235) ;  /* 0xfffffff4007c8947 */ /* 0x000fea000383ffff */
[----:B------:R-:W-:Y:S05]  /*2320*/  EXIT ;  /* 0x000000000000794d */ /* 0x000fea0003800000 */
.L_x_226:
[----:B------:R-:W-:Y:S01]  /*2330*/  BSSY B0, `(.L_x_236) ;  /* 0x000000a000007945 */ /* 0x000fe20003800000 */
[----:B------:R-:W-:Y:S02]  /*2340*/  IMAD.MOV.U32 R7, RZ, RZ, 0x0 ;  /* 0x00000000ff077424 */ /* 0x000fe400078e00ff */
[----:B------:R-:W-:Y:S02]  /*2350*/  IMAD.MOV.U32 R4, RZ, RZ, 0x0 ;  /* 0x00000000ff047424 */ /* 0x000fe400078e00ff */
[----:B------:R-:W-:-:S07]  /*2360*/  IMAD.MOV.U32 R0, RZ, RZ, -0x1 ;  /* 0xffffffffff007424 */ /* 0x000fce00078e00ff */
[----:B-1----:R-:W-:Y:S05]  /*2370*/  WARPSYNC.COLLECTIVE.ALL `(.L_x_237) ;  /* 0x0000000000147948 */ /* 0x002fea0003c00000 */
[----:B------:R-:W-:-:S04]  /*2380*/  SHF.L.U32 R4, R4, 0x10, RZ ;  /* 0x0000001004047819 */ /* 0x000fc800000006ff */
[----:B------:R-:W-:-:S05]  /*2390*/  LOP3.LUT R4, R4, 0xf, R7, 0xf8, !PT ;  /* 0x0000000f04047812 */ /* 0x000fca00078ef807 */
[----:B------:R0:W-:Y:S02]  /*23a0*/  BAR.SYNC.DEFER_BLOCKING R4, R4 ;  /* 0x000000040000731d */ /* 0x0001e40000010000 */
[----:B0-----:R-:W-:-:S04]  /*23b0*/  SHF.R.U32 R4, R4, 0x10, RZ ;  /* 0x0000001004047819 */ /* 0x001fc800000016ff */
[----:B-1----:R-:W-:Y:S03]  /*23c0*/  ENDCOLLECTIVE ;  /* 0x000000000000791b */ /* 0x002fe60003800000 */
.L_x_237:
[----:B------:R-:W-:Y:S05]  /*23d0*/  BSYNC B0 ;  /* 0x0000000000007941 */ /* 0x000fea0003800000 */
.L_x_236:
[----:B------:R-:W-:Y:S05]  /*23e0*/  BRA `(.L_x_238) ;  /* 0xffffffec00d07947 */ /* 0x000fea000383ffff */
.L_x_230:
        /* <DEDUP_REMOVED lines=10> */
.L_x_240:
[----:B------:R-:W-:Y:S05]  /*2490*/  BSYNC B0 ;  /* 0x0000000000007941 */ /* 0x000fea0003800000 */
.L_x_239:
[----:B------:R-:W-:Y:S05]  /*24a0*/  BRA `(.L_x_241) ;  /* 0xfffffff000647947 */ /* 0x000fea000383ffff */
.L_x_234:
        /* <DEDUP_REMOVED lines=10> */
.L_x_243:
[----:B------:R-:W-:Y:S05]  /*2550*/  BSYNC B0 ;  /* 0x0000000000007941 */ /* 0x000fea0003800000 */
.L_x_242:
[----:B------:R-:W-:Y:S05]  /*2560*/  BRA `(.L_x_244) ;  /* 0xfffffff000d07947 */ /* 0x000fea000383ffff */
.L_x_245:
        /* <DEDUP_REMOVED lines=9> */
.L_x_402:


//--------------------- .text.ntt_xfield_init_omegas --------------------------
	.section	.text.ntt_xfield_init_omegas,"ax",@progbits
	.align	128
        .global         ntt_xfield_init_omegas
        .type           ntt_xfield_init_omegas,@function
        .size           ntt_xfield_init_omegas,(.L_x_403 - ntt_xfield_init_omegas)
        .other          ntt_xfield_init_omegas,@"STO_CUDA_ENTRY STV_DEFAULT"
ntt_xfield_init_omegas:
.text.ntt_xfield_init_omegas:
[----:B------:R-:W-:Y:S01]  /*0000*/  LDC R1, c[0x0][0x28] ;  /* 0x00000a00ff017b82 */ /* 0x000fe20000000800 */
[----:B------:R-:W0:Y:S01]  /*0010*/  S2R R0, SR_CTAID.X ;  /* 0x0000000000007919 */ /* 0x000e220000002500 */
[----:B------:R-:W-:Y:S01]  /*0020*/  ULDC.64 UR10, c[0x0][0x208] ;  /* 0x00008200000a7ab9 */ /* 0x000fe20000000a00 */
[----:B------:R-:W-:Y:S01]  /*0030*/  UMOV UR5, URZ ;  /* 0x0000003f00057c82 */ /* 0x000fe20008000000 */
[----:B------:R-:W-:Y:S01]  /*0040*/  UMOV UR6, URZ ;  /* 0x0000003f00067c82 */ /* 0x000fe20008000000 */
[----:B0-----:R-:W-:-:S13]  /*0050*/  ISETP.NE.AND P0, PT, R0, RZ, PT ;  /* 0x000000ff0000720c */ /* 0x001fda0003f05270 */
[----:B------:R-:W-:Y:S05]  /*0060*/  @!P0 BRA `(.L_x_246) ;  /* 0x0000000800088947 */ /* 0x000fea0003800000 */
[----:B------:R-:W-:Y:S01]  /*0070*/  IADD3 R2, P1, R0, -0x1, RZ ;  /* 0xffffffff00027810 */ /* 0x000fe20007f3e0ff */
[----:B------:R-:W-:Y:S01]  /*0080*/  UMOV UR5, URZ ;  /* 0x0000003f00057c82 */ /* 0x000fe20008000000 */
[----:B------:R-:W-:Y:S01]  /*0090*/  UMOV UR6, URZ ;  /* 0x0000003f00067c82 */ /* 0x000fe20008000000 */
[----:B------:R-:W-:Y:S01]  /*00a0*/  UMOV UR9, 0x1 ;  /* 0x0000000100097882 */ /* 0x000fe20000000000 */
[----:B------:R-:W-:Y:S01]  /*00b0*/  ISETP.GE.U32.AND P0, PT, R2, 0x3, PT ;  /* 0x000000030200780c */ /* 0x000fe20003f06070 */
[----:B------:R-:W-:Y:S01]  /*00c0*/  IMAD.X R2, RZ, RZ, -0x1, P1 ;  /* 0xffffffffff027424 */ /* 0x000fe200008e06ff */
[----:B------:R-:W-:Y:S01]  /*00d0*/  UMOV UR4, URZ ;  /* 0x0000003f00047c82 */ /* 0x000fe20008000000 */
[----:B------:R-:W-:-:S03]  /*00e0*/  LOP3.LUT R3, R0, 0x3, RZ, 0xc0, !PT ;  /* 0x0000000300037812 */ /* 0x000fc600078ec0ff */
[----:B------:R-:W-:-:S13]  /*00f0*/  ISETP.GE.U32.AND.EX P0, PT, R2, RZ, PT, P0 ;  /* 0x000000ff0200720c */ /* 0x000fda0003f06100 */
[----:B------:R-:W-:Y:S05]  /*0100*/  @!P0 BRA `(.L_x_247) ;  /* 0x0000000400a88947 */ /* 0x000fea0003800000 */
[----:B------:R-:W-:Y:S01]  /*0110*/  IADD3 R2, P0, -R0, R3, RZ ;  /* 0x0000000300027210 */ /* 0x000fe20007f1e1ff */
[----:B------:R-:W-:Y:S01]  /*0120*/  UMOV UR5, URZ ;  /* 0x0000003f00057c82 */ /* 0x000fe20008000000 */
[----:B------:R-:W-:Y:S01]  /*0130*/  UMOV UR6, URZ ;  /* 0x0000003f00067c82 */ /* 0x000fe20008000000 */
[----:B------:R-:W-:Y:S01]  /*0140*/  UMOV UR9, 0x1 ;  /* 0x0000000100097882 */ /* 0x000fe20000000000 */
[----:B------:R-:W-:Y:S01]  /*0150*/  UMOV UR4, URZ ;  /* 0x0000003f00047c82 */ /* 0x000fe20008000000 */
[----:B------:R-:W-:-:S05]  /*0160*/  IMAD.X R4, RZ, RZ, -0x1, P0 ;  /* 0xffffffffff047424 */ /* 0x000fca00000e06ff */
[----:B------:R-:W-:-:S13]  /*0170*/  ISETP.GE.AND P0, PT, R4, RZ, PT ;  /* 0x000000ff0400720c */ /* 0x000fda0003f06270 */
[----:B------:R-:W-:Y:S05]  /*0180*/  @P0 BRA `(.L_x_248) ;  /* 0x00000004004c0947 */ /* 0x000fea0003800000 */
[----:B------:R-:W-:-:S04]  /*0190*/  IADD3 R5, P0, RZ, -R2, RZ ;  /* 0x80000002ff057210 */ /* 0x000fc80007f1e0ff */
[----:B------:R-:W-:Y:S01]  /*01a0*/  ISETP.GT.U32.AND P1, PT, R5, 0xc, PT ;  /* 0x0000000c0500780c */ /* 0x000fe20003f24070 */
[----:B------:R-:W-:Y:S01]  /*01b0*/  IMAD.X R5, RZ, RZ, ~R4, P0 ;  /* 0x000000ffff057224 */ /* 0x000fe200000e0e04 */
[----:B------:R-:W-:-:S04]  /*01c0*/  PLOP3.LUT P0, PT, PT, PT, PT, 0x80, 0x0 ;  /* 0x000000000000781c */ /* 0x000fc80003f0f070 */
[----:B------:R-:W-:-:S13]  /*01d0*/  ISETP.GT.AND.EX P1, PT, R5, RZ, PT, P1 ;  /* 0x000000ff0500720c */ /* 0x000fda0003f24310 */
[----:B------:R-:W-:Y:S05]  /*01e0*/  @!P1 BRA `(.L_x_249) ;  /* 0x0000000000b89947 */ /* 0x000fea0003800000 */
[----:B------:R-:W-:-:S13]  /*01f0*/  PLOP3.LUT P0, PT, PT, PT, PT, 0x8, 0x0 ;  /* 0x000000000000781c */ /* 0x000fda0003f0e170 */
.L_x_250:
[----:B------:R-:W-:Y:S01]  /*0200*/  UIADD3 UR5, UP0, UR5, UR9, URZ ;  /* 0x0000000905057290 */ /* 0x000fe2000ff1e03f */
[----:B------:R-:W-:Y:S01]  /*0210*/  IADD3 R2, P1, R2, 0x10, RZ ;  /* 0x0000001002027810 */ /* 0x000fe20007f3e0ff */
[----:B------:R-:W-:Y:S02]  /*0220*/  USHF.L.U32 UR7, UR9, 0x4, URZ ;  /* 0x0000000409077899 */ /* 0x000fe4000800063f */
[----:B------:R-:W-:Y:S02]  /*0230*/  UIADD3.X UR6, UR6, UR4, URZ, UP0, !UPT ;  /* 0x0000000406067290 */ /* 0x000fe400087fe43f */
[----:B------:R-:W-:Y:S01]  /*0240*/  ULEA UR5, UP0, UR9, UR5, 0x1 ;  /* 0x0000000509057291 */ /* 0x000fe2000f80083f */
[----:B------:R-:W-:Y:S01]  /*0250*/  IMAD.X R4, RZ, RZ, R4, P1 ;  /* 0x000000ffff047224 */ /* 0x000fe200008e0604 */
[----:B------:R-:W-:Y:S01]  /*0260*/  USHF.L.U64.HI UR8, UR9, 0x4, UR4 ;  /* 0x0000000409087899 */ /* 0x000fe20008010204 */
[----:B------:R-:W-:Y:S01]  /*0270*/  ISETP.GE.U32.AND P1, PT, R2, -0xc, PT ;  /* 0xfffffff40200780c */ /* 0x000fe20003f26070 */
[----:B------:R-:W-:-:S02]  /*0280*/  ULEA.HI.X UR6, UR9, UR6, UR4, 0x1, UP0 ;  /* 0x0000000609067291 */ /* 0x000fc400080f0c04 */
[----:B------:R-:W-:Y:S01]  /*0290*/  ULEA UR5, UP0, UR9, UR5, 0x2 ;  /* 0x0000000509057291 */ /* 0x000fe2000f80103f */
[----:B------:R-:W-:-:S03]  /*02a0*/  ISETP.GE.AND.EX P1, PT, R4, -0x1, PT, P1 ;  /* 0xffffffff0400780c */ /* 0x000fc60003f26310 */
[----:B------:R-:W-:Y:S02]  /*02b0*/  ULEA.HI.X UR6, UR9, UR6, UR4, 0x2, UP0 ;  /* 0x0000000609067291 */ /* 0x000fe400080f1404 */
[----:B------:R-:W-:-:S04]  /*02c0*/  ULEA UR5, UP0, UR9, UR5, 0x3 ;  /* 0x0000000509057291 */ /* 0x000fc8000f80183f */
[----:B------:R-:W-:Y:S02]  /*02d0*/  ULEA.HI.X UR6, UR9, UR6, UR4, 0x3, UP0 ;  /* 0x0000000609067291 */ /* 0x000fe400080f1c04 */
[----:B------:R-:W-:Y:S02]  /*02e0*/  UIADD3 UR5, UP0, UR7, UR5, URZ ;  /* 0x0000000507057290 */ /* 0x000fe4000ff1e03f */
[----:B------:R-:W-:Y:S02]  /*02f0*/  USHF.L.U32 UR4, UR7, 0x4, URZ ;  /* 0x0000000407047899 */ /* 0x000fe4000800063f */
[----:B------:R-:W-:Y:S02]  /*0300*/  UIADD3.X UR6, UR8, UR6, URZ, UP0, !UPT ;  /* 0x0000000608067290 */ /* 0x000fe400087fe43f */
[----:B------:R-:W-:Y:S02]  /*0310*/  ULEA UR5, UP0, UR7, UR5, 0x1 ;  /* 0x0000000507057291 */ /* 0x000fe4000f80083f */
[----:B------:R-:W-:-:S02]  /*0320*/  USHF.L.U64.HI UR9, UR7, 0x4, UR8 ;  /* 0x0000000407097899 */ /* 0x000fc40008010208 */
[----:B------:R-:W-:Y:S02]  /*0330*/  ULEA.HI.X UR6, UR7, UR6, UR8, 0x1, UP0 ;  /* 0x0000000607067291 */ /* 0x000fe400080f0c08 */
[----:B------:R-:W-:-:S04]  /*0340*/  ULEA UR5, UP0, UR7, UR5, 0x2 ;  /* 0x0000000507057291 */ /* 0x000fc8000f80103f */
        /* <DEDUP_REMOVED lines=14> */
[----:B------:R-:W-:Y:S02]  /*0430*/  USHF.L.U64.HI UR4, UR7, 0x4, UR8 ;  /* 0x0000000407047899 */ /* 0x000fe40008010208 */
[----:B------:R-:W-:Y:S02]  /*0440*/  UIADD3.X UR6, UR8, UR6, URZ, UP0, !UPT ;  /* 0x0000000608067290 */ /* 0x000fe400087fe43f */
[----:B------:R-:W-:Y:S02]  /*0450*/  ULEA UR5, UP0, UR7, UR5, 0x1 ;  /* 0x0000000507057291 */ /* 0x000fe4000f80083f */
[----:B------:R-:W-:-:S02]  /*0460*/  USHF.L.U32 UR9, UR7, 0x4, URZ ;  /* 0x0000000407097899 */ /* 0x000fc4000800063f */
[----:B------:R-:W-:Y:S02]  /*0470*/  ULEA.HI.X UR6, UR7, UR6, UR8, 0x1, UP0 ;  /* 0x0000000607067291 */ /* 0x000fe400080f0c08 */
[----:B------:R-:W-:-:S04]  /*0480*/  ULEA UR5, UP0, UR7, UR5, 0x2 ;  /* 0x0000000507057291 */ /* 0x000fc8000f80103f */
[----:B------:R-:W-:Y:S02]  /*0490*/  ULEA.HI.X UR6, UR7, UR6, UR8, 0x2, UP0 ;  /* 0x0000000607067291 */ /* 0x000fe400080f1408 */
[----:B------:R-:W-:-:S04]  /*04a0*/  ULEA UR5, UP0, UR7, UR5, 0x3 ;  /* 0x0000000507057291 */ /* 0x000fc8000f80183f */
[----:B------:R-:W-:Y:S01]  /*04b0*/  ULEA.HI.X UR6, UR7, UR6, UR8, 0x3, UP0 ;  /* 0x0000000607067291 */ /* 0x000fe200080f1c08 */
[----:B------:R-:W-:Y:S11]  /*04c0*/  @!P1 BRA `(.L_x_250) ;  /* 0xfffffffc004c9947 */ /* 0x000ff6000383ffff */
.L_x_249:
[----:B------:R-:W-:-:S04]  /*04d0*/  IADD3 R5, P2, RZ, -R2, RZ ;  /* 0x80000002ff057210 */ /* 0x000fc80007f5e0ff */
[----:B------:R-:W-:Y:S01]  /*04e0*/  ISETP.GT.U32.AND P1, PT, R5, 0x4, PT ;  /* 0x000000040500780c */ /* 0x000fe20003f24070 */
[----:B------:R-:W-:-:S05]  /*04f0*/  IMAD.X R5, RZ, RZ, ~R4, P2 ;  /* 0x000000ffff057224 */ /* 0x000fca00010e0e04 */
[----:B------:R-:W-:-:S13]  /*0500*/  ISETP.GT.AND.EX P1, PT, R5, RZ, PT, P1 ;  /* 0x000000ff0500720c */ /* 0x000fda0003f24310 */
[----:B------:R-:W-:Y:S05]  /*0510*/  @!P1 BRA `(.L_x_251) ;  /* 0x00000000005c9947 */ /* 0x000fea0003800000 */
[----:B------:R-:W-:Y:S01]  /*0520*/  UIADD3 UR5, UP0, UR9, UR5, URZ ;  /* 0x0000000509057290 */ /* 0x000fe2000ff1e03f */
[----:B------:R-:W-:Y:S01]  /*0530*/  IADD3 R2, P1, R2, 0x8, RZ ;  /* 0x0000000802027810 */ /* 0x000fe20007f3e0ff */
[----:B------:R-:W-:Y:S01]  /*0540*/  USHF.L.U32 UR7, UR9, 0x4, URZ ;  /* 0x0000000409077899 */ /* 0x000fe2000800063f */
[----:B------:R-:W-:Y:S01]  /*0550*/  PLOP3.LUT P0, PT, PT, PT, PT, 0x8, 0x0 ;  /* 0x000000000000781c */ /* 0x000fe20003f0e170 */
[----:B------:R-:W-:Y:S02]  /*0560*/  UIADD3.X UR6, UR4, UR6, URZ, UP0, !UPT ;  /* 0x0000000604067290 */ /* 0x000fe400087fe43f */
[----:B------:R-:W-:Y:S01]  /*0570*/  ULEA UR5, UP0, UR9, UR5, 0x1 ;  /* 0x0000000509057291 */ /* 0x000fe2000f80083f */
[----:B------:R-:W-:Y:S01]  /*0580*/  IMAD.X R4, RZ, RZ, R4, P1 ;  /* 0x000000ffff047224 */ /* 0x000fe200008e0604 */
[----:B------:R-:W-:Y:S02]  /*0590*/  USHF.L.U64.HI UR8, UR9, 0x4, UR4 ;  /* 0x0000000409087899 */ /* 0x000fe40008010204 */
[----:B------:R-:W-:-:S02]  /*05a0*/  ULEA.HI.X UR6, UR9, UR6, UR4, 0x1, UP0 ;  /* 0x0000000609067291 */ /* 0x000fc400080f0c04 */
        /* <DEDUP_REMOVED lines=13> */
[----:B------:R-:W-:-:S12]  /*0680*/  ULEA.HI.X UR6, UR7, UR6, UR8, 0x3, UP0 ;  /* 0x0000000607067291 */ /* 0x000fd800080f1c08 */
.L_x_251:
[----:B------:R-:W-:-:S04]  /*0690*/  ISETP.NE.U32.AND P1, PT, R2, RZ, PT ;  /* 0x000000ff0200720c */ /* 0x000fc80003f25070 */
[----:B------:R-:W-:-:S13]  /*06a0*/  ISETP.NE.OR.EX P0, PT, R4, RZ, P0, P1 ;  /* 0x000000ff0400720c */ /* 0x000fda0000705710 */
[----:B------:R-:W-:Y:S05]  /*06b0*/  @!P0 BRA `(.L_x_247) ;  /* 0x00000000003c8947 */ /* 0x000fea0003800000 */
.L_x_248:
[----:B------:R-:W-:Y:S01]  /*06c0*/  IADD3 R2, P0, R2, 0x4, RZ ;  /* 0x0000000402027810 */ /* 0x000fe20007f1e0ff */
[----:B------:R-:W-:-:S04]  /*06d0*/  UIADD3 UR5, UP0, UR5, UR9, URZ ;  /* 0x0000000905057290 */ /* 0x000fc8000ff1e03f */
[----:B------:R-:W-:Y:S01]  /*06e0*/  UIADD3.X UR6, UR6, UR4, URZ, UP0, !UPT ;  /* 0x0000000406067290 */ /* 0x000fe200087fe43f */
[----:B------:R-:W-:Y:S01]  /*06f0*/  IMAD.X R4, RZ, RZ, R4, P0 ;  /* 0x000000ffff047224 */ /* 0x000fe200000e0604 */
[----:B------:R-:W-:Y:S01]  /*0700*/  ULEA UR5, UP0, UR9, UR5, 0x1 ;  /* 0x0000000509057291 */ /* 0x000fe2000f80083f */
[----:B------:R-:W-:-:S03]  /*0710*/  ISETP.NE.U32.AND P0, PT, R2, RZ, PT ;  /* 0x000000ff0200720c */ /* 0x000fc60003f05070 */
[----:B------:R-:W-:Y:S01]  /*0720*/  ULEA.HI.X UR6, UR9, UR6, UR4, 0x1, UP0 ;  /* 0x0000000609067291 */ /* 0x000fe200080f0c04 */
[----:B------:R-:W-:Y:S01]  /*0730*/  ISETP.NE.AND.EX P0, PT, R4, RZ, PT, P0 ;  /* 0x000000ff0400720c */ /* 0x000fe20003f05300 */
[----:B------:R-:W-:-:S04]  /*0740*/  ULEA UR5, UP0, UR9, UR5, 0x2 ;  /* 0x0000000509057291 */ /* 0x000fc8000f80103f */
[----:B------:R-:W-:Y:S02]  /*0750*/  ULEA.HI.X UR6, UR9, UR6, UR4, 0x2, UP0 ;  /* 0x0000000609067291 */ /* 0x000fe400080f1404 */
[----:B------:R-:W-:-:S04]  /*0760*/  ULEA UR5, UP0, UR9, UR5, 0x3 ;  /* 0x0000000509057291 */ /* 0x000fc8000f80183f */
[----:B------:R-:W-:Y:S02]  /*0770*/  ULEA.HI.X UR6, UR9, UR6, UR4, 0x3, UP0 ;  /* 0x0000000609067291 */ /* 0x000fe400080f1c04 */
[----:B------:R-:W-:Y:S02]  /*0780*/  USHF.L.U64.HI UR4, UR9, 0x4, UR4 ;  /* 0x0000000409047899 */ /* 0x000fe40008010204 */
[----:B------:R-:W-:Y:S01]  /*0790*/  USHF.L.U32 UR9, UR9, 0x4, URZ ;  /* 0x0000000409097899 */ /* 0x000fe2000800063f */
[----:B------:R-:W-:Y:S11]  /*07a0*/  @P0 BRA `(.L_x_248) ;  /* 0xfffffffc00c40947 */ /* 0x000ff6000383ffff */
.L_x_247:
[----:B------:R-:W-:-:S04]  /*07b0*/  ISETP.NE.U32.AND P0, PT, R3, RZ, PT ;  /* 0x000000ff0300720c */ /* 0x000fc80003f05070 */
[----:B------:R-:W-:-:S13]  /*07c0*/  ISETP.NE.AND.EX P0, PT, RZ, RZ, PT, P0 ;  /* 0x000000ffff00720c */ /* 0x000fda0003f05300 */
[----:B------:R-:W-:Y:S05]  /*07d0*/  @!P0 BRA `(.L_x_246) ;  /* 0x00000000002c8947 */ /* 0x000fea0003800000 */
[----:B------:R-:W-:-:S05]  /*07e0*/  IADD3 R2, P0, RZ, -R3, RZ ;  /* 0x80000003ff027210 */ /* 0x000fca0007f1e0ff */
[----:B------:R-:W-:-:S08]  /*07f0*/  IMAD.X R3, RZ, RZ, -0x1, P0 ;  /* 0xffffffffff037424 */ /* 0x000fd000000e06ff */
.L_x_252:
[----:B------:R-:W-:Y:S01]  /*0800*/  IADD3 R2, P0, R2, 0x1, RZ ;  /* 0x0000000102027810 */ /* 0x000fe20007f1e0ff */
[----:B------:R-:W-:-:S04]  /*0810*/  UIADD3 UR5, UP0, UR5, UR9, URZ ;  /* 0x0000000905057290 */ /* 0x000fc8000ff1e03f */
[----:B------:R-:W-:Y:S01]  /*0820*/  IMAD.X R3, RZ, RZ, R3, P0 ;  /* 0x000000ffff037224 */ /* 0x000fe200000e0603 */
[----:B------:R-:W-:Y:S01]  /*0830*/  ISETP.NE.U32.AND P0, PT, R2, RZ, PT ;  /* 0x000000ff0200720c */ /* 0x000fe20003f05070 */
[----:B------:R-:W-:Y:S02]  /*0840*/  UIADD3.X UR6, UR6, UR4, URZ, UP0, !UPT ;  /* 0x0000000406067290 */ /* 0x000fe400087fe43f */
[----:B------:R-:W-:Y:S01]  /*0850*/  USHF.L.U64.HI UR4, UR9, 0x1, UR4 ;  /* 0x0000000109047899 */ /* 0x000fe20008010204 */
[----:B------:R-:W-:Y:S01]  /*0860*/  ISETP.NE.AND.EX P0, PT, R3, RZ, PT, P0 ;  /* 0x000000ff0300720c */ /* 0x000fe20003f05300 */
[----:B------:R-:W-:-:S12]  /*0870*/  USHF.L.U32 UR9, UR9, 0x1, URZ ;  /* 0x0000000109097899 */ /* 0x000fd8000800063f */
[----:B------:R-:W-:Y:S05]  /*0880*/  @P0 BRA `(.L_x_252) ;  /* 0xfffffffc00dc0947 */ /* 0x000fea000383ffff */
.L_x_246:
[----:B------:R-:W0:Y:S02]  /*0890*/  LDC.64 R2, c[0x0][0x218] ;  /* 0x00008600ff027b82 */ /* 0x000e240000000a00 */
[----:B0-----:R-:W-:-:S04]  /*08a0*/  LEA R2, P0, R0, R2, 0x3 ;  /* 0x0000000200027211 */ /* 0x001fc800078018ff */
[----:B------:R-:W-:-:S06]  /*08b0*/  LEA.HI.X R3, R0, R3, RZ, 0x3, P0 ;  /* 0x0000000300037211 */ /* 0x000fcc00000f1cff */
[----:B------:R-:W5:Y:S01]  /*08c0*/  LDG.E.64 R2, desc[UR10][R2.64] ;  /* 0x0000000a02027981 */ /* 0x000f62000c1e1b00 */
[----:B------:R-:W-:Y:S01]  /*08d0*/  IMAD.MOV.U32 R5, RZ, RZ, 0x1 ;  /* 0x00000001ff057424 */ /* 0x000fe200078e00ff */
[----:B------:R-:W-:Y:S01]  /*08e0*/  BSSY B0, `(.L_x_253) ;  /* 0x0000047000007945 */ /* 0x000fe20003800000 */
[----:B------:R-:W-:Y:S01]  /*08f0*/  IMAD.MOV.U32 R7, RZ, RZ, -0x1 ;  /* 0xffffffffff077424 */ /* 0x000fe200078e00ff */
[----:B------:R-:W0:Y:S02]  /*0900*/  S2R R9, SR_TID.X ;  /* 0x0000000000097919 */ /* 0x000e240000002100 */
[C---:B------:R-:W-:Y:S02]  /*0910*/  IADD3 R4, P1, R5.reuse, 0x1, RZ ;  /* 0x0000000105047810 */ /* 0x040fe40007f3e0ff */
[----:B------:R-:W-:Y:S02]  /*0920*/  SHF.L.U64.HI R6, R5, R0, RZ ;  /* 0x0000000005067219 */ /* 0x000fe400000102ff */
[----:B------:R-:W-:-:S02]  /*0930*/  ISETP.GT.U32.AND P0, PT, R4, RZ, PT ;  /* 0x000000ff0400720c */ /* 0x000fc40003f04070 */
[----:B------:R-:W-:Y:S02]  /*0940*/  IADD3.X R8, R7, -0x1, RZ, P1, !PT ;  /* 0xffffffff07087810 */ /* 0x000fe40000ffe4ff */
[----:B------:R-:W-:Y:S02]  /*0950*/  SHF.L.U32 R0, R5, R0, RZ ;  /* 0x0000000005007219 */ /* 0x000fe400000006ff */
[----:B------:R-:W-:-:S04]  /*0960*/  ISETP.GT.U32.AND.EX P0, PT, R8, RZ, PT, P0 ;  /* 0x000000ff0800720c */ /* 0x000fc80003f04100 */
[----:B------:R-:W-:Y:S02]  /*0970*/  SEL R15, RZ, 0x1, !P0 ;  /* 0x00000001ff0f7807 */ /* 0x000fe40004000000 */
[----:B------:R-:W-:Y:S02]  /*0980*/  SEL R11, RZ, 0xffffffff, !P0 ;  /* 0xffffffffff0b7807 */ /* 0x000fe40004000000 */
[----:B------:R-:W-:-:S05]  /*0990*/  IADD3 R15, P2, R15, -R4, RZ ;  /* 0x800000040f0f7210 */ /* 0x000fca0007f5e0ff */
[----:B------:R-:W-:Y:S01]  /*09a0*/  IMAD.X R11, R11, 0x1, ~R8, P2 ;  /* 0x000000010b0b7824 */ /* 0x000fe200010e0e08 */
[----:B0-----:R-:W-:-:S13]  /*09b0*/  ISETP.NE.AND P1, PT, R9, RZ, PT ;  /* 0x000000ff0900720c */ /* 0x001fda0003f25270 */
[----:B------:R-:W-:Y:S05]  /*09c0*/  @!P1 BRA `(.L_x_254) ;  /* 0x0000000000e09947 */ /* 0x000fea0003800000 */
[----:B------:R-:W-:Y:S02]  /*09d0*/  IMAD.MOV.U32 R17, RZ, RZ, R9 ;  /* 0x000000ffff117224 */ /* 0x000fe400078e0009 */
[----:B------:R-:W-:Y:S02]  /*09e0*/  IMAD.MOV.U32 R10, RZ, RZ, RZ ;  /* 0x000000ffff0a7224 */ /* 0x000fe400078e00ff */
[----:B-----5:R-:W-:Y:S02]  /*09f0*/  IMAD.MOV.U32 R19, RZ, RZ, R2 ;  /* 0x000000ffff137224 */ /* 0x020fe400078e0002 */
[----:B------:R-:W-:-:S07]  /*0a00*/  IMAD.MOV.U32 R8, RZ, RZ, R3 ;  /* 0x000000ffff087224 */ /* 0x000fce00078e0003 */
.L_x_257:
        /* <DEDUP_REMOVED lines=47> */
.L_x_256:
[----:B------:R-:W-:Y:S05]  /*0d00*/  BSYNC B1 ;  /* 0x0000000000017941 */ /* 0x000fea0003800000 */
.L_x_255:
[----:B------:R-:W-:Y:S02]  /*0d10*/  IADD3 R19, P2, P3, R16, R4, -R21 ;  /* 0x0000000410137210 */ /* 0x000fe40007b5e815 */
[----:B------:R-:W-:-:S04]  /*0d20*/  SEL R4, RZ, 0xffffffff, !P1 ;  /* 0xffffffffff047807 */ /* 0x000fc80004800000 */
[----:B------:R-:W-:Y:S01]  /*0d30*/  IADD3.X R8, R4, R5, ~R23, P2, P3 ;  /* 0x0000000504087210 */ /* 0x000fe200017e6c17 */
[----:B------:R-:W-:Y:S06]  /*0d40*/  @P0 BRA `(.L_x_257) ;  /* 0xfffffffc00300947 */ /* 0x000fec000383ffff */
.L_x_254:
[----:B------:R-:W-:Y:S05]  /*0d50*/  BSYNC B0 ;  /* 0x0000000000007941 */ /* 0x000fea0003800000 */
.L_x_253:
[----:B------:R-:W-:Y:S01]  /*0d60*/  IMAD.MOV.U32 R4, RZ, RZ, 0x1 ;  /* 0x00000001ff047424 */ /* 0x000fe200078e00ff */
[----:B------:R-:W-:Y:S01]  /*0d70*/  ULDC UR4, c[0x0][0x0] ;  /* 0x0000000000047ab9 */ /* 0x000fe20000000800 */
[----:B------:R-:W-:-:S03]  /*0d80*/  IMAD.MOV.U32 R10, RZ, RZ, R15 ;  /* 0x000000ffff0a7224 */ /* 0x000fc600078e000f */
[----:B------:R-:W-:-:S04]  /*0d90*/  IADD3 R4, P1, R4, 0x1, RZ ;  /* 0x0000000104047810 */ /* 0x000fc80007f3e0ff */
[----:B------:R-:W-:Y:S02]  /*0da0*/  ISETP.GT.U32.AND P0, PT, R4, RZ, PT ;  /* 0x000000ff0400720c */ /* 0x000fe40003f04070 */
[----:B------:R-:W-:Y:S02]  /*0db0*/  IADD3.X R8, R7, -0x1, RZ, P1, !PT ;  /* 0xffffffff07087810 */ /* 0x000fe40000ffe4ff */
[----:B------:R-:W-:Y:S02]  /*0dc0*/  ISETP.NE.AND P1, PT, RZ, UR4, PT ;  /* 0x00000004ff007c0c */ /* 0x000fe4000bf25270 */
[----:B------:R-:W-:-:S04]  /*0dd0*/  ISETP.GT.U32.AND.EX P0, PT, R8, RZ, PT, P0 ;  /* 0x000000ff0800720c */ /* 0x000fc80003f04100 */
[----:B------:R-:W-:-:S04]  /*0de0*/  SEL R5, RZ, 0x1, !P0 ;  /* 0x00000001ff057807 */ /* 0x000fc80004000000 */
[----:B------:R-:W-:Y:S02]  /*0df0*/  IADD3 R12, P2, R5, -R4, RZ ;  /* 0x80000004050c7210 */ /* 0x000fe40007f5e0ff */
[----:B------:R-:W-:-:S05]  /*0e00*/  SEL R5, RZ, 0xffffffff, !P0 ;  /* 0xffffffffff057807 */ /* 0x000fca0004000000 */
[----:B------:R-:W-:Y:S01]  /*0e10*/  IMAD.X R8, R5, 0x1, ~R8, P2 ;  /* 0x0000000105087824 */ /* 0x000fe200010e0e08 */
[----:B------:R-:W-:Y:S06]  /*0e20*/  @!P1 BRA `(.L_x_258) ;  /* 0x0000000000d09947 */ /* 0x000fec0003800000 */
[----:B------:R-:W-:Y:S02]  /*0e30*/  IMAD.U32 R13, RZ, RZ, UR4 ;  /* 0x00000004ff0d7e24 */ /* 0x000fe4000f8e00ff */
[----:B------:R-:W-:-:S07]  /*0e40*/  IMAD.MOV.U32 R14, RZ, RZ, RZ ;  /* 0x000000ffff0e7224 */ /* 0x000fce00078e00ff */
.L_x_260:
[-C--:B-----5:R-:W-:Y:S01]  /*0e50*/  IMAD.WIDE.U32 R4, R3, R2.reuse, RZ ;  /* 0x0000000203047225 */ /* 0x0a0fe200078e00ff */
[C---:B------:R-:W-:Y:S02]  /*0e60*/  LOP3.LUT R19, R13.reuse, 0x1, RZ, 0xc0, !PT ;  /* 0x000000010d137812 */ /* 0x040fe400078ec0ff */
        /* <DEDUP_REMOVED lines=44> */
.L_x_259:
[----:B------:R-:W-:Y:S02]  /*1130*/  IADD3 R2, P2, P3, R20, R4, -R15 ;  /* 0x0000000414027210 */ /* 0x000fe40007b5e80f */
[----:B------:R-:W-:-:S04]  /*1140*/  SEL R4, RZ, 0xffffffff, !P1 ;  /* 0xffffffffff047807 */ /* 0x000fc80004800000 */
[----:B------:R-:W-:Y:S01]  /*1150*/  IADD3.X R3, R4, R5, ~R21, P2, P3 ;  /* 0x0000000504037210 */ /* 0x000fe200017e6c15 */
[----:B------:R-:W-:Y:S06]  /*1160*/  @P0 BRA `(.L_x_260) ;  /* 0xfffffffc00380947 */ /* 0x000fec000383ffff */
.L_x_258:
[----:B------:R-:W-:Y:S01]  /*1170*/  ISETP.GT.U32.AND P0, PT, R0, R9, PT ;  /* 0x000000090000720c */ /* 0x000fe20003f04070 */
[----:B------:R-:W-:-:S03]  /*1180*/  ULDC.64 UR8, c[0x0][0x220] ;  /* 0x0000880000087ab9 */ /* 0x000fc60000000a00 */
[----:B------:R-:W-:-:S13]  /*1190*/  ISETP.GT.U32.AND.EX P0, PT, R6, RZ, PT, P0 ;  /* 0x000000ff0600720c */ /* 0x000fda0003f04100 */
[----:B------:R-:W-:Y:S05]  /*11a0*/  @!P0 EXIT ;  /* 0x000000000000894d */ /* 0x000fea0003800000 */
[----:B------:R-:W-:Y:S02]  /*11b0*/  IMAD.MOV.U32 R13, RZ, RZ, R9 ;  /* 0x000000ffff0d7224 */ /* 0x000fe400078e0009 */
[----:B------:R-:W-:-:S07]  /*11c0*/  IMAD.MOV.U32 R9, RZ, RZ, RZ ;  /* 0x000000ffff097224 */ /* 0x000fce00078e00ff */
.L_x_261:
[----:B-----5:R-:W-:-:S04]  /*11d0*/  IMAD.WIDE.U32 R2, R11, R12, RZ ;  /* 0x0000000c0b027225 */ /* 0x020fc800078e00ff */
[----:B------:R-:W-:-:S04]  /*11e0*/  IMAD.WIDE.U32 R4, R10, R12, RZ ;  /* 0x0000000c0a047225 */ /* 0x000fc800078e00ff */
[----:B------:R-:W-:Y:S01]  /*11f0*/  IMAD.WIDE.U32 R2, P1, R10, R8, R2 ;  /* 0x000000080a027225 */ /* 0x000fe20007820002 */
[----:B------:R-:W-:-:S03]  /*1200*/  IADD3 R16, P4, RZ, R4, RZ ;  /* 0x00000004ff107210 */ /* 0x000fc60007f9e0ff */
[----:B------:R-:W-:Y:S01]  /*1210*/  IMAD.X R15, RZ, RZ, RZ, P1 ;  /* 0x000000ffff0f7224 */ /* 0x000fe200008e06ff */
[----:B------:R-:W-:Y:S01]  /*1220*/  IADD3 R5, P2, R5, R2, RZ ;  /* 0x0000000205057210 */ /* 0x000fe20007f5e0ff */
[----:B------:R-:W-:Y:S01]  /*1230*/  IMAD.MOV.U32 R14, RZ, RZ, R3 ;  /* 0x000000ffff0e7224 */ /* 0x000fe200078e0003 */
[----:B------:R-:W-:Y:S02]  /*1240*/  ISETP.LT.U32.AND P0, PT, R16, R4, PT ;  /* 0x000000041000720c */ /* 0x000fe40003f01070 */
[----:B------:R-:W-:Y:S01]  /*1250*/  IADD3 R2, P3, R13, UR5, RZ ;  /* 0x000000050d027c10 */ /* 0x000fe2000ff7e0ff */
[----:B------:R-:W-:-:S03]  /*1260*/  IMAD.X R18, R5, 0x1, R4, P4 ;  /* 0x0000000105127824 */ /* 0x000fc600020e0604 */
[----:B------:R-:W-:Y:S02]  /*1270*/  IADD3.X R19, R9, UR6, RZ, P3, !PT ;  /* 0x0000000609137c10 */ /* 0x000fe40009ffe4ff */
[----:B------:R-:W-:Y:S02]  /*1280*/  ISETP.LT.U32.AND.EX P0, PT, R18, R5, PT, P0 ;  /* 0x000000051200720c */ /* 0x000fe40003f01100 */
[C---:B------:R-:W-:Y:S02]  /*1290*/  LEA R4, P3, R2.reuse, UR8, 0x3 ;  /* 0x0000000802047c11 */ /* 0x040fe4000f8618ff */
[----:B------:R-:W-:Y:S02]  /*12a0*/  SEL R17, RZ, 0x1, !P0 ;  /* 0x00000001ff117807 */ /* 0x000fe40004000000 */
[----:B------:R-:W-:Y:S01]  /*12b0*/  LEA.HI.X R5, R2, UR9, R19, 0x3, P3 ;  /* 0x0000000902057c11 */ /* 0x000fe200098f1c13 */
[----:B------:R-:W-:Y:S01]  /*12c0*/  IMAD.WIDE.U32.X R2, R11, R8, R14, P2 ;  /* 0x000000080b027225 */ /* 0x000fe200010e040e */
[----:B------:R-:W-:-:S03]  /*12d0*/  IADD3 R17, P0, P1, -R17, R16, -R18 ;  /* 0x0000001011117210 */ /* 0x000fc6000791e912 */
[----:B------:R-:W-:Y:S01]  /*12e0*/  IMAD.MOV.U32 R14, RZ, RZ, R10 ;  /* 0x000000ffff0e7224 */ /* 0x000fe200078e000a */
[----:B------:R-:W-:Y:S01]  /*12f0*/  IADD3.X R19, R7, -0x1, R18, P0, P1 ;  /* 0xffffffff07137810 */ /* 0x000fe200007e2412 */
[----:B------:R-:W-:Y:S01]  /*1300*/  IMAD.MOV.U32 R15, RZ, RZ, R11 ;  /* 0x000000ffff0f7224 */ /* 0x000fe200078e000b */
[----:B------:R-:W-:Y:S02]  /*1310*/  IADD3 R13, P1, R13, UR4, RZ ;  /* 0x000000040d0d7c10 */ /* 0x000fe4000ff3e0ff */
[----:B------:R-:W-:Y:S02]  /*1320*/  ISETP.LT.U32.AND P0, PT, R2, R17, PT ;  /* 0x000000110200720c */ /* 0x000fe40003f01070 */
[----:B------:R0:W-:Y:S01]  /*1330*/  STG.E.64 desc[UR10][R4.64], R14 ;  /* 0x0000000e04007986 */ /* 0x0001e2000c101b0a */
[----:B------:R-:W-:Y:S01]  /*1340*/  IMAD.X R9, RZ, RZ, R9, P1 ;  /* 0x000000ffff097224 */ /* 0x000fe200008e0609 */
[----:B------:R-:W-:Y:S02]  /*1350*/  ISETP.GE.U32.AND P1, PT, R13, R0, PT ;  /* 0x000000000d00720c */ /* 0x000fe40003f26070 */
[----:B------:R-:W-:-:S02]  /*1360*/  ISETP.LT.U32.AND.EX P0, PT, R3, R19, PT, P0 ;  /* 0x000000130300720c */ /* 0x000fc40003f01100 */
[----:B------:R-:W-:Y:S02]  /*1370*/  ISETP.GE.U32.AND.EX P1, PT, R9, R6, PT, P1 ;  /* 0x000000060900720c */ /* 0x000fe40003f26110 */
[----:B------:R-:W-:-:S04]  /*1380*/  SEL R11, RZ, 0x1, !P0 ;  /* 0x00000001ff0b7807 */ /* 0x000fc80004000000 */
[----:B------:R-:W-:Y:S02]  /*1390*/  IADD3 R10, P2, P3, R11, R2, -R17 ;  /* 0x000000020b0a7210 */ /* 0x000fe40007b5e811 */
[----:B------:R-:W-:-:S04]  /*13a0*/  SEL R11, RZ, 0xffffffff, !P0 ;  /* 0xffffffffff0b7807 */ /* 0x000fc80004000000 */
[----:B------:R-:W-:Y:S01]  /*13b0*/  IADD3.X R11, R11, R3, ~R19, P2, P3 ;  /* 0x000000030b0b7210 */ /* 0x000fe200017e6c13 */
[----:B0-----:R-:W-:Y:S06]  /*13c0*/  @!P1 BRA `(.L_x_261) ;  /* 0xfffffffc00809947 */ /* 0x001fec000383ffff */
[----:B------:R-:W-:Y:S05]  /*13d0*/  EXIT ;  /* 0x000000000000794d */ /* 0x000fea0003800000 */
.L_x_262:
        /* <DEDUP_REMOVED lines=10> */
.L_x_403:


//--------------------- .text.poly_fill_table_xfield --------------------------
	.section	.text.poly_fill_table_xfield,"ax",@progbits
	.align	128
        .global         poly_fill_table_xfield
        .type           poly_fill_table_xfield,@function
        .size           poly_fill_table_xfield,(.L_x_404 - poly_fill_table_xfield)
        .other          poly_fill_table_xfield,@"STO_CUDA_ENTRY STV_DEFAULT"
poly_fill_table_xfield:
.text.poly_fill_table_xfield:
[----:B------:R-:W-:Y:S08]  /*0000*/  LDC R1, c[0x0][0x28] ;  /* 0x00000a00ff017b82 */ /* 0x000ff00000000800 */
[----:B------:R-:W0:Y:S01]  /*0010*/  S2UR UR4, SR_CTAID.X ;  /* 0x00000000000479c3 */ /* 0x000e220000002500 */
[----:B------:R-:W-:-:S07]  /*0020*/  ULDC.64 UR6, c[0x0][0x240] ;  /* 0x0000900000067ab9 */ /* 0x000fce0000000a00 */
[----:B------:R-:W1:Y:S01]  /*0030*/  LDC.64 R2, c[0x0][0x248] ;  /* 0x00009200ff027b82 */ /* 0x000e620000000a00 */
[----:B0-----:R-:W-:-:S04]  /*0040*/  UIADD3 UR6, UP0, UR4, UR6, URZ ;  /* 0x0000000604067290 */ /* 0x001fc8000ff1e03f */
[----:B------:R-:W-:Y:S02]  /*0050*/  UIADD3.X UR7, URZ, UR7, URZ, UP0, !UPT ;  /* 0x000000073f077290 */ /* 0x000fe400087fe43f */
[----:B-1----:R-:W-:-:S04]  /*0060*/  ISETP.LE.U32.AND P0, PT, R2, UR6, PT ;  /* 0x0000000602007c0c */ /* 0x002fc8000bf03070 */
[----:B------:R-:W-:-:S05]  /*0070*/  IMAD.U32 R0, RZ, RZ, UR7 ;  /* 0x00000007ff007e24 */ /* 0x000fca000f8e00ff */
[----:B------:R-:W-:-:S13]  /*0080*/  ISETP.GE.U32.AND.EX P0, PT, R0, R3, PT, P0 ;  /* 0x000000030000720c */ /* 0x000fda0003f06100 */
[----:B------:R-:W-:Y:S05]  /*0090*/  @P0 EXIT ;  /* 0x000000000000094d */ /* 0x000fea0003800000 */
[----:B------:R-:W-:Y:S01]  /*00a0*/  USHF.L.U32 UR10, UR6, 0x3, URZ ;  /* 0x00000003060a7899 */ /* 0x000fe2000800063f */
[----:B------:R-:W-:Y:S01]  /*00b0*/  ULDC.64 UR4, c[0x0][0x230] ;  /* 0x00008c0000047ab9 */ /* 0x000fe20000000a00 */
[----:B------:R-:W-:Y:S02]  /*00c0*/  USHF.L.U64.HI UR11, UR6, 0x3, UR7 ;  /* 0x00000003060b7899 */ /* 0x000fe40008010207 */
[----:B------:R-:W-:Y:S01]  /*00d0*/  UIADD3 UR4, UP0, UR10, UR4, URZ ;  /* 0x000000040a047290 */ /* 0x000fe2000ff1e03f */
[----:B------:R-:W-:Y:S01]  /*00e0*/  ULDC.64 UR8, c[0x0][0x208] ;  /* 0x0000820000087ab9 */ /* 0x000fe20000000a00 */
[----:B------:R-:W0:Y:S02]  /*00f0*/  S2R R18, SR_TID.X ;  /* 0x0000000000127919 */ /* 0x000e240000002100 */
[----:B------:R-:W-:Y:S02]  /*0100*/  UIADD3.X UR5, UR11, UR5, URZ, UP0, !UPT ;  /* 0x000000050b057290 */ /* 0x000fe400087fe43f */
[----:B------:R-:W-:Y:S01]  /*0110*/  MOV R2, UR4 ;  /* 0x0000000400027c02 */ /* 0x000fe20008000f00 */
[----:B------:R-:W-:Y:S01]  /*0120*/  ULDC.64 UR14, c[0x0][0x218] ;  /* 0x00008600000e7ab9 */ /* 0x000fe20000000a00 */
[----:B------:R-:W-:-:S02]  /*0130*/  ULDC.64 UR12, c[0x0][0x228] ;  /* 0x00008a00000c7ab9 */ /* 0x000fc40000000a00 */
[----:B------:R-:W-:-:S06]  /*0140*/  IMAD.U32 R3, RZ, RZ, UR5 ;  /* 0x00000005ff037e24 */ /* 0x000fcc000f8e00ff */
[----:B------:R-:W0:Y:S01]  /*0150*/  LDG.E.64 R2, desc[UR8][R2.64] ;  /* 0x0000000802027981 */ /* 0x000e22000c1e1b00 */
[----:B------:R-:W-:Y:S01]  /*0160*/  BSSY B0, `(.L_x_263) ;  /* 0x000002f000007945 */ /* 0x000fe20003800000 */
[CC--:B0-----:R-:W-:Y:S02]  /*0170*/  ISETP.GT.U32.AND P1, PT, R2.reuse, R18.reuse, PT ;  /* 0x000000120200720c */ /* 0x0c1fe40003f24070 */
[----:B------:R-:W-:Y:S02]  /*0180*/  IADD3 R0, P2, R2, R18, RZ ;  /* 0x0000001202007210 */ /* 0x000fe40007f5e0ff */
[----:B------:R-:W-:Y:S02]  /*0190*/  ISETP.GT.U32.AND.EX P1, PT, R3, RZ, PT, P1 ;  /* 0x000000ff0300720c */ /* 0x000fe40003f24110 */
[----:B------:R-:W-:Y:S02]  /*01a0*/  ISETP.GE.U32.AND P0, PT, R0, UR14, PT ;  /* 0x0000000e00007c0c */ /* 0x000fe4000bf06070 */
[----:B------:R-:W-:-:S04]  /*01b0*/  IADD3.X R14, RZ, R3, RZ, P2, !PT ;  /* 0x00000003ff0e7210 */ /* 0x000fc800017fe4ff */
[----:B------:R-:W-:-:S05]  /*01c0*/  ISETP.GE.U32.AND.EX P0, PT, R14, UR15, PT, P0 ;  /* 0x0000000f0e007c0c */ /* 0x000fca000bf06100 */
[----:B------:R-:W-:Y:S08]  /*01d0*/  @!P1 BRA `(.L_x_264) ;  /* 0x00000000009c9947 */ /* 0x000ff00003800000 */
[----:B------:R-:W-:Y:S01]  /*01e0*/  ULDC.64 UR4, c[0x0][0x238] ;  /* 0x00008e0000047ab9 */ /* 0x000fe20000000a00 */
[----:B------:R-:W0:Y:S01]  /*01f0*/  LDC R15, c[0x0][RZ] ;  /* 0x00000000ff0f7b82 */ /* 0x000e220000000800 */
[----:B------:R-:W-:-:S04]  /*0200*/  UIADD3 UR4, UP0, UR10, UR4, URZ ;  /* 0x000000040a047290 */ /* 0x000fc8000ff1e03f */
[----:B------:R-:W-:Y:S02]  /*0210*/  UIADD3.X UR5, UR11, UR5, URZ, UP0, !UPT ;  /* 0x000000050b057290 */ /* 0x000fe400087fe43f */
[----:B------:R-:W-:Y:S01]  /*0220*/  IMAD.U32 R10, RZ, RZ, UR4 ;  /* 0x00000004ff0a7e24 */ /* 0x000fe2000f8e00ff */
[----:B------:R-:W1:Y:S03]  /*0230*/  LDC.64 R4, c[0x0][0x210] ;  /* 0x00008400ff047b82 */ /* 0x000e660000000a00 */
[----:B------:R-:W-:-:S05]  /*0240*/  MOV R11, UR5 ;  /* 0x00000005000b7c02 */ /* 0x000fca0008000f00 */
[----:B------:R-:W2:Y:S01]  /*0250*/  LDG.E.64 R8, desc[UR8][R10.64] ;  /* 0x000000080a087981 */ /* 0x000ea2000c1e1b00 */
[----:B------:R-:W3:Y:S01]  /*0260*/  LDC.64 R6, c[0x0][0x220] ;  /* 0x00008800ff067b82 */ /* 0x000ee20000000a00 */
[----:B------:R-:W-:Y:S02]  /*0270*/  IMAD.MOV.U32 R19, RZ, RZ, RZ ;  /* 0x000000ffff137224 */ /* 0x000fe400078e00ff */
[----:B--2---:R-:W-:Y:S02]  /*0280*/  IMAD R21, R9, 0x3, RZ ;  /* 0x0000000309157824 */ /* 0x004fe400078e02ff */
[----:B------:R-:W-:-:S05]  /*0290*/  IMAD.WIDE.U32 R8, R8, 0x3, RZ ;  /* 0x0000000308087825 */ /* 0x000fca00078e00ff */
[----:B01-3--:R-:W-:-:S07]  /*02a0*/  IADD3 R21, R9, R21, RZ ;  /* 0x0000001509157210 */ /* 0x00bfce0007ffe0ff */
.L_x_265:
[----:B------:R-:W-:Y:S02]  /*02b0*/  IMAD.MOV.U32 R20, RZ, RZ, R8 ;  /* 0x000000ffff147224 */ /* 0x000fe400078e0008 */
[----:B------:R-:W-:Y:S02]  /*02c0*/  IMAD R13, R19, 0x3, RZ ;  /* 0x00000003130d7824 */ /* 0x000fe400078e02ff */
[----:B0-----:R-:W-:-:S05]  /*02d0*/  IMAD.WIDE.U32 R10, R18, 0x3, R20 ;  /* 0x00000003120a7825 */ /* 0x001fca00078e0014 */
[----:B------:R-:W-:Y:S02]  /*02e0*/  IADD3 R11, R11, R13, RZ ;  /* 0x0000000d0b0b7210 */ /* 0x000fe40007ffe0ff */
[----:B------:R-:W-:-:S04]  /*02f0*/  LEA R12, P1, R10, UR12, 0x3 ;  /* 0x0000000c0a0c7c11 */ /* 0x000fc8000f8218ff */
[----:B------:R-:W-:-:S05]  /*0300*/  LEA.HI.X R13, R10, UR13, R11, 0x3, P1 ;  /* 0x0000000d0a0d7c11 */ /* 0x000fca00088f1c0b */
[----:B------:R-:W2:Y:S01]  /*0310*/  LDG.E.64 R10, desc[UR8][R12.64] ;  /* 0x000000080c0a7981 */ /* 0x000ea2000c1e1b00 */
[-C--:B------:R-:W-:Y:S01]  /*0320*/  IMAD R16, R19, R6.reuse, RZ ;  /* 0x0000000613107224 */ /* 0x080fe200078e02ff */
[----:B------:R-:W-:Y:S01]  /*0330*/  UMOV UR4, UR6 ;  /* 0x0000000600047c82 */ /* 0x000fe20008000000 */
[----:B------:R-:W-:Y:S02]  /*0340*/  UMOV UR5, UR7 ;  /* 0x0000000700057c82 */ /* 0x000fe40008000000 */
[C---:B------:R-:W-:Y:S02]  /*0350*/  IMAD R23, R18.reuse, R7, R16 ;  /* 0x0000000712177224 */ /* 0x040fe400078e0210 */
[----:B------:R-:W-:-:S04]  /*0360*/  IMAD.WIDE.U32 R16, R18, R6, UR4 ;  /* 0x0000000412107e25 */ /* 0x000fc8000f8e0006 */
[----:B------:R-:W-:Y:S02]  /*0370*/  IMAD.IADD R20, R17, 0x1, R23 ;  /* 0x0000000111147824 */ /* 0x000fe400078e0217 */
[----:B------:R-:W-:-:S04]  /*0380*/  IMAD.WIDE.U32 R16, R16, 0x18, R4 ;  /* 0x0000001810107825 */ /* 0x000fc800078e0004 */
[----:B------:R-:W-:-:S05]  /*0390*/  IMAD R23, R20, 0x18, RZ ;  /* 0x0000001814177824 */ /* 0x000fca00078e02ff */
[----:B------:R-:W-:-:S05]  /*03a0*/  IADD3 R17, R17, R23, RZ ;  /* 0x0000001711117210 */ /* 0x000fca0007ffe0ff */
[----:B--2---:R0:W-:Y:S04]  /*03b0*/  STG.E.64 desc[UR8][R16.64], R10 ;  /* 0x0000000a10007986 */ /* 0x0041e8000c101b08 */
[----:B------:R-:W2:Y:S01]  /*03c0*/  LDG.E.64 R22, desc[UR8][R12.64+0x8] ;  /* 0x000008080c167981 */ /* 0x000ea2000c1e1b00 */
[----:B------:R-:W-:-:S03]  /*03d0*/  IADD3 R18, P1, R15, R18, RZ ;  /* 0x000000120f127210 */ /* 0x000fc60007f3e0ff */
[----:B--2---:R0:W-:Y:S04]  /*03e0*/  STG.E.64 desc[UR8][R16.64+0x8], R22 ;  /* 0x0000081610007986 */ /* 0x0041e8000c101b08 */
[----:B------:R-:W2:Y:S01]  /*03f0*/  LDG.E.64 R24, desc[UR8][R12.64+0x10] ;  /* 0x000010080c187981 */ /* 0x000ea2000c1e1b00 */
[----:B------:R-:W-:Y:S01]  /*0400*/  IMAD.X R19, RZ, RZ, R19, P1 ;  /* 0x000000ffff137224 */ /* 0x000fe200008e0613 */
[----:B------:R-:W-:-:S04]  /*0410*/  ISETP.GE.U32.AND P1, PT, R18, R2, PT ;  /* 0x000000021200720c */ /* 0x000fc80003f26070 */
[----:B------:R-:W-:Y:S01]  /*0420*/  ISETP.GE.U32.AND.EX P1, PT, R19, R3, PT, P1 ;  /* 0x000000031300720c */ /* 0x000fe20003f26110 */
[----:B--2---:R0:W-:-:S12]  /*0430*/  STG.E.64 desc[UR8][R16.64+0x10], R24 ;  /* 0x0000101810007986 */ /* 0x0041d8000c101b08 */
[----:B------:R-:W-:Y:S05]  /*0440*/  @!P1 BRA `(.L_x_265) ;  /* 0xfffffffc00989947 */ /* 0x000fea000383ffff */
.L_x_264:
[----:B------:R-:W-:Y:S05]  /*0450*/  BSYNC B0 ;  /* 0x0000000000007941 */ /* 0x000fea0003800000 */
.L_x_263:
[----:B------:R-:W-:Y:S06]  /*0460*/  BAR.SYNC.DEFER_BLOCKING 0x0 ;  /* 0x0000000000007b1d */ /* 0x000fec0000010000 */
[----:B------:R-:W-:Y:S05]  /*0470*/  @P0 EXIT ;  /* 0x000000000000094d */ /* 0x000fea0003800000 */
[----:B------:R-:W1:Y:S01]  /*0480*/  LDC.64 R4, c[0x0][0x210] ;  /* 0x00008400ff047b82 */ /* 0x000e620000000a00 */
[----:B------:R-:W-:Y:S01]  /*0490*/  MOV R6, R0 ;  /* 0x0000000000067202 */ /* 0x000fe20000000f00 */
[----:B------:R-:W-:-:S06]  /*04a0*/  ULDC UR10, c[0x0][0x0] ;  /* 0x00000000000a7ab9 */ /* 0x000fcc0000000800 */
[----:B------:R-:W2:Y:S02]  /*04b0*/  LDC.64 R8, c[0x0][0x220] ;  /* 0x00008800ff087b82 */ /* 0x000ea40000000a00 */
.L_x_266:
[-C--:B--2---:R-:W-:Y:S01]  /*04c0*/  IMAD R0, R14, R8.reuse, RZ ;  /* 0x000000080e007224 */ /* 0x084fe200078e02ff */
[----:B------:R-:W-:Y:S01]  /*04d0*/  UMOV UR4, UR6 ;  /* 0x0000000600047c82 */ /* 0x000fe20008000000 */
[----:B------:R-:W-:Y:S02]  /*04e0*/  UMOV UR5, UR7 ;  /* 0x0000000700057c82 */ /* 0x000fe40008000000 */
[C---:B------:R-:W-:Y:S02]  /*04f0*/  IMAD R7, R6.reuse, R9, R0 ;  /* 0x0000000906077224 */ /* 0x040fe400078e0200 */
[C---:B---3--:R-:W-:Y:S01]  /*0500*/  IMAD.WIDE.U32 R2, R6.reuse, R8, UR4 ;  /* 0x0000000406027e25 */ /* 0x048fe2000f8e0008 */
[----:B------:R-:W-:-:S03]  /*0510*/  IADD3 R6, P0, R6, UR10, RZ ;  /* 0x0000000a06067c10 */ /* 0x000fc6000ff1e0ff */
[----:B------:R-:W-:Y:S02]  /*0520*/  IMAD.IADD R0, R3, 0x1, R7 ;  /* 0x0000000103007824 */ /* 0x000fe400078e0207 */
[----:B-1----:R-:W-:-:S04]  /*0530*/  IMAD.WIDE.U32 R2, R2, 0x18, R4 ;  /* 0x0000001802027825 */ /* 0x002fc800078e0004 */
[----:B------:R-:W-:Y:S02]  /*0540*/  IMAD R7, R0, 0x18, RZ ;  /* 0x0000001800077824 */ /* 0x000fe400078e02ff */
[----:B------:R-:W-:Y:S01]  /*0550*/  IMAD.X R14, RZ, RZ, R14, P0 ;  /* 0x000000ffff0e7224 */ /* 0x000fe200000e060e */
[----:B------:R-:W-:Y:S02]  /*0560*/  ISETP.GE.U32.AND P0, PT, R6, UR14, PT ;  /* 0x0000000e06007c0c */ /* 0x000fe4000bf06070 */
[----:B------:R-:W-:Y:S02]  /*0570*/  IADD3 R3, R3, R7, RZ ;  /* 0x0000000703037210 */ /* 0x000fe40007ffe0ff */
[----:B------:R-:W-:-:S03]  /*0580*/  ISETP.GE.U32.AND.EX P0, PT, R14, UR15, PT, P0 ;  /* 0x0000000f0e007c0c */ /* 0x000fc6000bf06100 */
[----:B------:R3:W-:Y:S04]  /*0590*/  STG.E.64 desc[UR8][R2.64], RZ ;  /* 0x000000ff02007986 */ /* 0x0007e8000c101b08 */
[----:B------:R3:W-:Y:S04]  /*05a0*/  STG.E.64 desc[UR8][R2.64+0x8], RZ ;  /* 0x000008ff02007986 */ /* 0x0007e8000c101b08 */
[----:B------:R3:W-:Y:S02]  /*05b0*/  STG.E.64 desc[UR8][R2.64+0x10], RZ ;  /* 0x000010ff02007986 */ /* 0x0007e4000c101b08 */
[----:B------:R-:W-:Y:S05]  /*05c0*/  @!P0 BRA `(.L_x_266) ;  /* 0xfffffffc00bc8947 */ /* 0x000fea000383ffff */
[----:B------:R-:W-:Y:S05]  /*05d0*/  EXIT ;  /* 0x000000000000794d */ /* 0x000fea0003800000 */
.L_x_267:
        /* <DEDUP_REMOVED lines=10> */
.L_x_404:


//--------------------- .text.ntt_xfield_restore  --------------------------
	.section	.text.ntt_xfield_restore,"ax",@progbits
	.align	128
        .global         ntt_xfield_restore
        .type           ntt_xfield_restore,@function
        .size           ntt_xfield_restore,(.L_x_405 - ntt_xfield_restore)
        .other          ntt_xfield_restore,@"STO_CUDA_ENTRY STV_DEFAULT"
ntt_xfield_restore:
.text.ntt_xfield_restore:
[----:B------:R-:W-:Y:S01]  /*0000*/  LDC R1, c[0x0][0x28] ;  /* 0x00000a00ff017b82 */ /* 0x000fe20000000800 */
[----:B------:R-:W0:Y:S07]  /*0010*/  S2R R7, SR_TID.X ;  /* 0x0000000000077919 */ /* 0x000e2e0000002100 */
[----:B------:R-:W0:Y:S01]  /*0020*/  S2UR UR4, SR_CTAID.X ;  /* 0x00000000000479c3 */ /* 0x000e220000002500 */
[----:B------:R-:W-:-:S07]  /*0030*/  ULDC.64 UR8, c[0x0][0x230] ;  /* 0x00008c0000087ab9 */ /* 0x000fce0000000a00 */
[----:B------:R-:W0:Y:S02]  /*0040*/  LDC R6, c[0x0][RZ] ;  /* 0x00000000ff067b82 */ /* 0x000e240000000800 */
[----:B0-----:R-:W-:-:S05]  /*0050*/  IMAD R7, R6, UR4, R7 ;  /* 0x0000000406077c24 */ /* 0x001fca000f8e0207 */
[----:B------:R-:W-:-:S04]  /*0060*/  ISETP.GE.U32.AND P0, PT, R7, UR8, PT ;  /* 0x0000000807007c0c */ /* 0x000fc8000bf06070 */
[----:B------:R-:W-:-:S13]  /*0070*/  ISETP.GE.U32.AND.EX P0, PT, RZ, UR9, PT, P0 ;  /* 0x00000009ff007c0c */ /* 0x000fda000bf06100 */
[----:B------:R-:W-:Y:S05]  /*0080*/  @P0 EXIT ;  /* 0x000000000000094d */ /* 0x000fea0003800000 */
[----:B------:R-:W0:Y:S01]  /*0090*/  LDC.64 R2, c[0x0][0x220] ;  /* 0x00008800ff027b82 */ /* 0x000e220000000a00 */
[----:B------:R-:W-:Y:S01]  /*00a0*/  ULDC UR4, c[0x0][0xc] ;  /* 0x0000030000047ab9 */ /* 0x000fe20000000800 */
[----:B------:R-:W-:Y:S01]  /*00b0*/  IMAD.MOV.U32 R0, RZ, RZ, RZ ;  /* 0x000000ffff007224 */ /* 0x000fe200078e00ff */
[----:B------:R-:W-:Y:S01]  /*00c0*/  ULDC.64 UR10, c[0x0][0x228] ;  /* 0x00008a00000a7ab9 */ /* 0x000fe20000000a00 */
[----:B------:R-:W-:Y:S01]  /*00d0*/  IMAD R6, R6, UR4, RZ ;  /* 0x0000000406067c24 */ /* 0x000fe2000f8e02ff */
[----:B------:R-:W-:Y:S02]  /*00e0*/  USHF.L.U64.HI UR7, UR10, 0x3, UR11 ;  /* 0x000000030a077899 */ /* 0x000fe4000801020b */
[----:B------:R-:W-:Y:S01]  /*00f0*/  USHF.L.U32 UR6, UR10, 0x3, URZ ;  /* 0x000000030a067899 */ /* 0x000fe2000800063f */
[----:B------:R-:W1:Y:S01]  /*0100*/  LDC.64 R4, c[0x0][0x218] ;  /* 0x00008600ff047b82 */ /* 0x000e620000000a00 */
[----:B------:R-:W-:Y:S01]  /*0110*/  ULDC.64 UR4, c[0x0][0x208] ;  /* 0x0000820000047ab9 */ /* 0x000fe20000000a00 */
[----:B------:R-:W-:-:S09]  /*0120*/  ULDC.64 UR12, c[0x0][0x210] ;  /* 0x00008400000c7ab9 */ /* 0x000fd20000000a00 */
.L_x_268:
[----:B--2---:R-:W-:Y:S02]  /*0130*/  IMAD R11, R0, 0x18, RZ ;  /* 0x00000018000b7824 */ /* 0x004fe400078e02ff */
[----:B0-----:R-:W-:-:S05]  /*0140*/  IMAD.WIDE.U32 R8, R7, 0x18, R2 ;  /* 0x0000001807087825 */ /* 0x001fca00078e0002 */
[----:B------:R-:W-:-:S05]  /*0150*/  IADD3 R9, R9, R11, RZ ;  /* 0x0000000b09097210 */ /* 0x000fca0007ffe0ff */
[----:B------:R-:W2:Y:S01]  /*0160*/  LDG.E.64 R10, desc[UR4][R8.64] ;  /* 0x00000004080a7981 */ /* 0x000ea2000c1e1b00 */
[----:B------:R-:W-:Y:S02]  /*0170*/  IMAD R15, R0, 0x3, RZ ;  /* 0x00000003000f7824 */ /* 0x000fe400078e02ff */
[----:B------:R-:W-:-:S04]  /*0180*/  IMAD.WIDE.U32 R12, R7, 0x3, RZ ;  /* 0x00000003070c7825 */ /* 0x000fc800078e00ff */
[----:B------:R-:W-:Y:S02]  /*0190*/  IMAD.IADD R13, R13, 0x1, R15 ;  /* 0x000000010d0d7824 */ /* 0x000fe400078e020f */
[----:B-1----:R-:W-:-:S04]  /*01a0*/  IMAD.WIDE.U32 R14, R12, UR10, R4 ;  /* 0x0000000a0c0e7c25 */ /* 0x002fc8000f8e0004 */
[----:B------:R-:W-:Y:S01]  /*01b0*/  IMAD R13, R13, UR10, RZ ;  /* 0x0000000a0d0d7c24 */ /* 0x000fe2000f8e02ff */
[----:B------:R-:W-:-:S03]  /*01c0*/  LEA R16, P0, R14, UR12, 0x3 ;  /* 0x0000000c0e107c11 */ /* 0x000fc6000f8018ff */
[----:B------:R-:W-:-:S05]  /*01d0*/  IMAD R13, R12, UR11, R13 ;  /* 0x0000000b0c0d7c24 */ /* 0x000fca000f8e020d */
[----:B------:R-:W-:-:S04]  /*01e0*/  IADD3 R13, R15, R13, RZ ;  /* 0x0000000d0f0d7210 */ /* 0x000fc80007ffe0ff */
[----:B------:R-:W-:-:S05]  /*01f0*/  LEA.HI.X R17, R14, UR13, R13, 0x3, P0 ;  /* 0x0000000d0e117c11 */ /* 0x000fca00080f1c0d */
[----:B--2---:R2:W-:Y:S04]  /*0200*/  STG.E.64 desc[UR4][R16.64], R10 ;  /* 0x0000000a10007986 */ /* 0x0045e8000c101b04 */
[----:B------:R-:W3:Y:S01]  /*0210*/  LDG.E.64 R12, desc[UR4][R8.64+0x8] ;  /* 0x00000804080c7981 */ /* 0x000ee2000c1e1b00 */
[----:B------:R-:W-:-:S04]  /*0220*/  IADD3 R18, P0, R16, UR6, RZ ;  /* 0x0000000610127c10 */ /* 0x000fc8000ff1e0ff */
[----:B------:R-:W-:Y:S02]  /*0230*/  IADD3.X R19, R17, UR7, RZ, P0, !PT ;  /* 0x0000000711137c10 */ /* 0x000fe400087fe4ff */
[----:B------:R-:W-:-:S03]  /*0240*/  IADD3 R20, P0, R18, UR6, RZ ;  /* 0x0000000612147c10 */ /* 0x000fc6000ff1e0ff */
[----:B---3--:R2:W-:Y:S04]  /*0250*/  STG.E.64 desc[UR4][R18.64], R12 ;  /* 0x0000000c12007986 */ /* 0x0085e8000c101b04 */
[----:B------:R-:W3:Y:S01]  /*0260*/  LDG.E.64 R14, desc[UR4][R8.64+0x10] ;  /* 0x00001004080e7981 */ /* 0x000ee2000c1e1b00 */
[----:B------:R-:W-:Y:S02]  /*0270*/  IADD3.X R21, R19, UR7, RZ, P0, !PT ;  /* 0x0000000713157c10 */ /* 0x000fe400087fe4ff */
[----:B------:R-:W-:-:S05]  /*0280*/  IADD3 R7, P0, R6, R7, RZ ;  /* 0x0000000706077210 */ /* 0x000fca0007f1e0ff */
[----:B------:R-:W-:Y:S01]  /*0290*/  IMAD.X R0, RZ, RZ, R0, P0 ;  /* 0x000000ffff007224 */ /* 0x000fe200000e0600 */
[----:B------:R-:W-:-:S04]  /*02a0*/  ISETP.GE.U32.AND P0, PT, R7, UR8, PT ;  /* 0x0000000807007c0c */ /* 0x000fc8000bf06070 */
[----:B------:R-:W-:Y:S01]  /*02b0*/  ISETP.GE.U32.AND.EX P0, PT, R0, UR9, PT, P0 ;  /* 0x0000000900007c0c */ /* 0x000fe2000bf06100 */
[----:B---3--:R2:W-:-:S12]  /*02c0*/  STG.E.64 desc[UR4][R20.64], R14 ;  /* 0x0000000e14007986 */ /* 0x0085d8000c101b04 */
[----:B------:R-:W-:Y:S05]  /*02d0*/  @!P0 BRA `(.L_x_268) ;  /* 0xfffffffc00948947 */ /* 0x000fea000383ffff */
[----:B------:R-:W-:Y:S05]  /*02e0*/  EXIT ;  /* 0x000000000000794d */ /* 0x000fea0003800000 */
.L_x_269:
        /* <DEDUP_REMOVED lines=9> */
.L_x_405:


//--------------------- .text.ntt_xfield_extract  --------------------------
	.section	.text.ntt_xfield_extract,"ax",@progbits
	.align	128
        .global         ntt_xfield_extract
        .type           ntt_xfield_extract,@function
        .size           ntt_xfield_extract,(.L_x_406 - ntt_xfield_extract)
        .other          ntt_xfield_extract,@"STO_CUDA_ENTRY STV_DEFAULT"
ntt_xfield_extract:
.text.ntt_xfield_extract:
        /* <DEDUP_REMOVED lines=19> */
.L_x_270:
[----:B--2---:R-:W-:Y:S02]  /*0130*/  IMAD R11, R0, 0x3, RZ ;  /* 0x00000003000b7824 */ /* 0x004fe400078e02ff */
[----:B------:R-:W-:-:S05]  /*0140*/  IMAD.WIDE.U32 R8, R7, 0x3, RZ ;  /* 0x0000000307087825 */ /* 0x000fca00078e00ff */
[----:B------:R-:W-:Y:S01]  /*0150*/  IADD3 R9, R9, R11, RZ ;  /* 0x0000000b09097210 */ /* 0x000fe20007ffe0ff */
[----:B0-----:R-:W-:-:S04]  /*0160*/  IMAD.WIDE.U32 R10, R8, UR10, R2 ;  /* 0x0000000a080a7c25 */ /* 0x001fc8000f8e0002 */
[----:B------:R-:W-:Y:S01]  /*0170*/  IMAD R9, R9, UR10, RZ ;  /* 0x0000000a09097c24 */ /* 0x000fe2000f8e02ff */
[----:B------:R-:W-:-:S03]  /*0180*/  LEA R14, P0, R10, UR12, 0x3 ;  /* 0x0000000c0a0e7c11 */ /* 0x000fc6000f8018ff */
[----:B------:R-:W-:-:S04]  /*0190*/  IMAD R9, R8, UR11, R9 ;  /* 0x0000000b08097c24 */ /* 0x000fc8000f8e0209 */
[----:B------:R-:W-:-:S05]  /*01a0*/  IMAD.IADD R9, R11, 0x1, R9 ;  /* 0x000000010b097824 */ /* 0x000fca00078e0209 */
[----:B------:R-:W-:-:S05]  /*01b0*/  LEA.HI.X R15, R10, UR13, R9, 0x3, P0 ;  /* 0x0000000d0a0f7c11 */ /* 0x000fca00080f1c09 */
[----:B------:R-:W2:Y:S01]  /*01c0*/  LDG.E.64 R8, desc[UR4][R14.64] ;  /* 0x000000040e087981 */ /* 0x000ea2000c1e1b00 */
[----:B------:R-:W-:Y:S01]  /*01d0*/  IMAD R13, R0, 0x18, RZ ;  /* 0x00000018000d7824 */ /* 0x000fe200078e02ff */
[----:B------:R-:W-:Y:S01]  /*01e0*/  IADD3 R16, P0, R14, UR6, RZ ;  /* 0x000000060e107c10 */ /* 0x000fe2000ff1e0ff */
[----:B-1----:R-:W-:-:S03]  /*01f0*/  IMAD.WIDE.U32 R10, R7, 0x18, R4 ;  /* 0x00000018070a7825 */ /* 0x002fc600078e0004 */
[----:B------:R-:W-:Y:S02]  /*0200*/  IADD3.X R17, R15, UR7, RZ, P0, !PT ;  /* 0x000000070f117c10 */ /* 0x000fe400087fe4ff */
[----:B------:R-:W-:-:S05]  /*0210*/  IADD3 R11, R11, R13, RZ ;  /* 0x0000000d0b0b7210 */ /* 0x000fca0007ffe0ff */
[----:B--2---:R2:W-:Y:S04]  /*0220*/  STG.E.64 desc[UR4][R10.64], R8 ;  /* 0x000000080a007986 */ /* 0x0045e8000c101b04 */
[----:B------:R-:W3:Y:S01]  /*0230*/  LDG.E.64 R12, desc[UR4][R16.64] ;  /* 0x00000004100c7981 */ /* 0x000ee2000c1e1b00 */
[----:B------:R-:W-:-:S04]  /*0240*/  IADD3 R18, P0, R16, UR6, RZ ;  /* 0x0000000610127c10 */ /* 0x000fc8000ff1e0ff */
[----:B------:R-:W-:Y:S01]  /*0250*/  IADD3.X R19, R17, UR7, RZ, P0, !PT ;  /* 0x0000000711137c10 */ /* 0x000fe200087fe4ff */
[----:B---3--:R2:W-:Y:S04]  /*0260*/  STG.E.64 desc[UR4][R10.64+0x8], R12 ;  /* 0x0000080c0a007986 */ /* 0x0085e8000c101b04 */
[----:B------:R-:W3:Y:S01]  /*0270*/  LDG.E.64 R14, desc[UR4][R18.64] ;  /* 0x00000004120e7981 */ /* 0x000ee2000c1e1b00 */
[----:B------:R-:W-:-:S04]  /*0280*/  IADD3 R7, P1, R6, R7, RZ ;  /* 0x0000000706077210 */ /* 0x000fc80007f3e0ff */
[----:B------:R-:W-:Y:S01]  /*0290*/  ISETP.GE.U32.AND P0, PT, R7, UR8, PT ;  /* 0x0000000807007c0c */ /* 0x000fe2000bf06070 */
[----:B------:R-:W-:-:S05]  /*02a0*/  IMAD.X R0, RZ, RZ, R0, P1 ;  /* 0x000000ffff007224 */ /* 0x000fca00008e0600 */
[----:B------:R-:W-:Y:S01]  /*02b0*/  ISETP.GE.U32.AND.EX P0, PT, R0, UR9, PT, P0 ;  /* 0x0000000900007c0c */ /* 0x000fe2000bf06100 */
[----:B---3--:R2:W-:-:S12]  /*02c0*/  STG.E.64 desc[UR4][R10.64+0x10], R14 ;  /* 0x0000100e0a007986 */ /* 0x0085d8000c101b04 */
[----:B------:R-:W-:Y:S05]  /*02d0*/  @!P0 BRA `(.L_x_270) ;  /* 0xfffffffc00948947 */ /* 0x000fea000383ffff */
[----:B------:R-:W-:Y:S05]  /*02e0*/  EXIT ;  /* 0x000000000000794d */ /* 0x000fea0003800000 */
.L_x_271:
        /* <DEDUP_REMOVED lines=9> */
.L_x_406:


//--------------------- .text.ntt_xfield_fused_coset --------------------------
	.section	.text.ntt_xfield_fused_coset,"ax",@progbits
	.align	128
        .global         ntt_xfield_fused_coset
        .type           ntt_xfield_fused_coset,@function
        .size           ntt_xfield_fused_coset,(.L_x_407 - ntt_xfield_fused_coset)
        .other          ntt_xfield_fused_coset,@"STO_CUDA_ENTRY STV_DEFAULT"
ntt_xfield_fused_coset:
.text.ntt_xfield_fused_coset:
[----:B------:R-:W-:Y:S01]  /*0000*/  LDC R1, c[0x0][0x28] ;  /* 0x00000a00ff017b82 */ /* 0x000fe20000000800 */
[----:B------:R-:W-:Y:S01]  /*0010*/  UMOV UR4, 0x1 ;  /* 0x0000000100047882 */ /* 0x000fe20000000000 */
[----:B------:R-:W-:Y:S01]  /*0020*/  UMOV UR20, 0xffffffff ;  /* 0xffffffff00147882 */ /* 0x000fe20000000000 */
[----:B------:R-:W-:-:S05]  /*0030*/  UIADD3 UR4, UP0, UR4, 0x1, URZ ;  /* 0x0000000104047890 */ /* 0x000fca000ff1e03f */
[----:B------:R-:W0:Y:S01]  /*0040*/  S2UR UR22, SR_CTAID.X ;  /* 0x00000000001679c3 */ /* 0x000e220000002500 */
[----:B------:R-:W-:Y:S01]  /*0050*/  ULDC.64 UR6, c[0x0][0x218] ;  /* 0x0000860000067ab9 */ /* 0x000fe20000000a00 */
[----:B------:R-:W-:Y:S01]  /*0060*/  ULDC.64 UR18, c[0x0][0x208] ;  /* 0x0000820000127ab9 */ /* 0x000fe20000000a00 */
[----:B------:R-:W-:Y:S01]  /*0070*/  UIADD3.X UR5, UR20, -0x1, URZ, UP0, !UPT ;  /* 0xffffffff14057890 */ /* 0x000fe200087fe43f */
[----:B------:R-:W-:-:S05]  /*0080*/  ISETP.LT.U32.AND P0, PT, RZ, UR4, PT ;  /* 0x00000004ff007c0c */ /* 0x000fca000bf01070 */
[----:B------:R-:W-:-:S05]  /*0090*/  IMAD.U32 R0, RZ, RZ, UR5 ;  /* 0x00000005ff007e24 */ /* 0x000fca000f8e00ff */
[----:B------:R-:W-:-:S04]  /*00a0*/  ISETP.GT.U32.AND.EX P0, PT, R0, RZ, PT, P0 ;  /* 0x000000ff0000720c */ /* 0x000fc80003f04100 */
[----:B------:R-:W-:Y:S02]  /*00b0*/  SEL R14, RZ, 0x1, !P0 ;  /* 0x00000001ff0e7807 */ /* 0x000fe40004000000 */
[----:B------:R-:W-:Y:S02]  /*00c0*/  SEL R7, RZ, 0xffffffff, !P0 ;  /* 0xffffffffff077807 */ /* 0x000fe40004000000 */
[----:B------:R-:W-:-:S04]  /*00d0*/  IADD3 R14, P1, R14, -UR4, RZ ;  /* 0x800000040e0e7c10 */ /* 0x000fc8000ff3e0ff */
[----:B------:R-:W-:Y:S02]  /*00e0*/  ISETP.NE.U32.AND P0, PT, R14, UR6, PT ;  /* 0x000000060e007c0c */ /* 0x000fe4000bf05070 */
[----:B------:R-:W-:-:S04]  /*00f0*/  IADD3.X R7, R7, ~UR5, RZ, P1, !PT ;  /* 0x8000000507077c10 */ /* 0x000fc80008ffe4ff */
[----:B------:R-:W-:-:S13]  /*0100*/  ISETP.NE.AND.EX P0, PT, R7, UR7, PT, P0 ;  /* 0x0000000707007c0c */ /* 0x000fda000bf05300 */
[----:B0-----:R-:W-:Y:S05]  /*0110*/  @!P0 BRA `(.L_x_272) ;  /* 0x0000000c00ec8947 */ /* 0x001fea0003800000 */
[----:B------:R-:W0:Y:S01]  /*0120*/  S2R R31, SR_TID.X ;  /* 0x00000000001f7919 */ /* 0x000e220000002100 */
[----:B------:R-:W1:Y:S01]  /*0130*/  S2UR UR5, SR_CgaCtaId ;  /* 0x00000000000579c3 */ /* 0x000e620000008800 */
[----:B------:R-:W-:Y:S01]  /*0140*/  ULDC UR21, c[0x0][0x0] ;  /* 0x0000000000157ab9 */ /* 0x000fe20000000800 */
[----:B------:R-:W-:Y:S01]  /*0150*/  UMOV UR4, 0x400 ;  /* 0x0000040000047882 */ /* 0x000fe20000000000 */
[----:B------:R-:W-:Y:S01]  /*0160*/  ULDC.64 UR16, c[0x0][0x218] ;  /* 0x0000860000107ab9 */ /* 0x000fe20000000a00 */
[----:B------:R-:W-:Y:S01]  /*0170*/  BSSY B0, `(.L_x_273) ;  /* 0x0000045000007945 */ /* 0x000fe20003800000 */
[----:B------:R-:W-:Y:S01]  /*0180*/  UMOV UR15, UR16 ;  /* 0x00000010000f7c82 */ /* 0x000fe20008000000 */
[----:B-1----:R-:W-:Y:S01]  /*0190*/  ULEA UR4, UR5, UR4, 0x18 ;  /* 0x0000000405047291 */ /* 0x002fe2000f8ec03f */
[----:B0-----:R-:W-:-:S05]  /*01a0*/  ISETP.GE.U32.AND P0, PT, R31, UR21, PT ;  /* 0x000000151f007c0c */ /* 0x001fca000bf06070 */
[----:B------:R-:W-:-:S08]  /*01b0*/  LEA R12, R31, UR4, 0x3 ;  /* 0x000000041f0c7c11 */ /* 0x000fd0000f8e18ff */
[----:B------:R-:W-:Y:S05]  /*01c0*/  @P0 BRA `(.L_x_274) ;  /* 0x0000000000fc0947 */ /* 0x000fea0003800000 */
[----:B------:R-:W-:Y:S01]  /*01d0*/  ISETP.NE.AND P0, PT, R31, RZ, PT ;  /* 0x000000ff1f00720c */ /* 0x000fe20003f05270 */
[----:B------:R-:W-:-:S12]  /*01e0*/  BSSY B1, `(.L_x_275) ;  /* 0x000003b000017945 */ /* 0x000fd80003800000 */
[----:B------:R-:W-:Y:S05]  /*01f0*/  @!P0 BRA `(.L_x_276) ;  /* 0x0000000000e48947 */ /* 0x000fea0003800000 */
[----:B------:R-:W-:Y:S02]  /*0200*/  IMAD.MOV.U32 R0, RZ, RZ, R31 ;  /* 0x000000ffff007224 */ /* 0x000fe400078e001f */
[----:B------:R-:W-:Y:S02]  /*0210*/  IMAD.MOV.U32 R5, RZ, RZ, RZ ;  /* 0x000000ffff057224 */ /* 0x000fe400078e00ff */
[----:B------:R-:W-:Y:S02]  /*0220*/  IMAD.U32 R19, RZ, RZ, UR16 ;  /* 0x00000010ff137e24 */ /* 0x000fe4000f8e00ff */
[----:B------:R-:W-:-:S07]  /*0230*/  IMAD.U32 R4, RZ, RZ, UR17 ;  /* 0x00000011ff047e24 */ /* 0x000fce000f8e00ff */
.L_x_279:
[-C--:B------:R-:W-:Y:S01]  /*0240*/  IMAD.WIDE.U32 R8, R4, R19.reuse, RZ ;  /* 0x0000001304087225 */ /* 0x080fe200078e00ff */
[----:B------:R-:W-:Y:S03]  /*0250*/  BSSY B2, `(.L_x_277) ;  /* 0x000002f000027945 */ /* 0x000fe60003800000 */
        /* <DEDUP_REMOVED lines=15> */
[--C-:B------:R-:W-:Y:S01]  /*0350*/  IADD3 R15, P1, P3, -R15, R6, -R17.reuse ;  /* 0x000000060f0f7210 */ /* 0x100fe20007b3e911 */
[----:B------:R-:W-:Y:S01]  /*0360*/  IMAD.U32 R6, RZ, RZ, UR20 ;  /* 0x00000014ff067e24 */ /* 0x000fe2000f8e00ff */
[----:B------:R-:W-:Y:S02]  /*0370*/  ISETP.NE.U32.AND.EX P2, PT, RZ, RZ, PT, P2 ;  /* 0x000000ffff00720c */ /* 0x000fe40003f45120 */
[----:B------:R-:W-:Y:S02]  /*0380*/  ISETP.NE.U32.AND P0, PT, R0, RZ, PT ;  /* 0x000000ff0000720c */ /* 0x000fe40003f05070 */
[----:B------:R-:W-:-:S02]  /*0390*/  IADD3.X R17, R6, -0x1, R17, P1, P3 ;  /* 0xffffffff06117810 */ /* 0x000fc40000fe6411 */
        /* <DEDUP_REMOVED lines=26> */
.L_x_278:
[----:B------:R-:W-:Y:S05]  /*0540*/  BSYNC B2 ;  /* 0x0000000000027941 */ /* 0x000fea0003800000 */
.L_x_277:
[----:B------:R-:W-:Y:S02]  /*0550*/  IADD3 R19, P2, P3, R13, R2, -R15 ;  /* 0x000000020d137210 */ /* 0x000fe40007b5e80f */
[----:B------:R-:W-:-:S04]  /*0560*/  SEL R2, RZ, 0xffffffff, !P1 ;  /* 0xffffffffff027807 */ /* 0x000fc80004800000 */
[----:B------:R-:W-:Y:S01]  /*0570*/  IADD3.X R4, R2, R3, ~R17, P2, P3 ;  /* 0x0000000302047210 */ /* 0x000fe200017e6c11 */
[----:B------:R-:W-:Y:S06]  /*0580*/  @P0 BRA `(.L_x_279) ;  /* 0xfffffffc002c0947 */ /* 0x000fec000383ffff */
.L_x_276:
[----:B------:R-:W-:Y:S05]  /*0590*/  BSYNC B1 ;  /* 0x0000000000017941 */ /* 0x000fea0003800000 */
.L_x_275:
[----:B------:R-:W-:-:S05]  /*05a0*/  IMAD.MOV.U32 R6, RZ, RZ, R14 ;  /* 0x000000ffff067224 */ /* 0x000fca00078e000e */
[----:B------:R0:W-:Y:S02]  /*05b0*/  STS.64 [R12], R6 ;  /* 0x000000060c007388 */ /* 0x0001e40000000a00 */
.L_x_274:
[----:B------:R-:W-:Y:S05]  /*05c0*/  BSYNC B0 ;  /* 0x0000000000007941 */ /* 0x000fea0003800000 */
.L_x_273:
[----:B------:R-:W-:Y:S01]  /*05d0*/  UMOV UR4, 0x1 ;  /* 0x0000000100047882 */ /* 0x000fe20000000000 */
[----:B------:R-:W-:Y:S01]  /*05e0*/  BAR.SYNC.DEFER_BLOCKING 0x0 ;  /* 0x0000000000007b1d */ /* 0x000fe20000010000 */
        /* <DEDUP_REMOVED lines=8> */
[----:B------:R-:W-:Y:S01]  /*0670*/  UIADD3.X UR16, UR5, ~UR16, URZ, UP0, !UPT ;  /* 0x8000001005107290 */ /* 0x000fe200087fe43f */
[----:B------:R-:W-:Y:S11]  /*0680*/  @!P0 BRA `(.L_x_280) ;  /* 0x0000000000d08947 */ /* 0x000ff60003800000 */
[----:B------:R-:W-:Y:S02]  /*0690*/  IMAD.U32 R0, RZ, RZ, UR21 ;  /* 0x00000015ff007e24 */ /* 0x000fe4000f8e00ff */
[----:B------:R-:W-:-:S07]  /*06a0*/  IMAD.MOV.U32 R3, RZ, RZ, RZ ;  /* 0x000000ffff037224 */ /* 0x000fce00078e00ff */
.L_x_282:
[----:B------:R-:W-:Y:S01]  /*06b0*/  UIMAD.WIDE.U32 UR6, UR17, UR15, URZ ;  /* 0x0000000f110672a5 */ /* 0x000fe2000f8e003f */
[C---:B------:R-:W-:Y:S01]  /*06c0*/  LOP3.LUT R2, R0.reuse, 0x1, RZ, 0xc0, !PT ;  /* 0x0000000100027812 */ /* 0x040fe200078ec0ff */
[----:B------:R-:W-:Y:S01]  /*06d0*/  UIMAD.WIDE.U32 UR4, UR15, UR15, URZ ;  /* 0x0000000f0f0472a5 */ /* 0x000fe2000f8e003f */
[--C-:B------:R-:W-:Y:S01]  /*06e0*/  SHF.R.U64 R0, R0, 0x1, R3.reuse ;  /* 0x0000000100007819 */ /* 0x100fe20000001203 */
[----:B------:R-:W-:Y:S01]  /*06f0*/  UIMAD.WIDE.U32 UR6, UP2, UR15, UR17, UR6 ;  /* 0x000000110f0672a5 */ /* 0x000fe2000f840006 */
[----:B------:R-:W-:Y:S01]  /*0700*/  ISETP.NE.U32.AND P0, PT, R2, 0x1, PT ;  /* 0x000000010200780c */ /* 0x000fe20003f05070 */
[----:B------:R-:W-:Y:S01]  /*0710*/  UIADD3 UR8, UP3, URZ, UR4, URZ ;  /* 0x000000043f087290 */ /* 0x000fe2000ff7e03f */
[----:B------:R-:W-:Y:S01]  /*0720*/  ISETP.NE.U32.AND P1, PT, R0, RZ, PT ;  /* 0x000000ff0000720c */ /* 0x000fe20003f25070 */
[----:B------:R-:W-:Y:S01]  /*0730*/  UIADD3 UR5, UP1, UR5, UR6, URZ ;  /* 0x0000000605057290 */ /* 0x000fe2000ff3e03f */
[----:B------:R-:W-:Y:S01]  /*0740*/  ISETP.NE.U32.AND.EX P0, PT, RZ, RZ, PT, P0 ;  /* 0x000000ffff00720c */ /* 0x000fe20003f05100 */
[----:B------:R-:W-:Y:S01]  /*0750*/  UISETP.LT.U32.AND UP0, UPT, UR8, UR4, UPT ;  /* 0x000000040800728c */ /* 0x000fe2000bf01070 */
[----:B------:R-:W-:Y:S01]  /*0760*/  SHF.R.U32.HI R3, RZ, 0x1, R3 ;  /* 0x00000001ff037819 */ /* 0x000fe20000011603 */
[----:B------:R-:W-:-:S02]  /*0770*/  UIADD3.X UR4, UR4, UR5, URZ, UP3, !UPT ;  /* 0x0000000504047290 */ /* 0x000fc40009ffe43f */
[----:B------:R-:W-:Y:S02]  /*0780*/  UIADD3.X UR9, URZ, URZ, URZ, UP2, !UPT ;  /* 0x0000003f3f097290 */ /* 0x000fe400097fe43f */
[----:B------:R-:W-:-:S04]  /*0790*/  UISETP.LT.U32.AND.EX UP0, UPT, UR4, UR5, UPT, UP0 ;  /* 0x000000050400728c */ /* 0x000fc8000bf01100 */
        /* <DEDUP_REMOVED lines=8> */
[----:B------:R-:W-:Y:S01]  /*0820*/  USEL UR11, URZ, 0xffffffff, !UP0 ;  /* 0xffffffff3f0b7887 */ /* 0x000fe2000c000000 */
[----:B------:R-:W-:Y:S11]  /*0830*/  @P0 BRA `(.L_x_281) ;  /* 0x0000000000540947 */ /* 0x000ff60003800000 */
        /* <DEDUP_REMOVED lines=15> */
[----:B------:R-:W-:-:S04]  /*0930*/  UISETP.LT.U32.AND UP0, UPT, UR4, UR14, UPT ;  /* 0x0000000e0400728c */ /* 0x000fc8000bf01070 */
[----:B------:R-:W-:-:S04]  /*0940*/  UISETP.LT.U32.AND.EX UP0, UPT, UR5, UR15, UPT, UP0 ;  /* 0x0000000f0500728c */ /* 0x000fc8000bf01100 */
[----:B------:R-:W-:Y:S02]  /*0950*/  USEL UR6, URZ, 0x1, !UP0 ;  /* 0x000000013f067887 */ /* 0x000fe4000c000000 */
[----:B------:R-:W-:Y:S02]  /*0960*/  USEL UR7, URZ, 0xffffffff, !UP0 ;  /* 0xffffffff3f077887 */ /* 0x000fe4000c000000 */
[----:B------:R-:W-:-:S04]  /*0970*/  UIADD3 UR14, UP0, UP1, UR6, UR4, -UR14 ;  /* 0x00000004060e7290 */ /* 0x000fc8000f91e80e */
[----:B------:R-:W-:-:S12]  /*0980*/  UIADD3.X UR16, UR7, UR5, ~UR15, UP0, UP1 ;  /* 0x0000000507107290 */ /* 0x000fd800087e2c0f */
.L_x_281:
[----:B------:R-:W-:Y:S01]  /*0990*/  ISETP.NE.AND.EX P0, PT, R3, RZ, PT, P1 ;  /* 0x000000ff0300720c */ /* 0x000fe20003f05310 */
[----:B------:R-:W-:-:S04]  /*09a0*/  UIADD3 UR15, UP0, UP1, UR10, UR8, -UR12 ;  /* 0x000000080a0f7290 */ /* 0x000fc8000f91e80c */
[----:B------:R-:W-:-:S08]  /*09b0*/  UIADD3.X UR17, UR11, UR9, ~UR13, UP0, UP1 ;  /* 0x000000090b117290 */ /* 0x000fd000087e2c0d */
[----:B------:R-:W-:Y:S05]  /*09c0*/  @P0 BRA `(.L_x_282) ;  /* 0xfffffffc00380947 */ /* 0x000fea000383ffff */
.L_x_280:
[----:B------:R-:W1:Y:S01]  /*09d0*/  LDC.64 R2, c[0x0][0x220] ;  /* 0x00008800ff027b82 */ /* 0x000e620000000a00 */
[----:B------:R-:W-:Y:S01]  /*09e0*/  BSSY B0, `(.L_x_283) ;  /* 0x000006d000007945 */ /* 0x000fe20003800000 */
[----:B-1----:R-:W-:-:S04]  /*09f0*/  ISETP.GE.U32.AND P0, PT, R31, R2, PT ;  /* 0x000000021f00720c */ /* 0x002fc80003f06070 */
[----:B------:R-:W-:-:S13]  /*0a00*/  ISETP.GE.U32.AND.EX P0, PT, RZ, R3, PT, P0 ;  /* 0x00000003ff00720c */ /* 0x000fda0003f06100 */
[----:B------:R-:W-:Y:S05]  /*0a10*/  @P0 BRA `(.L_x_284) ;  /* 0x0000000400a40947 */ /* 0x000fea0003800000 */
[----:B0-----:R-:W0:Y:S01]  /*0a20*/  LDS.64 R12, [R12] ;  /* 0x000000000c0c7984 */ /* 0x001e220000000a00 */
[----:B------:R-:W-:-:S07]  /*0a30*/  IMAD.MOV.U32 R0, RZ, RZ, RZ ;  /* 0x000000ffff007224 */ /* 0x000fce00078e00ff */
.L_x_285:
[----:B------:R-:W1:Y:S01]  /*0a40*/  LDC.64 R6, c[0x0][0x210] ;  /* 0x00008400ff067b82 */ /* 0x000e620000000a00 */
[----:B------:R-:W-:Y:S02]  /*0a50*/  IMAD.MOV.U32 R4, RZ, RZ, R31 ;  /* 0x000000ffff047224 */ /* 0x000fe400078e001f */
[----:B------:R-:W-:Y:S02]  /*0a60*/  IMAD.MOV.U32 R5, RZ, RZ, R0 ;  /* 0x000000ffff057224 */ /* 0x000fe400078e0000 */
[----:B------:R-:W-:-:S04]  /*0a70*/  IMAD.WIDE.U32 R4, R2, UR22, R4 ;  /* 0x0000001602047c25 */ /* 0x000fc8000f8e0004 */
[----:B------:R-:W-:Y:S02]  /*0a80*/  IMAD R8, R3, UR22, R5 ;  /* 0x0000001603087c24 */ /* 0x000fe4000f8e0205 */
[----:B-1----:R-:W-:-:S04]  /*0a90*/  IMAD.WIDE.U32 R4, R4, 0x18, R6 ;  /* 0x0000001804047825 */ /* 0x002fc800078e0006 */
[----:B------:R-:W-:-:S04]  /*0aa0*/  IMAD R7, R8, 0x18, RZ ;  /* 0x0000001808077824 */ /* 0x000fc800078e02ff */
[----:B------:R-:W-:-:S05]  /*0ab0*/  IMAD.IADD R5, R5, 0x1, R7 ;  /* 0x0000000105057824 */ /* 0x000fca00078e0207 */
[----:B------:R-:W0:Y:S04]  /*0ac0*/  LDG.E.64 R6, desc[UR18][R4.64] ;  /* 0x0000001204067981 */ /* 0x000e28000c1e1b00 */
[----:B------:R-:W2:Y:S04]  /*0ad0*/  LDG.E.64 R8, desc[UR18][R4.64+0x8] ;  /* 0x0000081204087981 */ /* 0x000ea8000c1e1b00 */
[----:B------:R-:W3:Y:S01]  /*0ae0*/  LDG.E.64 R16, desc[UR18][R4.64+0x10] ;  /* 0x0000101204107981 */ /* 0x000ee2000c1e1b00 */
[----:B------:R-:W-:Y:S02]  /*0af0*/  IMAD.U32 R35, RZ, RZ, UR20 ;  /* 0x00000014ff237e24 */ /* 0x000fe4000f8e00ff */
[----:B0-----:R-:W-:-:S04]  /*0b00*/  IMAD.WIDE.U32 R20, R7, R12, RZ ;  /* 0x0000000c07147225 */ /* 0x001fc800078e00ff */
[----:B------:R-:W-:-:S04]  /*0b10*/  IMAD.WIDE.U32 R24, R6, R12, RZ ;  /* 0x0000000c06187225 */ /* 0x000fc800078e00ff */
[----:B------:R-:W-:Y:S01]  /*0b20*/  IMAD.WIDE.U32 R20, P2, R6, R13, R20 ;  /* 0x0000000d06147225 */ /* 0x000fe20007840014 */
[----:B------:R-:W-:-:S03]  /*0b30*/  IADD3 R27, P1, RZ, R24, RZ ;  /* 0x00000018ff1b7210 */ /* 0x000fc60007f3e0ff */
[----:B--2---:R-:W-:Y:S01]  /*0b40*/  IMAD.WIDE.U32 R10, R9, R12, RZ ;  /* 0x0000000c090a7225 */ /* 0x004fe200078e00ff */
[----:B------:R-:W-:Y:S02]  /*0b50*/  IADD3 R15, P4, R25, R20, RZ ;  /* 0x00000014190f7210 */ /* 0x000fe40007f9e0ff */
[----:B------:R-:W-:Y:S01]  /*0b60*/  ISETP.LT.U32.AND P0, PT, R27, R24, PT ;  /* 0x000000181b00720c */ /* 0x000fe20003f01070 */
[----:B------:R-:W-:Y:S02]  /*0b70*/  IMAD.X R23, RZ, RZ, RZ, P2 ;  /* 0x000000ffff177224 */ /* 0x000fe400010e06ff */
[----:B------:R-:W-:Y:S02]  /*0b80*/  IMAD.X R24, R15, 0x1, R24, P1 ;  /* 0x000000010f187824 */ /* 0x000fe400008e0618 */
[----:B------:R-:W-:-:S03]  /*0b90*/  IMAD.WIDE.U32 R18, R8, R12, RZ ;  /* 0x0000000c08127225 */ /* 0x000fc600078e00ff */
[----:B------:R-:W-:Y:S01]  /*0ba0*/  ISETP.LT.U32.AND.EX P0, PT, R24, R15, PT, P0 ;  /* 0x0000000f1800720c */ /* 0x000fe20003f01100 */
[----:B------:R-:W-:-:S03]  /*0bb0*/  IMAD.WIDE.U32 R10, P3, R8, R13, R10 ;  /* 0x0000000d080a7225 */ /* 0x000fc6000786000a */
[----:B------:R-:W-:Y:S01]  /*0bc0*/  SEL R29, RZ, 0x1, !P0 ;  /* 0x00000001ff1d7807 */ /* 0x000fe20004000000 */
[----:B------:R-:W-:Y:S01]  /*0bd0*/  IMAD.MOV.U32 R22, RZ, RZ, R21 ;  /* 0x000000ffff167224 */ /* 0x000fe200078e0015 */
[-C--:B------:R-:W-:Y:S01]  /*0be0*/  IADD3 R8, P0, RZ, R18.reuse, RZ ;  /* 0x00000012ff087210 */ /* 0x080fe20007f1e0ff */
[----:B------:R-:W-:Y:S01]  /*0bf0*/  IMAD.WIDE.U32 R14, R13, UR14, RZ ;  /* 0x0000000e0d0e7c25 */ /* 0x000fe2000f8e00ff */
[----:B------:R-:W-:Y:S02]  /*0c00*/  IADD3 R29, P5, P2, -R29, R27, -R24 ;  /* 0x0000001b1d1d7210 */ /* 0x000fe40007abe918 */
[----:B------:R-:W-:Y:S01]  /*0c10*/  ISETP.LT.U32.AND P1, PT, R8, R18, PT ;  /* 0x000000120800720c */ /* 0x000fe20003f21070 */
[----:B------:R-:W-:Y:S01]  /*0c20*/  IMAD.WIDE.U32.X R6, R7, R13, R22, P4 ;  /* 0x0000000d07067225 */ /* 0x000fe200020e0416 */
[----:B------:R-:W-:-:S03]  /*0c30*/  IADD3 R10, P4, R19, R10, RZ ;  /* 0x0000000a130a7210 */ /* 0x000fc60007f9e0ff */
[----:B---3--:R-:W-:-:S04]  /*0c40*/  IMAD.WIDE.U32 R26, R17, R12, RZ ;  /* 0x0000000c111a7225 */ /* 0x008fc800078e00ff */
[----:B------:R-:W-:Y:S02]  /*0c50*/  IMAD.X R33, R10, 0x1, R18, P0 ;  /* 0x000000010a217824 */ /* 0x000fe400000e0612 */
[----:B------:R-:W-:-:S03]  /*0c60*/  IMAD.WIDE.U32 R14, P6, R12, UR16, R14 ;  /* 0x000000100c0e7c25 */ /* 0x000fc6000f8c000e */
[----:B------:R-:W-:Y:S01]  /*0c70*/  ISETP.LT.U32.AND.EX P1, PT, R33, R10, PT, P1 ;  /* 0x0000000a2100720c */ /* 0x000fe20003f21110 */
[----:B------:R-:W-:-:S04]  /*0c80*/  IMAD.WIDE.U32 R22, R16, R12, RZ ;  /* 0x0000000c10167225 */ /* 0x000fc800078e00ff */
[----:B------:R-:W-:-:S04]  /*0c90*/  IMAD.WIDE.U32 R26, P0, R16, R13, R26 ;  /* 0x0000000d101a7225 */ /* 0x000fc8000780001a */
[----:B------:R-:W-:Y:S01]  /*0ca0*/  IMAD.MOV.U32 R20, RZ, RZ, R15 ;  /* 0x000000ffff147224 */ /* 0x000fe200078e000f */
[----:B------:R-:W-:Y:S01]  /*0cb0*/  IADD3.X R15, R35, -0x1, R24, P5, P2 ;  /* 0xffffffff230f7810 */ /* 0x000fe20002fe4418 */
[----:B------:R-:W-:Y:S01]  /*0cc0*/  IMAD.X R25, RZ, RZ, RZ, P3 ;  /* 0x000000ffff197224 */ /* 0x000fe200018e06ff */
[----:B------:R-:W-:Y:S01]  /*0cd0*/  IADD3 R35, P5, RZ, R22, RZ ;  /* 0x00000016ff237210 */ /* 0x000fe20007fbe0ff */
[----:B------:R-:W-:Y:S01]  /*0ce0*/  IMAD.MOV.U32 R24, RZ, RZ, R11 ;  /* 0x000000ffff187224 */ /* 0x000fe200078e000b */
[----:B------:R-:W-:Y:S01]  /*0cf0*/  IADD3 R37, P2, R23, R26, RZ ;  /* 0x0000001a17257210 */ /* 0x000fe20007f5e0ff */
[----:B------:R-:W-:Y:S01]  /*0d00*/  IMAD.WIDE.U32 R18, R12, UR14, RZ ;  /* 0x0000000e0c127c25 */ /* 0x000fe2000f8e00ff */
[----:B------:R-:W-:Y:S02]  /*0d10*/  SEL R23, RZ, 0x1, !P1 ;  /* 0x00000001ff177807 */ /* 0x000fe40004800000 */
[----:B------:R-:W-:Y:S01]  /*0d20*/  ISETP.LT.U32.AND P1, PT, R35, R22, PT ;  /* 0x000000162300720c */ /* 0x000fe20003f21070 */
[----:B------:R-:W-:Y:S01]  /*0d30*/  IMAD.X R22, R37, 0x1, R22, P5 ;  /* 0x0000000125167824 */ /* 0x000fe200028e0616 */
[----:B------:R-:W-:Y:S01]  /*0d40*/  IADD3 R19, P3, R19, R14, RZ ;  /* 0x0000000e13137210 */ /* 0x000fe20007f7e0ff */
[----:B------:R-:W-:Y:S01]  /*0d50*/  IMAD.WIDE.U32.X R24, R9, R13, R24, P4 ;  /* 0x0000000d09187225 */ /* 0x000fe200020e0418 */
[----:B------:R-:W-:-:S02]  /*0d60*/  IADD3 R23, P4, P5, -R23, R8, -R33 ;  /* 0x0000000817177210 */ /* 0x000fc40007d9e921 */
[----:B------:R-:W-:Y:S01]  /*0d70*/  ISETP.LT.U32.AND.EX P1, PT, R22, R37, PT, P1 ;  /* 0x000000251600720c */ /* 0x000fe20003f21110 */
[----:B------:R-:W-:Y:S01]  /*0d80*/  IMAD.X R21, RZ, RZ, RZ, P6 ;  /* 0x000000ffff157224 */ /* 0x000fe200030e06ff */
[-C--:B------:R-:W-:Y:S01]  /*0d90*/  IADD3 R11, P6, RZ, R18.reuse, RZ ;  /* 0x00000012ff0b7210 */ /* 0x080fe20007fde0ff */
[----:B------:R-:W-:Y:S01]  /*0da0*/  IMAD.U32 R8, RZ, RZ, UR20 ;  /* 0x00000014ff087e24 */ /* 0x000fe2000f8e00ff */
[----:B------:R-:W-:Y:S01]  /*0db0*/  SEL R10, RZ, 0x1, !P1 ;  /* 0x00000001ff0a7807 */ /* 0x000fe20004800000 */
[----:B------:R-:W-:Y:S01]  /*0dc0*/  IMAD.X R9, RZ, RZ, RZ, P0 ;  /* 0x000000ffff097224 */ /* 0x000fe200000e06ff */
[----:B------:R-:W-:Y:S01]  /*0dd0*/  ISETP.LT.U32.AND P0, PT, R11, R18, PT ;  /* 0x000000120b00720c */ /* 0x000fe20003f01070 */
[----:B------:R-:W-:Y:S01]  /*0de0*/  IMAD.X R18, R19, 0x1, R18, P6 ;  /* 0x0000000113127824 */ /* 0x000fe200030e0612 */
[----:B------:R-:W-:Y:S01]  /*0df0*/  IADD3.X R33, R8, -0x1, R33, P4, P5 ;  /* 0xffffffff08217810 */ /* 0x000fe200027ea421 */
[----:B------:R-:W-:Y:S01]  /*0e00*/  IMAD.MOV.U32 R8, RZ, RZ, R27 ;  /* 0x000000ffff087224 */ /* 0x000fe200078e001b */
[----:B------:R-:W-:Y:S01]  /*0e10*/  ISETP.LT.U32.AND P6, PT, R6, R29, PT ;  /* 0x0000001d0600720c */ /* 0x000fe20003fc1070 */
[----:B------:R-:W-:Y:S01]  /*0e20*/  IMAD.WIDE.U32.X R20, R13, UR16, R20, P3 ;  /* 0x000000100d147c25 */ /* 0x000fe200098e0414 */
[----:B------:R-:W-:-:S02]  /*0e30*/  IADD3 R35, P4, P5, -R10, R35, -R22 ;  /* 0x000000230a237210 */ /* 0x000fc40007d9e916 */
[----:B------:R-:W-:Y:S01]  /*0e40*/  ISETP.LT.U32.AND.EX P1, PT, R7, R15, PT, P6 ;  /* 0x0000000f0700720c */ /* 0x000fe20003f21160 */
[----:B------:R-:W-:Y:S01]  /*0e50*/  IMAD.WIDE.U32.X R8, R17, R13, R8, P2 ;  /* 0x0000000d11087225 */ /* 0x000fe200010e0408 */
[----:B------:R-:W-:Y:S02]  /*0e60*/  ISETP.LT.U32.AND P6, PT, R24, R23, PT ;  /* 0x000000171800720c */ /* 0x000fe40003fc1070 */
[----:B------:R-:W-:Y:S01]  /*0e70*/  ISETP.LT.U32.AND.EX P2, PT, R18, R19, PT, P0 ;  /* 0x000000131200720c */ /* 0x000fe20003f41100 */
[----:B------:R-:W-:Y:S01]  /*0e80*/  IMAD.U32 R17, RZ, RZ, UR20 ;  /* 0x00000014ff117e24 */ /* 0x000fe2000f8e00ff */
[----:B------:R-:W-:Y:S02]  /*0e90*/  ISETP.LT.U32.AND.EX P0, PT, R25, R33, PT, P6 ;  /* 0x000000211900720c */ /* 0x000fe40003f01160 */
[----:B------:R-:W-:Y:S02]  /*0ea0*/  ISETP.LT.U32.AND P6, PT, R8, R35, PT ;  /* 0x000000230800720c */ /* 0x000fe40003fc1070 */
[----:B------:R-:W-:-:S02]  /*0eb0*/  IADD3.X R17, R17, -0x1, R22, P4, P5 ;  /* 0xffffffff11117810 */ /* 0x000fc400027ea416 */
[----:B------:R-:W-:Y:S02]  /*0ec0*/  SEL R10, RZ, 0x1, !P1 ;  /* 0x00000001ff0a7807 */ /* 0x000fe40004800000 */
[----:B------:R-:W-:Y:S02]  /*0ed0*/  SEL R19, RZ, 0x1, !P2 ;  /* 0x00000001ff137807 */ /* 0x000fe40005000000 */
[----:B------:R-:W-:Y:S02]  /*0ee0*/  SEL R12, RZ, 0xffffffff, !P1 ;  /* 0xffffffffff0c7807 */ /* 0x000fe40004800000 */
[----:B------:R-:W-:Y:S02]  /*0ef0*/  ISETP.LT.U32.AND.EX P1, PT, R9, R17, PT, P6 ;  /* 0x000000110900720c */ /* 0x000fe40003f21160 */
[----:B------:R-:W-:Y:S02]  /*0f00*/  IADD3 R6, P4, P5, R10, R6, -R29 ;  /* 0x000000060a067210 */ /* 0x000fe40007d9e81d */
[----:B------:R-:W-:-:S02]  /*0f10*/  SEL R10, RZ, 0x1, !P0 ;  /* 0x00000001ff0a7807 */ /* 0x000fc40004000000 */
[----:B------:R-:W-:Y:S02]  /*0f20*/  IADD3 R19, P2, P6, -R19, R11, -R18 ;  /* 0x0000000b13137210 */ /* 0x000fe40007e5e912 */
[----:B------:R-:W-:Y:S02]  /*0f30*/  SEL R11, RZ, 0x1, !P1 ;  /* 0x00000001ff0b7807 */ /* 0x000fe40004800000 */
[----:B------:R-:W-:Y:S01]  /*0f40*/  IADD3.X R7, R12, R7, ~R15, P4, P5 ;  /* 0x000000070c077210 */ /* 0x000fe200027eac0f */
[----:B------:R-:W-:Y:S01]  /*0f50*/  IMAD.U32 R15, RZ, RZ, UR20 ;  /* 0x00000014ff0f7e24 */ /* 0x000fe2000f8e00ff */
[----:B------:R-:W-:Y:S02]  /*0f60*/  IADD3 R10, P4, P5, R10, R24, -R23 ;  /* 0x000000180a0a7210 */ /* 0x000fe40007d9e817 */
[----:B------:R-:W-:Y:S01]  /*0f70*/  SEL R24, RZ, 0xffffffff, !P0 ;  /* 0xffffffffff187807 */ /* 0x000fe20004000000 */
[----:B------:R1:W-:Y:S01]  /*0f80*/  STG.E.64 desc[UR18][R4.64], R6 ;  /* 0x0000000604007986 */ /* 0x0003e2000c101b12 */
[----:B------:R-:W-:-:S02]  /*0f90*/  SEL R12, RZ, 0xffffffff, !P1 ;  /* 0xffffffffff0c7807 */ /* 0x000fc40004800000 */
[----:B------:R-:W-:Y:S02]  /*0fa0*/  IADD3 R8, P0, P1, R11, R8, -R35 ;  /* 0x000000080b087210 */ /* 0x000fe4000791e823 */
[----:B------:R-:W-:Y:S02]  /*0fb0*/  IADD3.X R11, R24, R25, ~R33, P4, P5 ;  /* 0x00000019180b7210 */ /* 0x000fe400027eac21 */
[----:B------:R-:W-:Y:S02]  /*0fc0*/  IADD3.X R9, R12, R9, ~R17, P0, P1 ;  /* 0x000000090c097210 */ /* 0x000fe400007e2c11 */
[----:B------:R-:W-:Y:S01]  /*0fd0*/  IADD3 R31, P1, R31, UR21, RZ ;  /* 0x000000151f1f7c10 */ /* 0x000fe2000ff3e0ff */
[----:B------:R1:W-:Y:S01]  /*0fe0*/  STG.E.64 desc[UR18][R4.64+0x8], R10 ;  /* 0x0000080a04007986 */ /* 0x0003e2000c101b12 */
[----:B------:R-:W-:Y:S02]  /*0ff0*/  IADD3.X R15, R15, -0x1, R18, P2, P6 ;  /* 0xffffffff0f0f7810 */ /* 0x000fe400017ec412 */
[----:B------:R-:W-:Y:S01]  /*1000*/  ISETP.LT.U32.AND P0, PT, R20, R19, PT ;  /* 0x000000131400720c */ /* 0x000fe20003f01070 */
[----:B------:R1:W-:Y:S01]  /*1010*/  STG.E.64 desc[UR18][R4.64+0x10], R8 ;  /* 0x0000100804007986 */ /* 0x0003e2000c101b12 */
[----:B------:R-:W-:Y:S01]  /*1020*/  IMAD.X R0, RZ, RZ, R0, P1 ;  /* 0x000000ffff007224 */ /* 0x000fe200008e0600 */
[----:B------:R-:W-:-:S02]  /*1030*/  ISETP.GE.U32.AND P1, PT, R31, R2, PT ;  /* 0x000000021f00720c */ /* 0x000fc40003f26070 */
[----:B------:R-:W-:Y:S02]  /*1040*/  ISETP.LT.U32.AND.EX P0, PT, R21, R15, PT, P0 ;  /* 0x0000000f1500720c */ /* 0x000fe40003f01100 */
[----:B------:R-:W-:Y:S02]  /*1050*/  ISETP.GE.U32.AND.EX P1, PT, R0, R3, PT, P1 ;  /* 0x000000030000720c */ /* 0x000fe40003f26110 */
[----:B------:R-:W-:Y:S02]  /*1060*/  SEL R12, RZ, 0x1, !P0 ;  /* 0x00000001ff0c7807 */ /* 0x000fe40004000000 */
[----:B------:R-:W-:Y:S02]  /*1070*/  SEL R13, RZ, 0xffffffff, !P0 ;  /* 0xffffffffff0d7807 */ /* 0x000fe40004000000 */
[----:B------:R-:W-:-:S04]  /*1080*/  IADD3 R12, P2, P3, R12, R20, -R19 ;  /* 0x000000140c0c7210 */ /* 0x000fc80007b5e813 */
[----:B------:R-:W-:-:S03]  /*1090*/  IADD3.X R13, R13, R21, ~R15, P2, P3 ;  /* 0x000000150d0d7210 */ /* 0x000fc600017e6c0f */
[----:B-1----:R-:W-:Y:S06]  /*10a0*/  @!P1 BRA `(.L_x_285) ;  /* 0xfffffff800649947 */ /* 0x002fec000383ffff */
.L_x_284:
[----:B------:R-:W-:Y:S05]  /*10b0*/  BSYNC B0 ;  /* 0x0000000000007941 */ /* 0x000fea0003800000 */
.L_x_283:
[----:B------:R-:W-:Y:S06]  /*10c0*/  BAR.SYNC.DEFER_BLOCKING 0x0 ;  /* 0x0000000000007b1d */ /* 0x000fec0000010000 */
.L_x_272:
[----:B------:R-:W1:Y:S01]  /*10d0*/  S2R R4, SR_TID.X ;  /* 0x0000000000047919 */ /* 0x000e620000002100 */
[----:B------:R-:W-:Y:S01]  /*10e0*/  ULDC.64 UR4, c[0x0][0x220] ;  /* 0x0000880000047ab9 */ /* 0x000fe20000000a00 */
[----:B------:R-:W-:Y:S01]  /*10f0*/  BSSY B0, `(.L_x_286) ;  /* 0x000002f000007945 */ /* 0x000fe20003800000 */
[----:B-1----:R-:W-:-:S04]  /*1100*/  ISETP.GE.U32.AND P0, PT, R4, UR4, PT ;  /* 0x0000000404007c0c */ /* 0x002fc8000bf06070 */
[----:B------:R-:W-:Y:S01]  /*1110*/  ISETP.GE.U32.AND.EX P0, PT, RZ, UR5, PT, P0 ;  /* 0x00000005ff007c0c */ /* 0x000fe2000bf06100 */
[----:B------:R-:W-:-:S12]  /*1120*/  ULDC.64 UR4, c[0x0][0x220] ;  /* 0x0000880000047ab9 */ /* 0x000fd80000000a00 */
[----:B------:R-:W-:Y:S05]  /*1130*/  @P0 BRA `(.L_x_287) ;  /* 0x0000000000a80947 */ /* 0x000fea0003800000 */
[----:B0-----:R-:W0:Y:S01]  /*1140*/  LDC R6, c[0x0][0x230] ;  /* 0x00008c00ff067b82 */ /* 0x001e220000000800 */
[----:B------:R-:W-:-:S07]  /*1150*/  IMAD.MOV.U32 R5, RZ, RZ, RZ ;  /* 0x000000ffff057224 */ /* 0x000fce00078e00ff */
[----:B------:R-:W1:Y:S08]  /*1160*/  LDC R0, c[0x0][RZ] ;  /* 0x00000000ff007b82 */ /* 0x000e700000000800 */
[----:B------:R-:W2:Y:S01]  /*1170*/  LDC.64 R2, c[0x0][0x220] ;  /* 0x00008800ff027b82 */ /* 0x000ea20000000a00 */
[----:B0-----:R-:W-:-:S07]  /*1180*/  IADD3 R6, -R6, 0x20, RZ ;  /* 0x0000002006067810 */ /* 0x001fce0007ffe1ff */
.L_x_290:
[----:B0-----:R-:W0:Y:S01]  /*1190*/  BREV R7, R4 ;  /* 0x0000000400077301 */ /* 0x001e220000000000 */
[----:B------:R-:W-:Y:S01]  /*11a0*/  BSSY B1, `(.L_x_288) ;  /* 0x000001e000017945 */ /* 0x000fe20003800000 */
[----:B0-----:R-:W-:-:S04]  /*11b0*/  SHF.R.U32.HI R10, RZ, R6, R7 ;  /* 0x00000006ff0a7219 */ /* 0x001fc80000011607 */
[----:B------:R-:W-:-:S04]  /*11c0*/  ISETP.GE.U32.AND P0, PT, R4, R10, PT ;  /* 0x0000000a0400720c */ /* 0x000fc80003f06070 */
[----:B------:R-:W-:-:S13]  /*11d0*/  ISETP.GE.U32.AND.EX P0, PT, R5, RZ, PT, P0 ;  /* 0x000000ff0500720c */ /* 0x000fda0003f06100 */
[----:B------:R-:W-:Y:S05]  /*11e0*/  @P0 BRA `(.L_x_289) ;  /* 0x0000000000640947 */ /* 0x000fea0003800000 */
[----:B------:R-:W0:Y:S01]  /*11f0*/  LDC.64 R16, c[0x0][0x210] ;  /* 0x00008400ff107b82 */ /* 0x000e220000000a00 */
[----:B------:R-:W-:Y:S02]  /*1200*/  IMAD.MOV.U32 R11, RZ, RZ, RZ ;  /* 0x000000ffff0b7224 */ /* 0x000fe400078e00ff */
[----:B--2---:R-:W-:Y:S02]  /*1210*/  IMAD R7, R3, UR22, RZ ;  /* 0x0000001603077c24 */ /* 0x004fe4000f8e02ff */
[----:B------:R-:W-:-:S04]  /*1220*/  IMAD.WIDE.U32 R8, R2, UR22, R4 ;  /* 0x0000001602087c25 */ /* 0x000fc8000f8e0004 */
[----:B------:R-:W-:-:S04]  /*1230*/  IMAD.WIDE.U32 R10, R2, UR22, R10 ;  /* 0x00000016020a7c25 */ /* 0x000fc8000f8e000a */
[C---:B------:R-:W-:Y:S02]  /*1240*/  IMAD.IADD R12, R7.reuse, 0x1, R9 ;  /* 0x00000001070c7824 */ /* 0x040fe400078e0209 */
[----:B------:R-:W-:Y:S02]  /*1250*/  IMAD.IADD R7, R7, 0x1, R11 ;  /* 0x0000000107077824 */ /* 0x000fe400078e020b */
[----:B------:R-:W-:Y:S02]  /*1260*/  IMAD R11, R12, 0x18, RZ ;  /* 0x000000180c0b7824 */ /* 0x000fe400078e02ff */
[----:B------:R-:W-:Y:S02]  /*1270*/  IMAD R7, R7, 0x18, RZ ;  /* 0x0000001807077824 */ /* 0x000fe400078e02ff */
[----:B0-----:R-:W-:-:S04]  /*1280*/  IMAD.WIDE.U32 R8, R8, 0x18, R16 ;  /* 0x0000001808087825 */ /* 0x001fc800078e0010 */
[----:B------:R-:W-:-:S04]  /*1290*/  IMAD.WIDE.U32 R16, R10, 0x18, R16 ;  /* 0x000000180a107825 */ /* 0x000fc800078e0010 */
        /* <DEDUP_REMOVED lines=14> */
.L_x_289:
[----:B------:R-:W-:Y:S05]  /*1380*/  BSYNC B1 ;  /* 0x0000000000017941 */ /* 0x000fea0003800000 */
.L_x_288:
[----:B-1----:R-:W-:-:S05]  /*1390*/  IADD3 R4, P0, R0, R4, RZ ;  /* 0x0000000400047210 */ /* 0x002fca0007f1e0ff */
[----:B------:R-:W-:Y:S01]  /*13a0*/  IMAD.X R5, RZ, RZ, R5, P0 ;  /* 0x000000ffff057224 */ /* 0x000fe200000e0605 */
[----:B------:R-:W-:-:S04]  /*13b0*/  ISETP.GE.U32.AND P0, PT, R4, UR4, PT ;  /* 0x0000000404007c0c */ /* 0x000fc8000bf06070 */
[----:B------:R-:W-:-:S13]  /*13c0*/  ISETP.GE.U32.AND.EX P0, PT, R5, UR5, PT, P0 ;  /* 0x0000000505007c0c */ /* 0x000fda000bf06100 */
[----:B------:R-:W-:Y:S05]  /*13d0*/  @!P0 BRA `(.L_x_290) ;  /* 0xfffffffc006c8947 */ /* 0x000fea000383ffff */
.L_x_287:
[----:B------:R-:W-:Y:S05]  /*13e0*/  BSYNC B0 ;  /* 0x0000000000007941 */ /* 0x000fea0003800000 */
.L_x_286:
        /* <DEDUP_REMOVED lines=8> */
.L_x_292:
[----:B------:R-:W-:Y:S01]  /*1470*/  SHF.R.U32.HI R0, RZ, 0x1, R0 ;  /* 0x00000001ff007819 */ /* 0x000fe20000011600 */
[----:B------:R-:W-:-:S03]  /*1480*/  UIADD3 UR4, UR4, 0x1, URZ ;  /* 0x0000000104047890 */ /* 0x000fc6000fffe03f */
[----:B------:R-:W-:-:S13]  /*1490*/  ISETP.NE.AND P0, PT, R0, RZ, PT ;  /* 0x000000ff0000720c */ /* 0x000fda0003f05270 */
[----:B------:R-:W-:Y:S05]  /*14a0*/  @P0 BRA `(.L_x_292) ;  /* 0xfffffffc00f00947 */ /* 0x000fea000383ffff */
.L_x_291:
[----:B------:R-:W-:Y:S01]  /*14b0*/  ISETP.NE.AND P0, PT, RZ, UR4, PT ;  /* 0x00000004ff007c0c */ /* 0x000fe2000bf05270 */
[----:B------:R-:W-:-:S12]  /*14c0*/  UMOV UR7, 0x1 ;  /* 0x0000000100077882 */ /* 0x000fd80000000000 */
[----:B------:R-:W-:Y:S05]  /*14d0*/  @!P0 BRA `(.L_x_293) ;  /* 0x0000002800588947 */ /* 0x000fea0003800000 */
[----:B------:R-:W-:Y:S01]  /*14e0*/  UMOV UR5, URZ ;  /* 0x0000003f00057c82 */ /* 0x000fe20008000000 */
[----:B------:R-:W-:-:S05]  /*14f0*/  UMOV UR7, 0x1 ;  /* 0x0000000100077882 */ /* 0x000fca0000000000 */
.L_x_304:
[----:B0-----:R-:W0:Y:S01]  /*1500*/  S2R R8, SR_TID.X ;  /* 0x0000000000087919 */ /* 0x001e220000002100 */
[----:B------:R-:W-:Y:S01]  /*1510*/  ISETP.NE.AND P1, PT, RZ, UR7, PT ;  /* 0x00000007ff007c0c */ /* 0x000fe2000bf25270 */
[----:B------:R-:W-:Y:S01]  /*1520*/  UMOV UR10, UR7 ;  /* 0x00000007000a7c82 */ /* 0x000fe20008000000 */
[----:B------:R-:W-:Y:S02]  /*1530*/  BSSY B0, `(.L_x_294) ;  /* 0x00000c3000007945 */ /* 0x000fe40003800000 */
[----:B0-----:R-:W-:-:S13]  /*1540*/  ISETP.NE.OR P0, PT, R8, RZ, !P1 ;  /* 0x000000ff0800720c */ /* 0x001fda0004f05670 */
[----:B-1----:R-:W-:Y:S05]  /*1550*/  @P0 BRA `(.L_x_295) ;  /* 0x0000000c00000947 */ /* 0x002fea0003800000 */
        /* <DEDUP_REMOVED lines=26> */
[----:B------:R-:W-:Y:S02]  /*1700*/  UMOV UR13, 0x400 ;  /* 0x00000400000d7882 */ /* 0x000fe40000000000 */
[----:B------:R-:W-:-:S03]  /*1710*/  UIADD3 UR13, UR13, 0x2000, URZ ;  /* 0x000020000d0d7890 */ /* 0x000fc6000fffe03f */
[----:B------:R-:W-:Y:S01]  /*1720*/  IMAD.U32 R0, RZ, RZ, UR14 ;  /* 0x0000000eff007e24 */ /* 0x000fe2000f8e00ff */
[----:B0-----:R-:W-:-:S03]  /*1730*/  ULEA UR13, UR6, UR13, 0x18 ;  /* 0x0000000d060d7291 */ /* 0x001fc6000f8ec03f */
[----:B------:R-:W-:-:S09]  /*1740*/  UMOV UR6, URZ ;  /* 0x0000003f00067c82 */ /* 0x000fd20008000000 */
.L_x_297:
        /* <DEDUP_REMOVED lines=100> */
.L_x_296:
        /* <DEDUP_REMOVED lines=17> */
[----:B0-----:R-:W-:-:S02]  /*1ea0*/  ULEA UR21, UR21, UR13, 0x18 ;  /* 0x0000000d15157291 */ /* 0x001fc4000f8ec03f */
[----:B------:R-:W-:Y:S02]  /*1eb0*/  USEL UR13, URZ, 0x1, !UP0 ;  /* 0x000000013f0d7887 */ /* 0x000fe4000c000000 */
[----:B------:R-:W-:Y:S02]  /*1ec0*/  UIMAD.WIDE.U32.X UR14, UR9, UR12, UR14, UP1 ;  /* 0x0000000c090e72a5 */ /* 0x000fe400088e040e */
[----:B------:R-:W-:Y:S02]  /*1ed0*/  UIADD3 UR13, UP0, UP2, -UR13, UR20, -UR16 ;  /* 0x000000140d0d7290 */ /* 0x000fe4000fa1e910 */
[----:B------:R-:W-:Y:S02]  /*1ee0*/  UISETP.NE.AND UP1, UPT, UR26, 0x1, UPT ;  /* 0x000000011a00788c */ /* 0x000fe4000bf25270 */
[----:B------:R-:W-:Y:S02]  /*1ef0*/  UIADD3.X UR12, UR24, -0x1, UR16, UP0, UP2 ;  /* 0xffffffff180c7890 */ /* 0x000fe400087e4410 */
[----:B------:R-:W-:-:S02]  /*1f00*/  UISETP.LT.U32.AND UP0, UPT, UR14, UR13, UPT ;  /* 0x0000000d0e00728c */ /* 0x000fc4000bf01070 */
[----:B------:R-:W-:Y:S01]  /*1f10*/  PLOP3.LUT P0, PT, PT, PT, UP1, 0x80, 0x0 ;  /* 0x000000000000781c */ /* 0x000fe20003f0f018 */
[----:B------:R-:W-:Y:S02]  /*1f20*/  ULEA UR21, UR6, UR21, 0x3 ;  /* 0x0000001506157291 */ /* 0x000fe4000f8e183f */
[----:B------:R-:W-:-:S04]  /*1f30*/  UISETP.LT.U32.AND.EX UP0, UPT, UR15, UR12, UPT, UP0 ;  /* 0x0000000c0f00728c */ /* 0x000fc8000bf01100 */
[----:B------:R-:W-:Y:S02]  /*1f40*/  USEL UR6, URZ, 0x1, !UP0 ;  /* 0x000000013f067887 */ /* 0x000fe4000c000000 */
[----:B------:R-:W-:Y:S01]  /*1f50*/  USEL UR11, URZ, 0xffffffff, !UP0 ;  /* 0xffffffff3f0b7887 */ /* 0x000fe2000c000000 */
[----:B------:R0:W-:Y:S01]  /*1f60*/  STS.64 [UR21], R2 ;  /* 0x00000002ff007988 */ /* 0x0001e20008000a15 */
[----:B------:R-:W-:-:S04]  /*1f70*/  UIADD3 UR16, UP0, UP2, UR6, UR14, -UR13 ;  /* 0x0000000e06107290 */ /* 0x000fc8000fa1e80d */
[----:B------:R-:W-:Y:S01]  /*1f80*/  UIADD3.X UR17, UR11, UR15, ~UR12, UP0, UP2 ;  /* 0x0000000f0b117290 */ /* 0x000fe200087e4c0c */
[----:B------:R-:W-:Y:S11]  /*1f90*/  @!P0 BRA `(.L_x_295) ;  /* 0x0000000000708947 */ /* 0x000ff60003800000 */
[----:B------:R-:W-:Y:S01]  /*1fa0*/  UIMAD.WIDE.U32 UR14, UR17, UR8, URZ ;  /* 0x00000008110e72a5 */ /* 0x000fe2000f8e003f */
[----:B0-----:R-:W-:Y:S01]  /*1fb0*/  IMAD.U32 R2, RZ, RZ, UR16 ;  /* 0x00000010ff027e24 */ /* 0x001fe2000f8e00ff */
        /* <DEDUP_REMOVED lines=26> */
.L_x_295:
[----:B------:R-:W-:Y:S05]  /*2160*/  BSYNC B0 ;  /* 0x0000000000007941 */ /* 0x000fea0003800000 */
.L_x_294:
[----:B------:R-:W-:Y:S01]  /*2170*/  USHF.L.U32 UR7, UR7, 0x1, URZ ;  /* 0x0000000107077899 */ /* 0x000fe2000800063f */
[----:B------:R-:W-:Y:S05]  /*2180*/  BAR.SYNC.DEFER_BLOCKING 0x0 ;  /* 0x0000000000007b1d */ /* 0x000fea0000010000 */
[----:B------:R-:W-:Y:S01]  /*2190*/  IMAD R0, R8, UR7, RZ ;  /* 0x0000000708007c24 */ /* 0x000fe2000f8e02ff */
[----:B------:R-:W-:Y:S01]  /*21a0*/  ULDC.64 UR8, c[0x0][0x220] ;  /* 0x0000880000087ab9 */ /* 0x000fe20000000a00 */
[----:B------:R-:W-:Y:S03]  /*21b0*/  BSSY B0, `(.L_x_298) ;  /* 0x00001c3000007945 */ /* 0x000fe60003800000 */
[----:B------:R-:W-:-:S04]  /*21c0*/  ISETP.GE.U32.AND P0, PT, R0, UR8, PT ;  /* 0x0000000800007c0c */ /* 0x000fc8000bf06070 */
[----:B------:R-:W-:-:S13]  /*21d0*/  ISETP.GE.U32.AND.EX P0, PT, RZ, UR9, PT, P0 ;  /* 0x00000009ff007c0c */ /* 0x000fda000bf06100 */
[----:B------:R-:W-:Y:S05]  /*21e0*/  @P0 BRA `(.L_x_299) ;  /* 0x0000001800fc0947 */ /* 0x000fea0003800000 */
[----:B------:R-:W-:Y:S05]  /*21f0*/  @!P1 BRA `(.L_x_299) ;  /* 0x0000001800f89947 */ /* 0x000fea0003800000 */
[----:B012---:R-:W-:-:S04]  /*2200*/  IMAD.U32 R3, RZ, RZ, UR7 ;  /* 0x00000007ff037e24 */ /* 0x007fc8000f8e00ff */
[----:B------:R-:W-:-:S07]  /*2210*/  IMAD R3, R3, UR23, RZ ;  /* 0x0000001703037c24 */ /* 0x000fce000f8e02ff */
.L_x_303:
[----:B------:R-:W-:Y:S01]  /*2220*/  UISETP.NE.AND UP0, UPT, UR10, 0x1, UPT ;  /* 0x000000010a00788c */ /* 0x000fe2000bf05270 */
[----:B0-----:R-:W-:-:S05]  /*2230*/  IMAD.MOV.U32 R5, RZ, RZ, RZ ;  /* 0x000000ffff057224 */ /* 0x001fca00078e00ff */
[----:B------:R-:W-:-:S13]  /*2240*/  PLOP3.LUT P0, PT, PT, PT, UP0, 0x80, 0x0 ;  /* 0x000000000000781c */ /* 0x000fda0003f0f008 */
[----:B------:R-:W-:Y:S05]  /*2250*/  @!P0 BRA `(.L_x_300) ;  /* 0x0000001000808947 */ /* 0x000fea0003800000 */
[----:B------:R-:W0:Y:S01]  /*2260*/  S2R R7, SR_CgaCtaId ;  /* 0x0000000000077919 */ /* 0x000e220000008800 */
[----:B------:R-:W-:Y:S01]  /*2270*/  ULOP3.LUT UR6, UR10, 0x1, URZ, 0xc0, !UPT ;  /* 0x000000010a067892 */ /* 0x000fe2000f8ec03f */
[----:B------:R-:W-:Y:S01]  /*2280*/  MOV R2, 0x400 ;  /* 0x0000040000027802 */ /* 0x000fe20000000f00 */
[----:B------:R-:W-:Y:S02]  /*2290*/  IMAD.MOV.U32 R5, RZ, RZ, RZ ;  /* 0x000000ffff057224 */ /* 0x000fe400078e00ff */
[----:B------:R-:W-:Y:S02]  /*22a0*/  UIADD3 UR6, -UR6, UR10, URZ ;  /* 0x0000000a06067290 */ /* 0x000fe4000fffe13f */
[----:B------:R-:W-:-:S04]  /*22b0*/  VIADD R2, R2, 0x2000 ;  /* 0x0000200002027836 */ /* 0x000fc80000000000 */
[----:B------:R-:W-:Y:S01]  /*22c0*/  IMAD.U32 R4, RZ, RZ, UR6 ;  /* 0x00000006ff047e24 */ /* 0x000fe2000f8e00ff */
[----:B0-----:R-:W-:-:S07]  /*22d0*/  LEA R2, R7, R2, 0x18 ;  /* 0x0000000207027211 */ /* 0x001fce00078ec0ff */
.L_x_301:
        /* <DEDUP_REMOVED lines=14> */
[----:B------:R-:W-:-:S06]  /*23c0*/  IMAD R12, R5, 0x8, R2 ;  /* 0x00000008050c7824 */ /* 0x000fcc00078e0202 */
[----:B------:R-:W2:Y:S02]  /*23d0*/  LDS.128 R12, [R12] ;  /* 0x000000000c0c7984 */ /* 0x000ea40000000c00 */
        /* <DEDUP_REMOVED lines=12> */
[----:B------:R-:W-:Y:S01]  /*24a0*/  IADD3 R23, P0, P1, -R7, R19, -R22 ;  /* 0x0000001307177210 */ /* 0x000fe2000791e916 */
[----:B------:R-:W-:Y:S02]  /*24b0*/  IMAD.MOV.U32 R7, RZ, RZ, -0x1 ;  /* 0xffffffffff077424 */ /* 0x000fe400078e00ff */
[----:B------:R-:W-:-:S03]  /*24c0*/  IMAD.MOV.U32 R19, RZ, RZ, RZ ;  /* 0x000000ffff137224 */ /* 0x000fc600078e00ff */
[----:B------:R-:W-:Y:S01]  /*24d0*/  IADD3.X R29, R7, -0x1, R22, P0, P1 ;  /* 0xffffffff071d7810 */ /* 0x000fe200007e2416 */
[----:B------:R-:W-:Y:S01]  /*24e0*/  IMAD.WIDE.U32 R18, R6, UR22, R18 ;  /* 0x0000001606127c25 */ /* 0x000fe2000f8e0012 */
[----:B------:R-:W-:-:S03]  /*24f0*/  ISETP.LT.U32.AND P0, PT, R20, R23, PT ;  /* 0x000000171400720c */ /* 0x000fc60003f01070 */
[----:B------:R-:W-:Y:S01]  /*2500*/  IMAD.IADD R22, R32, 0x1, R19 ;  /* 0x0000000120167824 */ /* 0x000fe200078e0213 */
[----:B------:R-:W-:Y:S01]  /*2510*/  ISETP.LT.U32.AND.EX P0, PT, R21, R29, PT, P0 ;  /* 0x0000001d1500720c */ /* 0x000fe20003f01100 */
[----:B------:R-:W-:-:S03]  /*2520*/  IMAD.WIDE.U32 R18, R18, 0x18, R8 ;  /* 0x0000001812127825 */ /* 0x000fc600078e0008 */
[----:B------:R-:W-:Y:S01]  /*2530*/  SEL R33, RZ, 0x1, !P0 ;  /* 0x00000001ff217807 */ /* 0x000fe20004000000 */
[----:B------:R-:W-:Y:S01]  /*2540*/  IMAD R27, R22, 0x18, RZ ;  /* 0x00000018161b7824 */ /* 0x000fe200078e02ff */
[----:B------:R-:W-:Y:S02]  /*2550*/  SEL R35, RZ, 0xffffffff, !P0 ;  /* 0xffffffffff237807 */ /* 0x000fe40004000000 */
[----:B------:R-:W-:Y:S01]  /*2560*/  IADD3 R33, P1, P2, R33, R20, -R23 ;  /* 0x0000001421217210 */ /* 0x000fe20007a3e817 */
[----:B------:R-:W-:Y:S02]  /*2570*/  IMAD.IADD R19, R19, 0x1, R27 ;  /* 0x0000000113137824 */ /* 0x000fe400078e021b */
[-C--:B---3--:R-:W-:Y:S01]  /*2580*/  IMAD.WIDE.U32 R26, R13, R24.reuse, RZ ;  /* 0x000000180d1a7225 */ /* 0x088fe200078e00ff */
[----:B------:R-:W-:Y:S02]  /*2590*/  IADD3.X R35, R35, R21, ~R29, P1, P2 ;  /* 0x0000001523237210 */ /* 0x000fe40000fe4c1d */
[----:B------:R-:W2:Y:S01]  /*25a0*/  LDG.E.64 R20, desc[UR18][R18.64] ;  /* 0x0000001212147981 */ /* 0x000ea2000c1e1b00 */
[----:B------:R-:W-:-:S03]  /*25b0*/  IMAD.WIDE.U32 R22, R12, R24, RZ ;  /* 0x000000180c167225 */ /* 0x000fc600078e00ff */
[----:B------:R-:W3:Y:S01]  /*25c0*/  LDG.E.64 R30, desc[UR18][R18.64+0x10] ;  /* 0x00001012121e7981 */ /* 0x000ee2000c1e1b00 */
[----:B------:R-:W-:-:S04]  /*25d0*/  IMAD.WIDE.U32 R26, P0, R12, R25, R26 ;  /* 0x000000190c1a7225 */ /* 0x000fc8000780001a */
[----:B----4-:R-:W-:Y:S01]  /*25e0*/  IMAD.WIDE.U32 R28, R13, R16, RZ ;  /* 0x000000100d1c7225 */ /* 0x010fe200078e00ff */
[----:B------:R-:W-:-:S03]  /*25f0*/  IADD3 R34, P1, R23, R26, RZ ;  /* 0x0000001a17227210 */ /* 0x000fc60007f3e0ff */
[----:B------:R-:W-:Y:S02]  /*2600*/  IMAD.X R23, RZ, RZ, RZ, P0 ;  /* 0x000000ffff177224 */ /* 0x000fe400000e06ff */
[----:B------:R-:W-:Y:S02]  /*2610*/  IMAD.MOV.U32 R22, RZ, RZ, R27 ;  /* 0x000000ffff167224 */ /* 0x000fe400078e001b */
[----:B------:R-:W-:Y:S02]  /*2620*/  IMAD R37, R12, R24, RZ ;  /* 0x000000180c257224 */ /* 0x000fe400078e02ff */
[----:B------:R-:W-:-:S04]  /*2630*/  IMAD.WIDE.U32.X R22, R13, R25, R22, P1 ;  /* 0x000000190d167225 */ /* 0x000fc800008e0416 */
[----:B------:R-:W-:-:S04]  /*2640*/  IMAD.WIDE.U32 R28, P0, R12, R17, R28 ;  /* 0x000000110c1c7225 */ /* 0x000fc8000780001c */
        /* <DEDUP_REMOVED lines=32> */
[----:B------:R-:W-:-:S04]  /*2850*/  IMAD.IADD R22, R5, 0x1, R0 ;  /* 0x0000000105167824 */ /* 0x000fc800078e0200 */
[----:B------:R-:W-:Y:S01]  /*2860*/  VIADD R22, R22, 0x1 ;  /* 0x0000000116167836 */ /* 0x000fe20000000000 */
[CC--:B--2---:R-:W-:Y:S02]  /*2870*/  IADD3 R12, P3, R20.reuse, R33.reuse, RZ ;  /* 0x00000021140c7210 */ /* 0x0c4fe40007f7e0ff */
[----:B------:R-:W-:Y:S02]  /*2880*/  ISETP.GE.U32.AND P1, PT, R20, R33, PT ;  /* 0x000000211400720c */ /* 0x000fe40003f26070 */
[C---:B------:R-:W-:Y:S01]  /*2890*/  ISETP.GT.U32.AND P0, PT, R12.reuse, RZ, PT ;  /* 0x000000ff0c00720c */ /* 0x040fe20003f04070 */
[C---:B------:R-:W-:Y:S01]  /*28a0*/  IMAD.X R16, R21.reuse, 0x1, R35, P3 ;  /* 0x0000000115107824 */ /* 0x040fe200018e0623 */
[----:B------:R-:W-:Y:S02]  /*28b0*/  ISETP.GE.U32.AND.EX P1, PT, R21, R35, PT, P1 ;  /* 0x000000231500720c */ /* 0x000fe40003f26110 */
[----:B------:R-:W-:Y:S02]  /*28c0*/  ISETP.LT.U32.AND P2, PT, R12, R33, PT ;  /* 0x000000210c00720c */ /* 0x000fe40003f41070 */
[----:B------:R-:W-:-:S02]  /*28d0*/  ISETP.GT.U32.AND.EX P0, PT, R16, -0x1, PT, P0 ;  /* 0xffffffff1000780c */ /* 0x000fc40003f04100 */
[----:B------:R-:W-:Y:S02]  /*28e0*/  SEL R13, RZ, 0x1, P1 ;  /* 0x00000001ff0d7807 */ /* 0x000fe40000800000 */
[----:B------:R-:W-:Y:S02]  /*28f0*/  ISETP.LT.U32.OR.EX P0, PT, R16, R35, P0, P2 ;  /* 0x000000231000720c */ /* 0x000fe40000701520 */
[----:B------:R-:W-:Y:S02]  /*2900*/  IADD3 R20, P2, P3, R13, R20, -R33 ;  /* 0x000000140d147210 */ /* 0x000fe40007b5e821 */
[----:B------:R-:W-:Y:S02]  /*2910*/  SEL R13, RZ, 0xffffffff, P1 ;  /* 0xffffffffff0d7807 */ /* 0x000fe40000800000 */
[----:B------:R-:W-:Y:S02]  /*2920*/  SEL R25, RZ, 0x1, !P0 ;  /* 0x00000001ff197807 */ /* 0x000fe40004000000 */
[----:B------:R-:W-:-:S02]  /*2930*/  IADD3.X R21, R13, R21, ~R35, P2, P3 ;  /* 0x000000150d157210 */ /* 0x000fc400017e6c23 */
[----:B------:R-:W-:Y:S02]  /*2940*/  IADD3 R12, P2, -R25, R12, RZ ;  /* 0x0000000c190c7210 */ /* 0x000fe40007f5e1ff */
[----:B------:R-:W-:-:S05]  /*2950*/  SEL R13, RZ, 0xffffffff, !P0 ;  /* 0xffffffffff0d7807 */ /* 0x000fca0004000000 */
[----:B------:R-:W-:Y:S01]  /*2960*/  IMAD.X R13, R16, 0x1, ~R13, P2 ;  /* 0x00000001100d7824 */ /* 0x000fe200010e0e0d */
[CC--:B----4-:R-:W-:Y:S02]  /*2970*/  IADD3 R24, P3, R28.reuse, R27.reuse, RZ ;  /* 0x0000001b1c187210 */ /* 0x0d0fe40007f7e0ff */
        /* <DEDUP_REMOVED lines=9> */
[----:B------:R-:W-:Y:S02]  /*2a10*/  SEL R25, RZ, 0x1, !P0 ;  /* 0x00000001ff197807 */ /* 0x000fe40004000000 */
[----:B------:R-:W-:Y:S02]  /*2a20*/  SEL R28, RZ, 0xffffffff, P1 ;  /* 0xffffffffff1c7807 */ /* 0x000fe40000800000 */
[----:B------:R-:W-:-:S02]  /*2a30*/  IADD3 R24, P1, -R25, R24, RZ ;  /* 0x0000001819187210 */ /* 0x000fc40007f3e1ff */
[----:B------:R-:W-:Y:S02]  /*2a40*/  IADD3.X R27, R28, R29, ~R37, P2, P3 ;  /* 0x0000001d1c1b7210 */ /* 0x000fe400017e6c25 */
[----:B------:R-:W-:Y:S02]  /*2a50*/  SEL R25, RZ, 0xffffffff, !P0 ;  /* 0xffffffffff197807 */ /* 0x000fe40004000000 */
[----:B---3--:R-:W-:-:S03]  /*2a60*/  IADD3 R28, P2, R30, R23, RZ ;  /* 0x000000171e1c7210 */ /* 0x008fc60007f5e0ff */
[----:B------:R-:W-:Y:S01]  /*2a70*/  IMAD.X R25, R16, 0x1, ~R25, P1 ;  /* 0x0000000110197824 */ /* 0x000fe200008e0e19 */
[C---:B------:R-:W-:Y:S01]  /*2a80*/  ISETP.GT.U32.AND P0, PT, R28.reuse, RZ, PT ;  /* 0x000000ff1c00720c */ /* 0x040fe20003f04070 */
[----:B------:R-:W-:Y:S01]  /*2a90*/  IMAD.X R16, R31, 0x1, R17, P2 ;  /* 0x000000011f107824 */ /* 0x000fe200010e0611 */
[----:B------:R-:W-:-:S04]  /*2aa0*/  ISETP.LT.U32.AND P1, PT, R28, R23, PT ;  /* 0x000000171c00720c */ /* 0x000fc80003f21070 */
[C---:B------:R-:W-:Y:S01]  /*2ab0*/  ISETP.GT.U32.AND.EX P0, PT, R16.reuse, -0x1, PT, P0 ;  /* 0xffffffff1000780c */ /* 0x040fe20003f04100 */
[----:B------:R0:W-:Y:S03]  /*2ac0*/  STG.E.64 desc[UR18][R18.64], R12 ;  /* 0x0000000c12007986 */ /* 0x0001e6000c101b12 */
[----:B------:R-:W-:Y:S02]  /*2ad0*/  ISETP.LT.U32.OR.EX P0, PT, R16, R17, P0, P1 ;  /* 0x000000111000720c */ /* 0x000fe40000701510 */
[----:B------:R-:W-:Y:S02]  /*2ae0*/  ISETP.GE.U32.AND P2, PT, R30, R23, PT ;  /* 0x000000171e00720c */ /* 0x000fe40003f46070 */
[----:B------:R-:W-:Y:S02]  /*2af0*/  SEL R29, RZ, 0x1, !P0 ;  /* 0x00000001ff1d7807 */ /* 0x000fe40004000000 */
[----:B------:R-:W-:Y:S01]  /*2b00*/  ISETP.GE.U32.AND.EX P1, PT, R31, R17, PT, P2 ;  /* 0x000000111f00720c */ /* 0x000fe20003f26120 */
[----:B0-----:R-:W-:-:S02]  /*2b10*/  VIADD R12, R22, UR10 ;  /* 0x0000000a160c7c36 */ /* 0x001fc40008000000 */
[----:B------:R-:W-:Y:S01]  /*2b20*/  IMAD.MOV.U32 R13, RZ, RZ, RZ ;  /* 0x000000ffff0d7224 */ /* 0x000fe200078e00ff */
[----:B------:R-:W-:Y:S02]  /*2b30*/  IADD3 R28, P2, -R29, R28, RZ ;  /* 0x0000001c1d1c7210 */ /* 0x000fe40007f5e1ff */
[----:B------:R-:W-:Y:S01]  /*2b40*/  SEL R29, RZ, 0xffffffff, !P0 ;  /* 0xffffffffff1d7807 */ /* 0x000fe20004000000 */
[----:B------:R-:W-:Y:S01]  /*2b50*/  IMAD.WIDE.U32 R12, R6, UR22, R12 ;  /* 0x00000016060c7c25 */ /* 0x000fe2000f8e000c */
[----:B------:R-:W-:-:S03]  /*2b60*/  SEL R34, RZ, 0x1, P1 ;  /* 0x00000001ff227807 */ /* 0x000fc60000800000 */
[----:B------:R-:W-:Y:S01]  /*2b70*/  IMAD.IADD R33, R32, 0x1, R13 ;  /* 0x0000000120217824 */ /* 0x000fe200078e020d */
[----:B------:R-:W-:Y:S01]  /*2b80*/  IADD3 R30, P0, P3, R34, R30, -R23 ;  /* 0x0000001e221e7210 */ /* 0x000fe20007b1e817 */
[----:B------:R-:W-:Y:S01]  /*2b90*/  IMAD.X R29, R16, 0x1, ~R29, P2 ;  /* 0x00000001101d7824 */ /* 0x000fe200010e0e1d */
[----:B------:R-:W-:Y:S01]  /*2ba0*/  SEL R16, RZ, 0xffffffff, P1 ;  /* 0xffffffffff107807 */ /* 0x000fe20000800000 */
[----:B------:R-:W-:-:S04]  /*2bb0*/  IMAD.WIDE.U32 R12, R12, 0x18, R8 ;  /* 0x000000180c0c7825 */ /* 0x000fc800078e0008 */
[----:B------:R-:W-:Y:S01]  /*2bc0*/  IMAD R33, R33, 0x18, RZ ;  /* 0x0000001821217824 */ /* 0x000fe200078e02ff */
[----:B------:R-:W-:-:S03]  /*2bd0*/  IADD3.X R31, R16, R31, ~R17, P0, P3 ;  /* 0x0000001f101f7210 */ /* 0x000fc600007e6c11 */
[----:B------:R-:W-:Y:S01]  /*2be0*/  IMAD.IADD R13, R13, 0x1, R33 ;  /* 0x000000010d0d7824 */ /* 0x000fe200078e0221 */
[----:B------:R0:W-:Y:S04]  /*2bf0*/  STG.E.64 desc[UR18][R18.64+0x8], R24 ;  /* 0x0000081812007986 */ /* 0x0001e8000c101b12 */
[----:B------:R-:W-:Y:S04]  /*2c00*/  STG.E.64 desc[UR18][R18.64+0x10], R28 ;  /* 0x0000101c12007986 */ /* 0x000fe8000c101b12 */
[----:B------:R-:W-:Y:S04]  /*2c10*/  STG.E.64 desc[UR18][R10.64], R20 ;  /* 0x000000140a007986 */ /* 0x000fe8000c101b12 */
[----:B------:R-:W-:Y:S04]  /*2c20*/  STG.E.64 desc[UR18][R10.64+0x8], R26 ;  /* 0x0000081a0a007986 */ /* 0x000fe8000c101b12 */
[----:B------:R1:W-:Y:S04]  /*2c30*/  STG.E.64 desc[UR18][R10.64+0x10], R30 ;  /* 0x0000101e0a007986 */ /* 0x0003e8000c101b12 */
[----:B------:R-:W2:Y:S04]  /*2c40*/  LDG.E.64 R36, desc[UR18][R12.64] ;  /* 0x000000120c247981 */ /* 0x000ea8000c1e1b00 */
[----:B0-----:R-:W3:Y:S04]  /*2c50*/  LDG.E.64 R24, desc[UR18][R12.64+0x8] ;  /* 0x000008120c187981 */ /* 0x001ee8000c1e1b00 */
[----:B------:R-:W4:Y:S01]  /*2c60*/  LDG.E.64 R16, desc[UR18][R12.64+0x10] ;  /* 0x000010120c107981 */ /* 0x000f22000c1e1b00 */
[----:B------:R-:W-:-:S02]  /*2c70*/  IMAD.MOV.U32 R23, RZ, RZ, RZ ;  /* 0x000000ffff177224 */ /* 0x000fc400078e00ff */
[----:B------:R-:W-:-:S04]  /*2c80*/  IMAD.WIDE.U32 R22, R6, UR22, R22 ;  /* 0x0000001606167c25 */ /* 0x000fc8000f8e0016 */
[----:B------:R-:W-:Y:S02]  /*2c90*/  IMAD.IADD R32, R32, 0x1, R23 ;  /* 0x0000000120207824 */ /* 0x000fe400078e0217 */
[----:B------:R-:W-:-:S04]  /*2ca0*/  IMAD.WIDE.U32 R34, R22, 0x18, R8 ;  /* 0x0000001816227825 */ /* 0x000fc800078e0008 */
[----:B------:R-:W-:-:S04]  /*2cb0*/  IMAD R9, R32, 0x18, RZ ;  /* 0x0000001820097824 */ /* 0x000fc800078e02ff */
[----:B------:R-:W-:-:S05]  /*2cc0*/  IMAD.IADD R35, R35, 0x1, R9 ;  /* 0x0000000123237824 */ /* 0x000fca00078e0209 */
[----:B------:R-:W5:Y:S04]  /*2cd0*/  LDG.E.64 R32, desc[UR18][R34.64] ;  /* 0x0000001222207981 */ /* 0x000f68000c1e1b00 */
[----:B------:R-:W5:Y:S04]  /*2ce0*/  LDG.E.64 R8, desc[UR18][R34.64+0x8] ;  /* 0x0000081222087981 */ /* 0x000f68000c1e1b00 */
[----:B-1----:R-:W5:Y:S01]  /*2cf0*/  LDG.E.64 R10, desc[UR18][R34.64+0x10] ;  /* 0x00001012220a7981 */ /* 0x002f62000c1e1b00 */
[----:B------:R-:W-:Y:S02]  /*2d00*/  VIADD R4, R4, 0xfffffffe ;  /* 0xfffffffe04047836 */ /* 0x000fe40000000000 */
[----:B------:R-:W-:-:S02]  /*2d10*/  VIADD R5, R5, 0x2 ;  /* 0x0000000205057836 */ /* 0x000fc40000000000 */
        /* <DEDUP_REMOVED lines=10> */
[----:B------:R-:W-:Y:S01]  /*2dc0*/  IMAD.X R27, RZ, RZ, RZ, P0 ;  /* 0x000000ffff1b7224 */ /* 0x000fe200000e06ff */
[----:B------:R-:W-:Y:S01]  /*2dd0*/  IADD3 R23, P0, R23, R28, RZ ;  /* 0x0000001c17177210 */ /* 0x000fe20007f1e0ff */
[----:B------:R-:W-:-:S04]  /*2de0*/  IMAD.MOV.U32 R26, RZ, RZ, R29 ;  /* 0x000000ffff1a7224 */ /* 0x000fc800078e001d */
[----:B------:R-:W-:-:S04]  /*2df0*/  IMAD.WIDE.U32.X R24, R25, R15, R26, P0 ;  /* 0x0000000f19187225 */ /* 0x000fc800000e041a */
        /* <DEDUP_REMOVED lines=9> */
[----:B------:R-:W-:Y:S01]  /*2e90*/  IMAD.X R18, R19, 0x1, R18, P1 ;  /* 0x0000000113127824 */ /* 0x000fe200008e0612 */
[----:B------:R-:W-:-:S04]  /*2ea0*/  IADD3 R17, P2, RZ, R22, RZ ;  /* 0x00000016ff117210 */ /* 0x000fc80007f5e0ff */
[----:B------:R-:W-:Y:S02]  /*2eb0*/  ISETP.LT.U32.AND.EX P0, PT, R18, R19, PT, P0 ;  /* 0x000000131200720c */ /* 0x000fe40003f01100 */
[----:B------:R-:W-:Y:S01]  /*2ec0*/  ISETP.LT.U32.AND P1, PT, R17, R22, PT ;  /* 0x000000161100720c */ /* 0x000fe20003f21070 */
[----:B------:R-:W-:Y:S01]  /*2ed0*/  IMAD.X R22, R23, 0x1, R22, P2 ;  /* 0x0000000117167824 */ /* 0x000fe200010e0616 */
[----:B------:R-:W-:-:S04]  /*2ee0*/  SEL R37, RZ, 0x1, !P0 ;  /* 0x00000001ff257807 */ /* 0x000fc80004000000 */
[----:B------:R-:W-:Y:S02]  /*2ef0*/  ISETP.LT.U32.AND.EX P0, PT, R22, R23, PT, P1 ;  /* 0x000000171600720c */ /* 0x000fe40003f01110 */
[--C-:B------:R-:W-:Y:S02]  /*2f00*/  IADD3 R37, P1, P2, -R37, R6, -R18.reuse ;  /* 0x0000000625257210 */ /* 0x100fe40007a3e912 */
[----:B------:R-:W-:Y:S02]  /*2f10*/  SEL R6, RZ, 0x1, !P0 ;  /* 0x00000001ff067807 */ /* 0x000fe40004000000 */
[----:B------:R-:W-:Y:S02]  /*2f20*/  IADD3.X R23, R7, -0x1, R18, P1, P2 ;  /* 0xffffffff07177810 */ /* 0x000fe40000fe4412 */
[----:B------:R-:W-:Y:S02]  /*2f30*/  ISETP.LT.U32.AND P0, PT, R20, R37, PT ;  /* 0x000000251400720c */ /* 0x000fe40003f01070 */
[----:B------:R-:W-:-:S02]  /*2f40*/  IADD3 R31, P4, RZ, R28, RZ ;  /* 0x0000001cff1f7210 */ /* 0x000fc40007f9e0ff */
[----:B------:R-:W-:Y:S02]  /*2f50*/  ISETP.LT.U32.AND.EX P0, PT, R21, R23, PT, P0 ;  /* 0x000000171500720c */ /* 0x000fe40003f01100 */
[----:B------:R-:W-:Y:S01]  /*2f60*/  ISETP.LT.U32.AND P1, PT, R31, R28, PT ;  /* 0x0000001c1f00720c */ /* 0x000fe20003f21070 */
[----:B------:R-:W-:Y:S01]  /*2f70*/  IMAD.X R28, R29, 0x1, R28, P4 ;  /* 0x000000011d1c7824 */ /* 0x000fe200020e061c */
[--C-:B------:R-:W-:Y:S02]  /*2f80*/  IADD3 R17, P2, P3, -R6, R17, -R22.reuse ;  /* 0x0000001106117210 */ /* 0x100fe40007b5e916 */
[----:B------:R-:W-:Y:S02]  /*2f90*/  SEL R27, RZ, 0x1, !P0 ;  /* 0x00000001ff1b7807 */ /* 0x000fe40004000000 */
[----:B------:R-:W-:Y:S02]  /*2fa0*/  IADD3.X R19, R7, -0x1, R22, P2, P3 ;  /* 0xffffffff07137810 */ /* 0x000fe400017e6416 */
[----:B------:R-:W-:-:S02]  /*2fb0*/  ISETP.LT.U32.AND.EX P1, PT, R28, R29, PT, P1 ;  /* 0x0000001d1c00720c */ /* 0x000fc40003f21110 */
[----:B------:R-:W-:Y:S02]  /*2fc0*/  IADD3 R27, P4, P2, R27, R20, -R37 ;  /* 0x000000141b1b7210 */ /* 0x000fe40007a9e825 */
[----:B------:R-:W-:Y:S02]  /*2fd0*/  SEL R20, RZ, 0xffffffff, !P0 ;  /* 0xffffffffff147807 */ /* 0x000fe40004000000 */
[----:B------:R-:W-:Y:S02]  /*2fe0*/  SEL R29, RZ, 0x1, !P1 ;  /* 0x00000001ff1d7807 */ /* 0x000fe40004800000 */
[----:B------:R-:W-:Y:S02]  /*2ff0*/  IADD3.X R23, R20, R21, ~R23, P4, P2 ;  /* 0x0000001514177210 */ /* 0x000fe400027e4c17 */
[----:B------:R-:W-:Y:S02]  /*3000*/  ISETP.LT.U32.AND P3, PT, R24, R17, PT ;  /* 0x000000111800720c */ /* 0x000fe40003f61070 */
[----:B-----5:R-:W-:-:S02]  /*3010*/  IADD3 R18, P2, R32, R27, RZ ;  /* 0x0000001b20127210 */ /* 0x020fc40007f5e0ff */
[--C-:B------:R-:W-:Y:S02]  /*3020*/  IADD3 R29, P0, P1, -R29, R31, -R28.reuse ;  /* 0x0000001f1d1d7210 */ /* 0x100fe4000791e91c */
[----:B------:R-:W-:Y:S01]  /*3030*/  ISETP.LT.U32.AND.EX P3, PT, R25, R19, PT, P3 ;  /* 0x000000131900720c */ /* 0x000fe20003f61130 */
[----:B------:R-:W-:Y:S01]  /*3040*/  IMAD.X R16, R33, 0x1, R23, P2 ;  /* 0x0000000121107824 */ /* 0x000fe200010e0617 */
[----:B------:R-:W-:Y:S02]  /*3050*/  IADD3.X R7, R7, -0x1, R28, P0, P1 ;  /* 0xffffffff07077810 */ /* 0x000fe400007e241c */
[----:B------:R-:W-:Y:S02]  /*3060*/  ISETP.LT.U32.AND P0, PT, R14, R29, PT ;  /* 0x0000001d0e00720c */ /* 0x000fe40003f01070 */
[----:B------:R-:W-:Y:S02]  /*3070*/  ISETP.GT.U32.AND P1, PT, R18, RZ, PT ;  /* 0x000000ff1200720c */ /* 0x000fe40003f24070 */
[----:B------:R-:W-:-:S02]  /*3080*/  ISETP.GE.U32.AND P4, PT, R32, R27, PT ;  /* 0x0000001b2000720c */ /* 0x000fc40003f86070 */
[----:B------:R-:W-:Y:S02]  /*3090*/  SEL R6, RZ, 0x1, !P3 ;  /* 0x00000001ff067807 */ /* 0x000fe40005800000 */
[----:B------:R-:W-:Y:S02]  /*30a0*/  ISETP.LT.U32.AND.EX P0, PT, R15, R7, PT, P0 ;  /* 0x000000070f00720c */ /* 0x000fe40003f01100 */
[----:B------:R-:W-:Y:S02]  /*30b0*/  ISETP.LT.U32.AND P2, PT, R18, R27, PT ;  /* 0x0000001b1200720c */ /* 0x000fe40003f41070 */
[----:B------:R-:W-:Y:S02]  /*30c0*/  ISETP.GT.U32.AND.EX P1, PT, R16, -0x1, PT, P1 ;  /* 0xffffffff1000780c */ /* 0x000fe40003f24110 */
[----:B------:R-:W-:Y:S02]  /*30d0*/  ISETP.GE.U32.AND.EX P4, PT, R33, R23, PT, P4 ;  /* 0x000000172100720c */ /* 0x000fe40003f86140 */
[----:B------:R-:W-:-:S02]  /*30e0*/  IADD3 R17, P6, P5, R6, R24, -R17 ;  /* 0x0000001806117210 */ /* 0x000fc40007dde811 */
        /* <DEDUP_REMOVED lines=10> */
[----:B------:R-:W-:Y:S02]  /*3190*/  IADD3 R14, P0, -R21, R18, RZ ;  /* 0x00000012150e7210 */ /* 0x000fe40007f1e1ff */
[----:B------:R-:W-:-:S02]  /*31a0*/  IADD3.X R21, R20, R15, ~R7, P5, P6 ;  /* 0x0000000f14157210 */ /* 0x000fc40002fecc07 */
[----:B------:R-:W-:Y:S02]  /*31b0*/  SEL R27, RZ, 0xffffffff, !P1 ;  /* 0xffffffffff1b7807 */ /* 0x000fe40004800000 */
[----:B------:R-:W-:Y:S02]  /*31c0*/  IADD3.X R7, R32, R33, ~R23, P2, P3 ;  /* 0x0000002120077210 */ /* 0x000fe400017e6c17 */
[----:B------:R-:W-:Y:S02]  /*31d0*/  IADD3 R23, P1, R8, R17, RZ ;  /* 0x0000001108177210 */ /* 0x000fe40007f3e0ff */
[----:B------:R-:W-:Y:S01]  /*31e0*/  IADD3 R20, P5, R10, R19, RZ ;  /* 0x000000130a147210 */ /* 0x000fe20007fbe0ff */
[----:B------:R-:W-:Y:S01]  /*31f0*/  IMAD.X R15, R16, 0x1, ~R27, P0 ;  /* 0x00000001100f7824 */ /* 0x000fe200000e0e1b */
[----:B------:R-:W-:Y:S01]  /*3200*/  ISETP.GT.U32.AND P3, PT, R23, RZ, PT ;  /* 0x000000ff1700720c */ /* 0x000fe20003f64070 */
[----:B------:R-:W-:Y:S01]  /*3210*/  IMAD.X R24, R9, 0x1, R25, P1 ;  /* 0x0000000109187824 */ /* 0x000fe200008e0619 */
[----:B------:R-:W-:Y:S01]  /*3220*/  ISETP.GE.U32.AND P0, PT, R8, R17, PT ;  /* 0x000000110800720c */ /* 0x000fe20003f06070 */
[----:B------:R-:W-:Y:S01]  /*3230*/  IMAD.X R18, R11, 0x1, R21, P5 ;  /* 0x000000010b127824 */ /* 0x000fe200028e0615 */
        /* <DEDUP_REMOVED lines=13> */
[----:B------:R-:W-:Y:S01]  /*3310*/  ISETP.GE.U32.AND.EX P3, PT, R11, R21, PT, P3 ;  /* 0x000000150b00720c */ /* 0x000fe20003f66130 */
[----:B------:R0:W-:Y:S01]  /*3320*/  STG.E.64 desc[UR18][R34.64], R14 ;  /* 0x0000000e22007986 */ /* 0x0001e2000c101b12 */
[----:B------:R-:W-:Y:S02]  /*3330*/  IADD3 R16, P6, -R22, R23, RZ ;  /* 0x0000001716107210 */ /* 0x000fe40007fde1ff */
[----:B------:R-:W-:Y:S02]  /*3340*/  SEL R22, RZ, 0xffffffff, !P2 ;  /* 0xffffffffff167807 */ /* 0x000fe40005000000 */
[----:B------:R-:W-:Y:S02]  /*3350*/  SEL R23, RZ, 0xffffffff, !P1 ;  /* 0xffffffffff177807 */ /* 0x000fe40004800000 */
[----:B0-----:R-:W-:Y:S02]  /*3360*/  IADD3 R14, P2, -R17, R20, RZ ;  /* 0x00000014110e7210 */ /* 0x001fe40007f5e1ff */
[----:B------:R-:W-:-:S02]  /*3370*/  SEL R15, RZ, 0x1, P3 ;  /* 0x00000001ff0f7807 */ /* 0x000fc40001800000 */
[----:B------:R-:W-:Y:S02]  /*3380*/  SEL R20, RZ, 0xffffffff, P0 ;  /* 0xffffffffff147807 */ /* 0x000fe40000000000 */
        /* <DEDUP_REMOVED lines=13> */
.L_x_300:
        /* <DEDUP_REMOVED lines=28> */
[----:B------:R-:W-:-:S04]  /*3620*/  UIADD3 UR6, UR6, 0x2000, URZ ;  /* 0x0000200006067890 */ /* 0x000fc8000fffe03f */
        /* <DEDUP_REMOVED lines=118> */
.L_x_302:
[----:B------:R-:W-:Y:S01]  /*3d90*/  IMAD.IADD R0, R3, 0x1, R0 ;  /* 0x0000000103007824 */ /* 0x000fe200078e0200 */
[----:B------:R-:W-:-:S04]  /*3da0*/  ULDC.64 UR8, c[0x0][0x220] ;  /* 0x0000880000087ab9 */ /* 0x000fc80000000a00 */
[----:B------:R-:W-:-:S04]  /*3db0*/  ISETP.GE.U32.AND P0, PT, R0, UR8, PT ;  /* 0x0000000800007c0c */ /* 0x000fc8000bf06070 */
[----:B------:R-:W-:-:S13]  /*3dc0*/  ISETP.GE.U32.AND.EX P0, PT, RZ, UR9, PT, P0 ;  /* 0x00000009ff007c0c */ /* 0x000fda000bf06100 */
[----:B------:R-:W-:Y:S05]  /*3dd0*/  @!P0 BRA `(.L_x_303) ;  /* 0xffffffe400108947 */ /* 0x000fea000383ffff */
.L_x_299:
[----:B------:R-:W-:Y:S05]  /*3de0*/  BSYNC B0 ;  /* 0x0000000000007941 */ /* 0x000fea0003800000 */
.L_x_298:
[----:B------:R-:W-:Y:S01]  /*3df0*/  UIADD3 UR5, UR5, 0x1, URZ ;  /* 0x0000000105057890 */ /* 0x000fe2000fffe03f */
[----:B------:R-:W-:Y:S03]  /*3e00*/  BAR.SYNC.DEFER_BLOCKING 0x0 ;  /* 0x0000000000007b1d */ /* 0x000fe60000010000 */
[----:B------:R-:W-:-:S06]  /*3e10*/  UISETP.GE.U32.AND UP0, UPT, UR5, UR4, UPT ;  /* 0x000000040500728c */ /* 0x000fcc000bf06070 */
[----:B------:R-:W-:-:S13]  /*3e20*/  PLOP3.LUT P0, PT, PT, PT, UP0, 0x80, 0x0 ;  /* 0x000000000000781c */ /* 0x000fda0003f0f008 */
[----:B------:R-:W-:Y:S05]  /*3e30*/  @!P0 BRA `(.L_x_304) ;  /* 0xffffffd400b08947 */ /* 0x000fea000383ffff */
.L_x_293:
        /* <DEDUP_REMOVED lines=9> */
[----:B------:R-:W-:Y:S02]  /*3ed0*/  UIADD3 UR5, UR5, 0x4000, URZ ;  /* 0x0000400005057890 */ /* 0x000fe4000fffe03f */
[----:B------:R-:W-:Y:S02]  /*3ee0*/  UISETP.GE.U32.AND UP1, UPT, UR9, 0x3, UPT ;  /* 0x000000030900788c */ /* 0x000fe4000bf26070 */
[----:B---3--:R-:W-:-:S02]  /*3ef0*/  ULEA UR6, UR8, UR6, 0x18 ;  /* 0x0000000608067291 */ /* 0x008fc4000f8ec03f */
[----:B------:R-:W-:-:S04]  /*3f00*/  ULEA UR5, UR8, UR5, 0x18 ;  /* 0x0000000508057291 */ /* 0x000fc8000f8ec03f */
[C---:B012---:R-:W-:Y:S02]  /*3f10*/  LEA R2, R0.reuse, UR6, 0x3 ;  /* 0x0000000600027c11 */ /* 0x047fe4000f8e18ff */
[----:B------:R-:W-:-:S07]  /*3f20*/  LEA R3, R0, UR5, 0x3 ;  /* 0x0000000500037c11 */ /* 0x000fce000f8e18ff */
.L_x_321:
        /* <DEDUP_REMOVED lines=31> */
.L_x_307:
        /* <DEDUP_REMOVED lines=84> */
.L_x_306:
        /* <DEDUP_REMOVED lines=68> */
.L_x_305:
[----:B------:R-:W-:Y:S01]  /*4aa0*/  BAR.SYNC.DEFER_BLOCKING 0x0 ;  /* 0x0000000000007b1d */ /* 0x000fe20000010000 */
[----:B------:R-:W-:-:S05]  /*4ab0*/  ISETP.GE.U32.AND P0, PT, R0, UR23, PT ;  /* 0x0000001700007c0c */ /* 0x000fca000bf06070 */
[----:B------:R-:W-:Y:S08]  /*4ac0*/  BSSY B0, `(.L_x_308) ;  /* 0x00000b2000007945 */ /* 0x000ff00003800000 */
[----:B------:R-:W-:Y:S05]  /*4ad0*/  @P0 BRA `(.L_x_309) ;  /* 0x0000000800c00947 */ /* 0x000fea0003800000 */
[----:B------:R-:W-:-:S07]  /*4ae0*/  IMAD.MOV.U32 R5, RZ, RZ, R0 ;  /* 0x000000ffff057224 */ /* 0x000fce00078e0000 */
.L_x_315:
        /* <DEDUP_REMOVED lines=16> */
.L_x_314:
        /* <DEDUP_REMOVED lines=84> */
.L_x_313:
[----:B------:R-:W-:Y:S05]  /*5130*/  BSYNC B2 ;  /* 0x0000000000027941 */ /* 0x000fea0003800000 */
.L_x_312:
        /* <DEDUP_REMOVED lines=66> */
.L_x_311:
[----:B------:R-:W-:Y:S05]  /*5560*/  BSYNC B1 ;  /* 0x0000000000017941 */ /* 0x000fea0003800000 */
.L_x_310:
[C---:B------:R-:W-:Y:S01]  /*5570*/  LEA R11, R5.reuse, UR6, 0x3 ;  /* 0x00000006050b7c11 */ /* 0x040fe2000f8e18ff */
[----:B------:R-:W-:Y:S02]  /*5580*/  IMAD.MOV.U32 R9, RZ, RZ, R7 ;  /* 0x000000ffff097224 */ /* 0x000fe400078e0007 */
[----:B------:R-:W-:-:S03]  /*5590*/  VIADD R4, R5, UR23 ;  /* 0x0000001705047c36 */ /* 0x000fc60008000000 */
[----:B------:R0:W-:Y:S02]  /*55a0*/  STS.64 [R11], R8 ;  /* 0x000000080b007388 */ /* 0x0001e40000000a00 */
[----:B------:R-:W-:Y:S01]  /*55b0*/  ISETP.GE.U32.AND P0, PT, R4, R5, PT ;  /* 0x000000050400720c */ /* 0x000fe20003f06070 */
[----:B------:R-:W-:-:S12]  /*55c0*/  IMAD.MOV.U32 R5, RZ, RZ, R4 ;  /* 0x000000ffff057224 */ /* 0x000fd800078e0004 */
[----:B0-----:R-:W-:Y:S05]  /*55d0*/  @!P0 BRA `(.L_x_315) ;  /* 0xfffffff400448947 */ /* 0x001fea000383ffff */
.L_x_309:
[----:B------:R-:W-:Y:S05]  /*55e0*/  BSYNC B0 ;  /* 0x0000000000007941 */ /* 0x000fea0003800000 */
.L_x_308:
[----:B------:R-:W-:Y:S01]  /*55f0*/  ULDC.64 UR10, c[0x0][0x220] ;  /* 0x00008800000a7ab9 */ /* 0x000fe20000000a00 */
[----:B------:R-:W-:Y:S01]  /*5600*/  BAR.SYNC.DEFER_BLOCKING 0x0 ;  /* 0x0000000000007b1d */ /* 0x000fe20000010000 */
[----:B------:R-:W-:-:S04]  /*5610*/  ISETP.NE.U32.AND P0, PT, RZ, UR10, PT ;  /* 0x0000000aff007c0c */ /* 0x000fc8000bf05070 */
[----:B------:R-:W-:-:S13]  /*5620*/  ISETP.NE.AND.EX P0, PT, RZ, UR11, PT, P0 ;  /* 0x0000000bff007c0c */ /* 0x000fda000bf05300 */
[----:B------:R-:W-:Y:S05]  /*5630*/  @!P0 BRA `(.L_x_316) ;  /* 0x0000000800c48947 */ /* 0x000fea0003800000 */
[----:B------:R-:W-:-:S05]  /*5640*/  UMOV UR5, URZ ;  /* 0x0000003f00057c82 */ /* 0x000fca0008000000 */
.L_x_320:
[----:B0-----:R-:W0:Y:S01]  /*5650*/  LDS.64 R22, [R2] ;  /* 0x0000000002167984 */ /* 0x001e220000000a00 */
[----:B------:R-:W-:Y:S01]  /*5660*/  ISETP.GE.U32.AND P0, PT, R0, UR7, PT ;  /* 0x0000000700007c0c */ /* 0x000fe2000bf06070 */
[----:B------:R-:W-:Y:S02]  /*5670*/  BSSY B0, `(.L_x_317) ;  /* 0x00000a6000007945 */ /* 0x000fe40003800000 */
[----:B0-----:R0:W-:Y:S10]  /*5680*/  STS.64 [R3], R22 ;  /* 0x0000001603007388 */ /* 0x0011f40000000a00 */
[----:B-1----:R-:W-:Y:S05]  /*5690*/  @P0 BRA `(.L_x_318) ;  /* 0x00000008008c0947 */ /* 0x002fea0003800000 */
[----:B------:R-:W-:-:S07]  /*56a0*/  IMAD.MOV.U32 R4, RZ, RZ, R0 ;  /* 0x000000ffff047224 */ /* 0x000fce00078e0000 */
.L_x_319:
        /* <DEDUP_REMOVED lines=162> */
.L_x_318:
[----:B------:R-:W-:Y:S05]  /*60d0*/  BSYNC B0 ;  /* 0x0000000000007941 */ /* 0x000fea0003800000 */
.L_x_317:
[----:B------:R-:W-:Y:S01]  /*60e0*/  ULEA UR5, UR7, UR5, 0x1 ;  /* 0x0000000507057291 */ /* 0x000fe2000f8e083f */
[----:B------:R-:W-:Y:S06]  /*60f0*/  BAR.SYNC.DEFER_BLOCKING 0x0 ;  /* 0x0000000000007b1d */ /* 0x000fec0000010000 */
[----:B------:R-:W-:Y:S02]  /*6100*/  ULDC.64 UR10, c[0x0][0x220] ;  /* 0x00008800000a7ab9 */ /* 0x000fe40000000a00 */
[----:B------:R-:W-:-:S04]  /*6110*/  UISETP.GE.U32.AND UP0, UPT, UR5, UR10, UPT ;  /* 0x0000000a0500728c */ /* 0x000fc8000bf06070 */
[----:B------:R-:W-:-:S06]  /*6120*/  UISETP.GE.U32.AND.EX UP0, UPT, URZ, UR11, UPT, UP0 ;  /* 0x0000000b3f00728c */ /* 0x000fcc000bf06100 */
[----:B------:R-:W-:-:S13]  /*6130*/  PLOP3.LUT P0, PT, PT, PT, UP0, 0x80, 0x0 ;  /* 0x000000000000781c */ /* 0x000fda0003f0f008 */
[----:B------:R-:W-:Y:S05]  /*6140*/  @!P0 BRA `(.L_x_320) ;  /* 0xfffffff400408947 */ /* 0x000fea000383ffff */
.L_x_316:
        /* <DEDUP_REMOVED lines=8> */
.L_x_322:
        /* <DEDUP_REMOVED lines=11> */
.L_x_407:


//--------------------- .text.intt_xfield         --------------------------
	.section	.text.intt_xfield,"ax",@progbits
	.align	128
        .global         intt_xfield
        .type           intt_xfield,@function
        .size           intt_xfield,(.L_x_408 - intt_xfield)
        .other          intt_xfield,@"STO_CUDA_ENTRY STV_DEFAULT"
intt_xfield:
.text.intt_xfield:
[----:B------:R-:W-:Y:S01]  /*0000*/  LDC R1, c[0x0][0x28] ;  /* 0x00000a00ff017b82 */ /* 0x000fe20000000800 */
[----:B------:R-:W0:Y:S01]  /*0010*/  S2R R4, SR_TID.X ;  /* 0x0000000000047919 */ /* 0x000e220000002100 */
[----:B------:R-:W-:-:S06]  /*0020*/  ULDC.64 UR4, c[0x0][0x218] ;  /* 0x0000860000047ab9 */ /* 0x000fcc0000000a00 */
[----:B------:R-:W1:Y:S01]  /*0030*/  S2UR UR24, SR_CTAID.X ;  /* 0x00000000001879c3 */ /* 0x000e620000002500 */
[----:B------:R-:W-:Y:S01]  /*0040*/  ULDC.64 UR22, c[0x0][0x208] ;  /* 0x0000820000167ab9 */ /* 0x000fe20000000a00 */
[----:B------:R-:W-:Y:S01]  /*0050*/  BSSY B0, `(.L_x_323) ;  /* 0x000002f000007945 */ /* 0x000fe20003800000 */
[----:B0-----:R-:W-:-:S04]  /*0060*/  ISETP.GE.U32.AND P0, PT, R4, UR4, PT ;  /* 0x0000000404007c0c */ /* 0x001fc8000bf06070 */
[----:B------:R-:W-:Y:S01]  /*0070*/  ISETP.GE.U32.AND.EX P0, PT, RZ, UR5, PT, P0 ;  /* 0x00000005ff007c0c */ /* 0x000fe2000bf06100 */
[----:B------:R-:W-:-:S12]  /*0080*/  ULDC.64 UR4, c[0x0][0x218] ;  /* 0x0000860000047ab9 */ /* 0x000fd80000000a00 */
[----:B-1----:R-:W-:Y:S05]  /*0090*/  @P0 BRA `(.L_x_324) ;  /* 0x0000000000a80947 */ /* 0x002fea0003800000 */
[----:B------:R-:W0:Y:S01]  /*00a0*/  LDC R6, c[0x0][0x228] ;  /* 0x00008a00ff067b82 */ /* 0x000e220000000800 */
[----:B------:R-:W-:-:S07]  /*00b0*/  IMAD.MOV.U32 R5, RZ, RZ, RZ ;  /* 0x000000ffff057224 */ /* 0x000fce00078e00ff */
[----:B------:R-:W1:Y:S08]  /*00c0*/  LDC R0, c[0x0][RZ] ;  /* 0x00000000ff007b82 */ /* 0x000e700000000800 */
[----:B------:R-:W2:Y:S01]  /*00d0*/  LDC.64 R2, c[0x0][0x218] ;  /* 0x00008600ff027b82 */ /* 0x000ea20000000a00 */
[----:B0-----:R-:W-:-:S07]  /*00e0*/  IADD3 R6, -R6, 0x20, RZ ;  /* 0x0000002006067810 */ /* 0x001fce0007ffe1ff */
.L_x_327:
        /* <DEDUP_REMOVED lines=11> */
[----:B------:R-:W-:Y:S02]  /*01a0*/  IMAD.IADD R12, R9, 0x1, R7 ;  /* 0x00000001090c7824 */ /* 0x000fe400078e0207 */
        /* <DEDUP_REMOVED lines=19> */
.L_x_326:
[----:B------:R-:W-:Y:S05]  /*02e0*/  BSYNC B1 ;  /* 0x0000000000017941 */ /* 0x000fea0003800000 */
.L_x_325:
[----:B-1----:R-:W-:-:S05]  /*02f0*/  IADD3 R4, P0, R0, R4, RZ ;  /* 0x0000000400047210 */ /* 0x002fca0007f1e0ff */
[----:B------:R-:W-:Y:S01]  /*0300*/  IMAD.X R5, RZ, RZ, R5, P0 ;  /* 0x000000ffff057224 */ /* 0x000fe200000e0605 */
[----:B------:R-:W-:-:S04]  /*0310*/  ISETP.GE.U32.AND P0, PT, R4, UR4, PT ;  /* 0x0000000404007c0c */ /* 0x000fc8000bf06070 */
[----:B------:R-:W-:-:S13]  /*0320*/  ISETP.GE.U32.AND.EX P0, PT, R5, UR5, PT, P0 ;  /* 0x0000000505007c0c */ /* 0x000fda000bf06100 */
[----:B------:R-:W-:Y:S05]  /*0330*/  @!P0 BRA `(.L_x_327) ;  /* 0xfffffffc006c8947 */ /* 0x000fea000383ffff */
.L_x_324:
[----:B------:R-:W-:Y:S05]  /*0340*/  BSYNC B0 ;  /* 0x0000000000007941 */ /* 0x000fea0003800000 */
.L_x_323:
        /* <DEDUP_REMOVED lines=8> */
.L_x_329:
[----:B------:R-:W-:Y:S01]  /*03d0*/  SHF.R.U32.HI R0, RZ, 0x1, R0 ;  /* 0x00000001ff007819 */ /* 0x000fe20000011600 */
[----:B------:R-:W-:-:S03]  /*03e0*/  UIADD3 UR4, UR4, 0x1, URZ ;  /* 0x0000000104047890 */ /* 0x000fc6000fffe03f */
[----:B------:R-:W-:-:S13]  /*03f0*/  ISETP.NE.AND P0, PT, R0, RZ, PT ;  /* 0x000000ff0000720c */ /* 0x000fda0003f05270 */
[----:B------:R-:W-:Y:S05]  /*0400*/  @P0 BRA `(.L_x_329) ;  /* 0xfffffffc00f00947 */ /* 0x000fea000383ffff */
.L_x_328:
[----:B------:R-:W-:Y:S01]  /*0410*/  ISETP.NE.AND P0, PT, RZ, UR4, PT ;  /* 0x00000004ff007c0c */ /* 0x000fe2000bf05270 */
[----:B------:R-:W-:-:S12]  /*0420*/  UMOV UR7, 0x1 ;  /* 0x0000000100077882 */ /* 0x000fd80000000000 */
[----:B------:R-:W-:Y:S05]  /*0430*/  @!P0 BRA `(.L_x_330) ;  /* 0x0000002800488947 */ /* 0x000fea0003800000 */
[----:B------:R-:W-:Y:S01]  /*0440*/  UMOV UR5, URZ ;  /* 0x0000003f00057c82 */ /* 0x000fe20008000000 */
[----:B------:R-:W-:-:S05]  /*0450*/  UMOV UR7, 0x1 ;  /* 0x0000000100077882 */ /* 0x000fca0000000000 */
.L_x_341:
[----:B0-----:R-:W0:Y:S01]  /*0460*/  S2R R8, SR_TID.X ;  /* 0x0000000000087919 */ /* 0x001e220000002100 */
        /* <DEDUP_REMOVED lines=35> */
.L_x_334:
        /* <DEDUP_REMOVED lines=100> */
.L_x_333:
        /* <DEDUP_REMOVED lines=60> */
.L_x_332:
[----:B------:R-:W-:Y:S05]  /*10a0*/  BSYNC B0 ;  /* 0x0000000000007941 */ /* 0x000fea0003800000 */
.L_x_331:
        /* <DEDUP_REMOVED lines=9> */
[----:B0-2---:R-:W-:-:S04]  /*1140*/  IMAD.U32 R3, RZ, RZ, UR7 ;  /* 0x00000007ff037e24 */ /* 0x005fc8000f8e00ff */
[----:B------:R-:W-:-:S07]  /*1150*/  IMAD R3, R3, UR25, RZ ;  /* 0x0000001903037c24 */ /* 0x000fce000f8e02ff */
.L_x_340:
        /* <DEDUP_REMOVED lines=11> */
.L_x_338:
        /* <DEDUP_REMOVED lines=280> */
.L_x_337:
        /* <DEDUP_REMOVED lines=146> */
.L_x_339:
[----:B------:R-:W-:Y:S01]  /*2cb0*/  IMAD.IADD R0, R3, 0x1, R0 ;  /* 0x0000000103007824 */ /* 0x000fe200078e0200 */
[----:B------:R-:W-:-:S04]  /*2cc0*/  ULDC.64 UR8, c[0x0][0x218] ;  /* 0x0000860000087ab9 */ /* 0x000fc80000000a00 */
[----:B------:R-:W-:-:S04]  /*2cd0*/  ISETP.GE.U32.AND P0, PT, R0, UR8, PT ;  /* 0x0000000800007c0c */ /* 0x000fc8000bf06070 */
[----:B------:R-:W-:-:S13]  /*2ce0*/  ISETP.GE.U32.AND.EX P0, PT, RZ, UR9, PT, P0 ;  /* 0x00000009ff007c0c */ /* 0x000fda000bf06100 */
[----:B------:R-:W-:Y:S05]  /*2cf0*/  @!P0 BRA `(.L_x_340) ;  /* 0xffffffe400188947 */ /* 0x000fea000383ffff */
.L_x_336:
[----:B------:R-:W-:Y:S05]  /*2d00*/  BSYNC B0 ;  /* 0x0000000000007941 */ /* 0x000fea0003800000 */
.L_x_335:
[----:B------:R-:W-:Y:S01]  /*2d10*/  UIADD3 UR5, UR5, 0x1, URZ ;  /* 0x0000000105057890 */ /* 0x000fe2000fffe03f */
[----:B------:R-:W-:Y:S03]  /*2d20*/  BAR.SYNC.DEFER_BLOCKING 0x0 ;  /* 0x0000000000007b1d */ /* 0x000fe60000010000 */
[----:B------:R-:W-:-:S06]  /*2d30*/  UISETP.GE.U32.AND UP0, UPT, UR5, UR4, UPT ;  /* 0x000000040500728c */ /* 0x000fcc000bf06070 */
[----:B------:R-:W-:-:S13]  /*2d40*/  PLOP3.LUT P0, PT, PT, PT, UP0, 0x80, 0x0 ;  /* 0x000000000000781c */ /* 0x000fda0003f0f008 */
[----:B------:R-:W-:Y:S05]  /*2d50*/  @!P0 BRA `(.L_x_341) ;  /* 0xffffffd400c08947 */ /* 0x000fea000383ffff */
.L_x_330:
[----:B------:R-:W-:Y:S02]  /*2d60*/  ULDC UR6, c[0x0][0x228] ;  /* 0x00008a0000067ab9 */ /* 0x000fe40000000800 */
[----:B------:R-:W-:-:S06]  /*2d70*/  UISETP.GE.U32.AND UP0, UPT, UR4, UR6, UPT ;  /* 0x000000060400728c */ /* 0x000fcc000bf06070 */
[----:B------:R-:W-:-:S13]  /*2d80*/  PLOP3.LUT P0, PT, PT, PT, UP0, 0x80, 0x0 ;  /* 0x000000000000781c */ /* 0x000fda0003f0f008 */
[----:B------:R-:W-:Y:S05]  /*2d90*/  @P0 EXIT ;  /* 0x000000000000094d */ /* 0x000fea0003800000 */
        /* <DEDUP_REMOVED lines=8> */
[C---:B0-2---:R-:W-:Y:S02]  /*2e20*/  LEA R2, R0.reuse, UR6, 0x3 ;  /* 0x0000000600027c11 */ /* 0x045fe4000f8e18ff */
[----:B------:R-:W-:-:S07]  /*2e30*/  LEA R3, R0, UR5, 0x3 ;  /* 0x0000000500037c11 */ /* 0x000fce000f8e18ff */
.L_x_358:
        /* <DEDUP_REMOVED lines=31> */
.L_x_344:
        /* <DEDUP_REMOVED lines=84> */
.L_x_343:
        /* <DEDUP_REMOVED lines=68> */
.L_x_342:
[----:B------:R-:W-:Y:S01]  /*39b0*/  BAR.SYNC.DEFER_BLOCKING 0x0 ;  /* 0x0000000000007b1d */ /* 0x000fe20000010000 */
[----:B------:R-:W-:-:S05]  /*39c0*/  ISETP.GE.U32.AND P0, PT, R0, UR25, PT ;  /* 0x0000001900007c0c */ /* 0x000fca000bf06070 */
[----:B------:R-:W-:Y:S08]  /*39d0*/  BSSY B0, `(.L_x_345) ;  /* 0x00000b2000007945 */ /* 0x000ff00003800000 */
[----:B------:R-:W-:Y:S05]  /*39e0*/  @P0 BRA `(.L_x_346) ;  /* 0x0000000800c00947 */ /* 0x000fea0003800000 */
[----:B------:R-:W-:-:S07]  /*39f0*/  IMAD.MOV.U32 R5, RZ, RZ, R0 ;  /* 0x000000ffff057224 */ /* 0x000fce00078e0000 */
.L_x_352:
        /* <DEDUP_REMOVED lines=16> */
.L_x_351:
        /* <DEDUP_REMOVED lines=84> */
.L_x_350:
[----:B------:R-:W-:Y:S05]  /*4040*/  BSYNC B2 ;  /* 0x0000000000027941 */ /* 0x000fea0003800000 */
.L_x_349:
        /* <DEDUP_REMOVED lines=66> */
.L_x_348:
[----:B------:R-:W-:Y:S05]  /*4470*/  BSYNC B1 ;  /* 0x0000000000017941 */ /* 0x000fea0003800000 */
.L_x_347:
[C---:B------:R-:W-:Y:S01]  /*4480*/  LEA R11, R5.reuse, UR6, 0x3 ;  /* 0x00000006050b7c11 */ /* 0x040fe2000f8e18ff */
[----:B------:R-:W-:Y:S02]  /*4490*/  IMAD.MOV.U32 R9, RZ, RZ, R7 ;  /* 0x000000ffff097224 */ /* 0x000fe400078e0007 */
[----:B------:R-:W-:-:S03]  /*44a0*/  VIADD R4, R5, UR25 ;  /* 0x0000001905047c36 */ /* 0x000fc60008000000 */
[----:B------:R0:W-:Y:S02]  /*44b0*/  STS.64 [R11], R8 ;  /* 0x000000080b007388 */ /* 0x0001e40000000a00 */
[----:B------:R-:W-:Y:S01]  /*44c0*/  ISETP.GE.U32.AND P0, PT, R4, R5, PT ;  /* 0x000000050400720c */ /* 0x000fe20003f06070 */
[----:B------:R-:W-:-:S12]  /*44d0*/  IMAD.MOV.U32 R5, RZ, RZ, R4 ;  /* 0x000000ffff057224 */ /* 0x000fd800078e0004 */
[----:B0-----:R-:W-:Y:S05]  /*44e0*/  @!P0 BRA `(.L_x_352) ;  /* 0xfffffff400448947 */ /* 0x001fea000383ffff */
.L_x_346:
[----:B------:R-:W-:Y:S05]  /*44f0*/  BSYNC B0 ;  /* 0x0000000000007941 */ /* 0x000fea0003800000 */
.L_x_345:
[----:B------:R-:W-:Y:S01]  /*4500*/  ULDC.64 UR10, c[0x0][0x218] ;  /* 0x00008600000a7ab9 */ /* 0x000fe20000000a00 */
[----:B------:R-:W-:Y:S01]  /*4510*/  BAR.SYNC.DEFER_BLOCKING 0x0 ;  /* 0x0000000000007b1d */ /* 0x000fe20000010000 */
[----:B------:R-:W-:-:S04]  /*4520*/  ISETP.NE.U32.AND P0, PT, RZ, UR10, PT ;  /* 0x0000000aff007c0c */ /* 0x000fc8000bf05070 */
[----:B------:R-:W-:-:S13]  /*4530*/  ISETP.NE.AND.EX P0, PT, RZ, UR11, PT, P0 ;  /* 0x0000000bff007c0c */ /* 0x000fda000bf05300 */
[----:B------:R-:W-:Y:S05]  /*4540*/  @!P0 BRA `(.L_x_353) ;  /* 0x0000000800c48947 */ /* 0x000fea0003800000 */
[----:B------:R-:W-:-:S05]  /*4550*/  UMOV UR5, URZ ;  /* 0x0000003f00057c82 */ /* 0x000fca0008000000 */
.L_x_357:
[----:B0-----:R-:W0:Y:S01]  /*4560*/  LDS.64 R22, [R2] ;  /* 0x0000000002167984 */ /* 0x001e220000000a00 */
[----:B------:R-:W-:Y:S01]  /*4570*/  ISETP.GE.U32.AND P0, PT, R0, UR7, PT ;  /* 0x0000000700007c0c */ /* 0x000fe2000bf06070 */
[----:B------:R-:W-:Y:S02]  /*4580*/  BSSY B0, `(.L_x_354) ;  /* 0x00000a6000007945 */ /* 0x000fe40003800000 */
[----:B0-----:R0:W-:Y:S10]  /*4590*/  STS.64 [R3], R22 ;  /* 0x0000001603007388 */ /* 0x0011f40000000a00 */
[----:B-1----:R-:W-:Y:S05]  /*45a0*/  @P0 BRA `(.L_x_355) ;  /* 0x00000008008c0947 */ /* 0x002fea0003800000 */
[----:B------:R-:W-:-:S07]  /*45b0*/  IMAD.MOV.U32 R4, RZ, RZ, R0 ;  /* 0x000000ffff047224 */ /* 0x000fce00078e0000 */
.L_x_356:
        /* <DEDUP_REMOVED lines=162> */
.L_x_355:
[----:B------:R-:W-:Y:S05]  /*4fe0*/  BSYNC B0 ;  /* 0x0000000000007941 */ /* 0x000fea0003800000 */
.L_x_354:
[----:B------:R-:W-:Y:S01]  /*4ff0*/  ULEA UR5, UR7, UR5, 0x1 ;  /* 0x0000000507057291 */ /* 0x000fe2000f8e083f */
[----:B------:R-:W-:Y:S06]  /*5000*/  BAR.SYNC.DEFER_BLOCKING 0x0 ;  /* 0x0000000000007b1d */ /* 0x000fec0000010000 */
[----:B------:R-:W-:Y:S02]  /*5010*/  ULDC.64 UR10, c[0x0][0x218] ;  /* 0x00008600000a7ab9 */ /* 0x000fe40000000a00 */
[----:B------:R-:W-:-:S04]  /*5020*/  UISETP.GE.U32.AND UP0, UPT, UR5, UR10, UPT ;  /* 0x0000000a0500728c */ /* 0x000fc8000bf06070 */
[----:B------:R-:W-:-:S06]  /*5030*/  UISETP.GE.U32.AND.EX UP0, UPT, URZ, UR11, UPT, UP0 ;  /* 0x0000000b3f00728c */ /* 0x000fcc000bf06100 */
[----:B------:R-:W-:-:S13]  /*5040*/  PLOP3.LUT P0, PT, PT, PT, UP0, 0x80, 0x0 ;  /* 0x000000000000781c */ /* 0x000fda0003f0f008 */
[----:B------:R-:W-:Y:S05]  /*5050*/  @!P0 BRA `(.L_x_357) ;  /* 0xfffffff400408947 */ /* 0x000fea000383ffff */
.L_x_353:
        /* <DEDUP_REMOVED lines=8> */
.L_x_359:
        /* <DEDUP_REMOVED lines=10> */
.L_x_408:


//--------------------- .text.ntt_xfield          --------------------------
	.section	.text.ntt_xfield,"ax",@progbits
	.align	128
        .global         ntt_xfield
        .type           ntt_xfield,@function
        .size           ntt_xfield,(.L_x_409 - ntt_xfield)
        .other          ntt_xfield,@"STO_CUDA_ENTRY STV_DEFAULT"
ntt_xfield:
.text.ntt_xfield:
        /* <DEDUP_REMOVED lines=15> */
.L_x_364:
        /* <DEDUP_REMOVED lines=31> */
.L_x_363:
[----:B------:R-:W-:Y:S05]  /*02e0*/  BSYNC B1 ;  /* 0x0000000000017941 */ /* 0x000fea0003800000 */
.L_x_362:
[----:B-1----:R-:W-:-:S05]  /*02f0*/  IADD3 R4, P0, R0, R4, RZ ;  /* 0x0000000400047210 */ /* 0x002fca0007f1e0ff */
[----:B------:R-:W-:Y:S01]  /*0300*/  IMAD.X R5, RZ, RZ, R5, P0 ;  /* 0x000000ffff057224 */ /* 0x000fe200000e0605 */
[----:B------:R-:W-:-:S04]  /*0310*/  ISETP.GE.U32.AND P0, PT, R4, UR4, PT ;  /* 0x0000000404007c0c */ /* 0x000fc8000bf06070 */
[----:B------:R-:W-:-:S13]  /*0320*/  ISETP.GE.U32.AND.EX P0, PT, R5, UR5, PT, P0 ;  /* 0x0000000505007c0c */ /* 0x000fda000bf06100 */
[----:B------:R-:W-:Y:S05]  /*0330*/  @!P0 BRA `(.L_x_364) ;  /* 0xfffffffc006c8947 */ /* 0x000fea000383ffff */
.L_x_361:
[----:B------:R-:W-:Y:S05]  /*0340*/  BSYNC B0 ;  /* 0x0000000000007941 */ /* 0x000fea0003800000 */
.L_x_360:
        /* <DEDUP_REMOVED lines=8> */
.L_x_366:
[----:B------:R-:W-:Y:S01]  /*03d0*/  SHF.R.U32.HI R0, RZ, 0x1, R0 ;  /* 0x00000001ff007819 */ /* 0x000fe20000011600 */
[----:B------:R-:W-:-:S03]  /*03e0*/  UIADD3 UR4, UR4, 0x1, URZ ;  /* 0x0000000104047890 */ /* 0x000fc6000fffe03f */
[----:B------:R-:W-:-:S13]  /*03f0*/  ISETP.NE.AND P0, PT, R0, RZ, PT ;  /* 0x000000ff0000720c */ /* 0x000fda0003f05270 */
[----:B------:R-:W-:Y:S05]  /*0400*/  @P0 BRA `(.L_x_366) ;  /* 0xfffffffc00f00947 */ /* 0x000fea000383ffff */
.L_x_365:
[----:B------:R-:W-:Y:S01]  /*0410*/  ISETP.NE.AND P0, PT, RZ, UR4, PT ;  /* 0x00000004ff007c0c */ /* 0x000fe2000bf05270 */
[----:B------:R-:W-:-:S12]  /*0420*/  UMOV UR7, 0x1 ;  /* 0x0000000100077882 */ /* 0x000fd80000000000 */
[----:B------:R-:W-:Y:S05]  /*0430*/  @!P0 BRA `(.L_x_367) ;  /* 0x0000002800488947 */ /* 0x000fea0003800000 */
[----:B------:R-:W-:Y:S01]  /*0440*/  UMOV UR5, URZ ;  /* 0x0000003f00057c82 */ /* 0x000fe20008000000 */
[----:B------:R-:W-:-:S05]  /*0450*/  UMOV UR7, 0x1 ;  /* 0x0000000100077882 */ /* 0x000fca0000000000 */
.L_x_378:
        /* <DEDUP_REMOVED lines=36> */
.L_x_371:
        /* <DEDUP_REMOVED lines=100> */
.L_x_370:
        /* <DEDUP_REMOVED lines=60> */
.L_x_369:
[----:B------:R-:W-:Y:S05]  /*10a0*/  BSYNC B0 ;  /* 0x0000000000007941 */ /* 0x000fea0003800000 */
.L_x_368:
        /* <DEDUP_REMOVED lines=11> */
.L_x_377:
        /* <DEDUP_REMOVED lines=11> */
.L_x_375:
        /* <DEDUP_REMOVED lines=280> */
.L_x_374:
        /* <DEDUP_REMOVED lines=146> */
.L_x_376:
[----:B------:R-:W-:Y:S01]  /*2cb0*/  IMAD.IADD R0, R3, 0x1, R0 ;  /* 0x0000000103007824 */ /* 0x000fe200078e0200 */
[----:B------:R-:W-:-:S04]  /*2cc0*/  ULDC.64 UR8, c[0x0][0x218] ;  /* 0x0000860000087ab9 */ /* 0x000fc80000000a00 */
[----:B------:R-:W-:-:S04]  /*2cd0*/  ISETP.GE.U32.AND P0, PT, R0, UR8, PT ;  /* 0x0000000800007c0c */ /* 0x000fc8000bf06070 */
[----:B------:R-:W-:-:S13]  /*2ce0*/  ISETP.GE.U32.AND.EX P0, PT, RZ, UR9, PT, P0 ;  /* 0x00000009ff007c0c */ /* 0x000fda000bf06100 */
[----:B------:R-:W-:Y:S05]  /*2cf0*/  @!P0 BRA `(.L_x_377) ;  /* 0xffffffe400188947 */ /* 0x000fea000383ffff */
.L_x_373:
[----:B------:R-:W-:Y:S05]  /*2d00*/  BSYNC B0 ;  /* 0x0000000000007941 */ /* 0x000fea0003800000 */
.L_x_372:
[----:B------:R-:W-:Y:S01]  /*2d10*/  UIADD3 UR5, UR5, 0x1, URZ ;  /* 0x0000000105057890 */ /* 0x000fe2000fffe03f */
[----:B------:R-:W-:Y:S03]  /*2d20*/  BAR.SYNC.DEFER_BLOCKING 0x0 ;  /* 0x0000000000007b1d */ /* 0x000fe60000010000 */
[----:B------:R-:W-:-:S06]  /*2d30*/  UISETP.GE.U32.AND UP0, UPT, UR5, UR4, UPT ;  /* 0x000000040500728c */ /* 0x000fcc000bf06070 */
[----:B------:R-:W-:-:S13]  /*2d40*/  PLOP3.LUT P0, PT, PT, PT, UP0, 0x80, 0x0 ;  /* 0x000000000000781c */ /* 0x000fda0003f0f008 */
[----:B------:R-:W-:Y:S05]  /*2d50*/  @!P0 BRA `(.L_x_378) ;  /* 0xffffffd400c08947 */ /* 0x000fea000383ffff */
.L_x_367:
        /* <DEDUP_REMOVED lines=14> */
.L_x_395:
        /* <DEDUP_REMOVED lines=31> */
.L_x_381:
        /* <DEDUP_REMOVED lines=84> */
.L_x_380:
        /* <DEDUP_REMOVED lines=68> */
.L_x_379:
[----:B------:R-:W-:Y:S01]  /*39b0*/  BAR.SYNC.DEFER_BLOCKING 0x0 ;  /* 0x0000000000007b1d */ /* 0x000fe20000010000 */
[----:B------:R-:W-:-:S05]  /*39c0*/  ISETP.GE.U32.AND P0, PT, R0, UR25, PT ;  /* 0x0000001900007c0c */ /* 0x000fca000bf06070 */
[----:B------:R-:W-:Y:S08]  /*39d0*/  BSSY B0, `(.L_x_382) ;  /* 0x00000b2000007945 */ /* 0x000ff00003800000 */
[----:B------:R-:W-:Y:S05]  /*39e0*/  @P0 BRA `(.L_x_383) ;  /* 0x0000000800c00947 */ /* 0x000fea0003800000 */
[----:B------:R-:W-:-:S07]  /*39f0*/  IMAD.MOV.U32 R5, RZ, RZ, R0 ;  /* 0x000000ffff057224 */ /* 0x000fce00078e0000 */
.L_x_389:
        /* <DEDUP_REMOVED lines=16> */
.L_x_388:
        /* <DEDUP_REMOVED lines=84> */
.L_x_387:
[----:B------:R-:W-:Y:S05]  /*4040*/  BSYNC B2 ;  /* 0x0000000000027941 */ /* 0x000fea0003800000 */
.L_x_386:
        /* <DEDUP_REMOVED lines=66> */
.L_x_385:
[----:B------:R-:W-:Y:S05]  /*4470*/  BSYNC B1 ;  /* 0x0000000000017941 */ /* 0x000fea0003800000 */
.L_x_384:
[C---:B------:R-:W-:Y:S01]  /*4480*/  LEA R11, R5.reuse, UR6, 0x3 ;  /* 0x00000006050b7c11 */ /* 0x040fe2000f8e18ff */
[----:B------:R-:W-:Y:S02]  /*4490*/  IMAD.MOV.U32 R9, RZ, RZ, R7 ;  /* 0x000000ffff097224 */ /* 0x000fe400078e0007 */
[----:B------:R-:W-:-:S03]  /*44a0*/  VIADD R4, R5, UR25 ;  /* 0x0000001905047c36 */ /* 0x000fc60008000000 */
[----:B------:R0:W-:Y:S02]  /*44b0*/  STS.64 [R11], R8 ;  /* 0x000000080b007388 */ /* 0x0001e40000000a00 */
[----:B------:R-:W-:Y:S01]  /*44c0*/  ISETP.GE.U32.AND P0, PT, R4, R5, PT ;  /* 0x000000050400720c */ /* 0x000fe20003f06070 */
[----:B------:R-:W-:-:S12]  /*44d0*/  IMAD.MOV.U32 R5, RZ, RZ, R4 ;  /* 0x000000ffff057224 */ /* 0x000fd800078e0004 */
[----:B0-----:R-:W-:Y:S05]  /*44e0*/  @!P0 BRA `(.L_x_389) ;  /* 0xfffffff400448947 */ /* 0x001fea000383ffff */
.L_x_383:
[----:B------:R-:W-:Y:S05]  /*44f0*/  BSYNC B0 ;  /* 0x0000000000007941 */ /* 0x000fea0003800000 */
.L_x_382:
[----:B------:R-:W-:Y:S01]  /*4500*/  ULDC.64 UR10, c[0x0][0x218] ;  /* 0x00008600000a7ab9 */ /* 0x000fe20000000a00 */
[----:B------:R-:W-:Y:S01]  /*4510*/  BAR.SYNC.DEFER_BLOCKING 0x0 ;  /* 0x0000000000007b1d */ /* 0x000fe20000010000 */
[----:B------:R-:W-:-:S04]  /*4520*/  ISETP.NE.U32.AND P0, PT, RZ, UR10, PT ;  /* 0x0000000aff007c0c */ /* 0x000fc8000bf05070 */
[----:B------:R-:W-:-:S13]  /*4530*/  ISETP.NE.AND.EX P0, PT, RZ, UR11, PT, P0 ;  /* 0x0000000bff007c0c */ /* 0x000fda000bf05300 */
[----:B------:R-:W-:Y:S05]  /*4540*/  @!P0 BRA `(.L_x_390) ;  /* 0x0000000800c48947 */ /* 0x000fea0003800000 */
[----:B------:R-:W-:-:S05]  /*4550*/  UMOV UR5, URZ ;  /* 0x0000003f00057c82 */ /* 0x000fca0008000000 */
.L_x_394:
[----:B0-----:R-:W0:Y:S01]  /*4560*/  LDS.64 R22, [R2] ;  /* 0x0000000002167984 */ /* 0x001e220000000a00 */
[----:B------:R-:W-:Y:S01]  /*4570*/  ISETP.GE.U32.AND P0, PT, R0, UR7, PT ;  /* 0x0000000700007c0c */ /* 0x000fe2000bf06070 */
[----:B------:R-:W-:Y:S02]  /*4580*/  BSSY B0, `(.L_x_391) ;  /* 0x00000a6000007945 */ /* 0x000fe40003800000 */
[----:B0-----:R0:W-:Y:S10]  /*4590*/  STS.64 [R3], R22 ;  /* 0x0000001603007388 */ /* 0x0011f40000000a00 */
[----:B-1----:R-:W-:Y:S05]  /*45a0*/  @P0 BRA `(.L_x_392) ;  /* 0x00000008008c0947 */ /* 0x002fea0003800000 */
[----:B------:R-:W-:-:S07]  /*45b0*/  IMAD.MOV.U32 R4, RZ, RZ, R0 ;  /* 0x000000ffff047224 */ /* 0x000fce00078e0000 */
.L_x_393:
        /* <DEDUP_REMOVED lines=162> */
.L_x_392:
[----:B------:R-:W-:Y:S05]  /*4fe0*/  BSYNC B0 ;  /* 0x0000000000007941 */ /* 0x000fea0003800000 */
.L_x_391:
[----:B------:R-:W-:Y:S01]  /*4ff0*/  ULEA UR5, UR7, UR5, 0x1 ;  /* 0x0000000507057291 */ /* 0x000fe2000f8e083f */
[----:B------:R-:W-:Y:S06]  /*5000*/  BAR.SYNC.DEFER_BLOCKING 0x0 ;  /* 0x0000000000007b1d */ /* 0x000fec0000010000 */
[----:B------:R-:W-:Y:S02]  /*5010*/  ULDC.64 UR10, c[0x0][0x218] ;  /* 0x00008600000a7ab9 */ /* 0x000fe40000000a00 */
[----:B------:R-:W-:-:S04]  /*5020*/  UISETP.GE.U32.AND UP0, UPT, UR5, UR10, UPT ;  /* 0x0000000a0500728c */ /* 0x000fc8000bf06070 */
[----:B------:R-:W-:-:S06]  /*5030*/  UISETP.GE.U32.AND.EX UP0, UPT, URZ, UR11, UPT, UP0 ;  /* 0x0000000b3f00728c */ /* 0x000fcc000bf06100 */
[----:B------:R-:W-:-:S13]  /*5040*/  PLOP3.LUT P0, PT, PT, PT, UP0, 0x80, 0x0 ;  /* 0x000000000000781c */ /* 0x000fda0003f0f008 */
[----:B------:R-:W-:Y:S05]  /*5050*/  @!P0 BRA `(.L_x_394) ;  /* 0xfffffff400408947 */ /* 0x000fea000383ffff */
.L_x_390:
        /* <DEDUP_REMOVED lines=8> */
.L_x_396:
        /* <DEDUP_REMOVED lines=10> */
.L_x_409:


//--------------------- .nv.global.init           --------------------------
	.section	.nv.global.init,"aw",@progbits
.nv.global.init:
	.type		$str,@object
	.size		$str,($str$1 - $str)
$str:
        /*0000*/ 	.byte	0x69, 0x6e, 0x5f, 0x6b, 0x65, 0x72, 0x6e, 0x65, 0x6c, 0x5f, 0x6d, 0x6f, 0x64, 0x20, 0x6e, 0x74
        /*0010*/ 	.byte	0x74, 0x5f, 0x78, 0x66, 0x69, 0x65, 0x6c, 0x64, 0x5f, 0x66, 0x75, 0x73, 0x65, 0x64, 0x5f, 0x63
        /*0020*/ 	.byte	0x6f, 0x73, 0x65, 0x74, 0x5f, 0x73, 0x74, 0x72, 0x69, 0x64, 0x65, 0x64, 0x20, 0x25, 0x64, 0x20
        /*0030*/ 	.byte	0x25, 0x64, 0x0a, 0x00
	.type		$str$1,@object
	.size		$str$1,(.L_1 - $str$1)
$str$1:
        /*0034*/ 	.byte	0x45, 0x4e, 0x44, 0x20, 0x69, 0x6e, 0x5f, 0x6b, 0x65, 0x72, 0x6e, 0x65, 0x6c, 0x5f, 0x6d, 0x6f
        /*0044*/ 	.byte	0x64, 0x20, 0x6e, 0x74, 0x74, 0x5f, 0x78, 0x66, 0x69, 0x65, 0x6c, 0x64, 0x5f, 0x66, 0x75, 0x73
        /*0054*/ 	.byte	0x65, 0x64, 0x5f, 0x63, 0x6f, 0x73, 0x65, 0x74, 0x5f, 0x73, 0x74, 0x72, 0x69, 0x64, 0x65, 0x64
        /*0064*/ 	.byte	0x20, 0x25, 0x64, 0x20, 0x25, 0x64, 0x0a, 0x00
.L_1:


//--------------------- .nv.shared.intt_xfield_fused_unscale_randomize --------------------------
	.section	.nv.shared.intt_xfield_fused_unscale_randomize,"aw",@nobits
	.sectionflags	@""
	.align	8
.nv.shared.intt_xfield_fused_unscale_randomize:
	.zero		17408


//--------------------- .nv.shared.reserved.0     --------------------------
	.section	.nv.shared.reserved.0,"aw",@nobits
	.weak		__nv_reservedSMEM_offset_0_alias
	.size		__nv_reservedSMEM_offset_0_alias, 0, 0
	.other		__nv_reservedSMEM_offset_0_alias,@"STO_CUDA_RESERVED_SHARED STV_DEFAULT"
__nv_reservedSMEM_offset_0_alias:
	.zero		0


//--------------------- .nv.shared.intt_xfield_fused_unscale --------------------------
	.section	.nv.shared.intt_xfield_fused_unscale,"aw",@nobits
	.sectionflags	@""
	.align	8
.nv.shared.intt_xfield_fused_unscale:
	.zero		17408


//--------------------- .nv.shared.intt_xfield_strided --------------------------
	.section	.nv.shared.intt_xfield_strided,"aw",@nobits
	.sectionflags	@""
	.align	8
.nv.shared.intt_xfield_strided:
	.zero		17408


//--------------------- .nv.shared.ntt_xfield_fused_coset_strided --------------------------
	.section	.nv.shared.ntt_xfield_fused_coset_strided,"aw",@nobits
	.sectionflags	@""
	.align	8
.nv.shared.ntt_xfield_fused_coset_strided:
	.zero		25600


//--------------------- .nv.shared.ntt_xfield_fused_coset --------------------------
	.section	.nv.shared.ntt_xfield_fused_coset,"aw",@nobits
	.sectionflags	@""
	.align	8
.nv.shared.ntt_xfield_fused_coset:
	.zero		25600


//--------------------- .nv.shared.intt_xfield    --------------------------
	.section	.nv.shared.intt_xfield,"aw",@nobits
	.sectionflags	@""
	.align	8
.nv.shared.intt_xfield:
	.zero		17408


//--------------------- .nv.shared.ntt_xfield     --------------------------
	.section	.nv.shared.ntt_xfield,"aw",@nobits
	.sectionflags	@""
	.align	8
.nv.shared.ntt_xfield:
	.zero		17408


//--------------------- .nv.constant0.intt_xfield_fused_unscale_randomize --------------------------
	.section	.nv.constant0.intt_xfield_fused_unscale_randomize,"a",@progbits
	.sectionflags	@""
	.align	4
.nv.constant0.intt_xfield_fused_unscale_randomize:
	.zero		588


//--------------------- .nv.constant0.intt_xfield_fused_unscale --------------------------
	.section	.nv.constant0.intt_xfield_fused_unscale,"a",@progbits
	.sectionflags	@""
	.align	4
.nv.constant0.intt_xfield_fused_unscale:
	.zero		564


//--------------------- .nv.constant0.intt_xfield_strided --------------------------
	.section	.nv.constant0.intt_xfield_strided,"a",@progbits
	.sectionflags	@""
	.align	4
.nv.constant0.intt_xfield_strided:
	.zero		564


//--------------------- .nv.constant0.ntt_xfield_fused_coset_strided --------------------------
	.section	.nv.constant0.ntt_xfield_fused_coset_strided,"a",@progbits
	.sectionflags	@""
	.align	4
.nv.constant0.ntt_xfield_fused_coset_strided:
	.zero		572


//--------------------- .nv.constant0.ntt_xfield_fused_coset_single_interpolate --------------------------
	.section	.nv.constant0.ntt_xfield_fused_coset_single_interpolate,"a",@progbits
	.sectionflags	@""
	.align	4
.nv.constant0.ntt_xfield_fused_coset_single_interpolate:
	.zero		592


//--------------------- .nv.constant0.ntt_xfield_fused_coset_single --------------------------
	.section	.nv.constant0.ntt_xfield_fused_coset_single,"a",@progbits
	.sectionflags	@""
	.align	4
.nv.constant0.ntt_xfield_fused_coset_single:
	.zero		584


//--------------------- .nv.constant0.ntt_xfield_init_omegas --------------------------
	.section	.nv.constant0.ntt_xfield_init_omegas,"a",@progbits
	.sectionflags	@""
	.align	4
.nv.constant0.ntt_xfield_init_omegas:
	.zero		552


//--------------------- .nv.constant0.poly_fill_table_xfield --------------------------
	.section	.nv.constant0.poly_fill_table_xfield,"a",@progbits
	.sectionflags	@""
	.align	4
.nv.constant0.poly_fill_table_xfield:
	.zero		592


//--------------------- .nv.constant0.ntt_xfield_restore --------------------------
	.section	.nv.constant0.ntt_xfield_restore,"a",@progbits
	.sectionflags	@""
	.align	4
.nv.constant0.ntt_xfield_restore:
	.zero		568


//--------------------- .nv.constant0.ntt_xfield_extract --------------------------
	.section	.nv.constant0.ntt_xfield_extract,"a",@progbits
	.sectionflags	@""
	.align	4
.nv.constant0.ntt_xfield_extract:
	.zero		568


//--------------------- .nv.constant0.ntt_xfield_fused_coset --------------------------
	.section	.nv.constant0.ntt_xfield_fused_coset,"a",@progbits
	.sectionflags	@""
	.align	4
.nv.constant0.ntt_xfield_fused_coset:
	.zero		564


//--------------------- .nv.constant0.intt_xfield --------------------------
	.section	.nv.constant0.intt_xfield,"a",@progbits
	.sectionflags	@""
	.align	4
.nv.constant0.intt_xfield:
	.zero		556


//--------------------- .nv.constant0.ntt_xfield  --------------------------
	.section	.nv.constant0.ntt_xfield,"a",@progbits
	.sectionflags	@""
	.align	4
.nv.constant0.ntt_xfield:
	.zero		556


//--------------------- SYMBOLS --------------------------

	.type		.nv.reservedSmem.offset0,@object
	.size		.nv.reservedSmem.offset0,0x4
	.type		vprintf,@function
